def attn_fwd(
    Q,
    K,
    V,
    Out,
    Lse,
    sm_scale,
    stride_qz,
    stride_qh,
    stride_qm,
    stride_qk,
    stride_kz,
    stride_kh,
    stride_kn,
    stride_kk,
    stride_vz,
    stride_vh,
    stride_vn,
    stride_vk,
    stride_oz,
    stride_oh,
    stride_om,
    stride_ok,
    seqlen_q,
    seqlen_k,
    BLOCK_M: tl.constexpr,
    BLOCK_N: tl.constexpr,
    HEAD_DIM: tl.constexpr,
    CAUSAL: tl.constexpr,
):
    start_m = tl.program_id(0)
    off_hz = tl.program_id(1)
    q_off = off_hz * stride_qh
    k_off = off_hz * stride_kh
    v_off = off_hz * stride_vh
    offs_m = start_m * BLOCK_M + tl.arange(0, BLOCK_M)
    offs_d = tl.arange(0, HEAD_DIM)
    offs_n = tl.arange(0, BLOCK_N)
    q_ptrs = Q + q_off + offs_m[:, None] * stride_qm + offs_d[None, :] * stride_qk
    k_ptrs = K + k_off + offs_d[:, None] * stride_kk + offs_n[None, :] * stride_kn
    v_ptrs = V + v_off + offs_n[:, None] * stride_vn + offs_d[None, :] * stride_vk
    m_i = tl.full([BLOCK_M], float("-inf"), dtype=tl.float32)
    l_i = tl.zeros([BLOCK_M], dtype=tl.float32) + 1.0
    acc = tl.zeros([BLOCK_M, HEAD_DIM], dtype=tl.float32)
    q = tl.load(q_ptrs)
    acc, l_i, m_i = _attn_fwd_inner(
        acc,
        l_i,
        m_i,
        q,
        k_ptrs,
        v_ptrs,
        sm_scale,
        stride_kn,
        stride_vn,
        start_m,
        seqlen_k,
        BLOCK_M,
        BLOCK_N,
        HEAD_DIM,
        CAUSAL,
    )
    acc = acc / l_i[:, None]
    lse = m_i + tl.math.log2(l_i) / 1.4426950408889634
    o_ptrs = (
        Out
        + off_hz * stride_oh
        + offs_m[:, None] * stride_om
        + offs_d[None, :] * stride_ok
    )
    tl.store(o_ptrs, acc.to(Out.dtype.element_ty))
    tl.store(Lse + off_hz * seqlen_q + offs_m, lse)

# config = {"BLOCK_M": 128, "BLOCK_N": 128, "HEAD_DIM": 512, "arch": "sm_90", "causal": true, "dtype": "fp16", "num_stages": 3, "num_warps": 4}
# arch = sm_90


// ===== COMPILED SASS (sm_90a) =====

	.target	sm_90a

	.elftype	@"ET_EXEC"


//--------------------- .note.nv.tkinfo           --------------------------
	.section	.note.nv.tkinfo,"",@"SHT_NOTE"
	.sectionflags	@"SHF_NOTE_NV_TKINFO"
	.tkinfo
        /*0018*/ 	.word	0x00000002
        /*0030*/ 	.string	""
        /*0030*/ 	.string	"ptxas"
        /*0030*/ 	.string	"Cuda compilation tools, release 13.0, V13.0.88"
        /*0030*/ 	.string	"Build cuda_13.0.r13.0/compiler.36424714_0"
        /*0030*/ 	.string	"-v  -suppress-debug-info  -lineinfo  -arch sm_90a "



//--------------------- .note.nv.cuinfo           --------------------------
	.section	.note.nv.cuinfo,"",@"SHT_NOTE"
	.sectionflags	@"SHF_NOTE_NV_CUINFO"
        /*0018*/ 	.short	0x0002
        /*001a*/ 	.short	0x005a
        /*001c*/ 	.short	0x0082
	.zero		2


//--------------------- .nv.info                  --------------------------
	.section	.nv.info,"",@"SHT_CUDA_INFO"
	.align	4


	//----- nvinfo : EIATTR_REGCOUNT
	.align		4
        /*0000*/ 	.byte	0x04, 0x2f
        /*0002*/ 	.short	(.L_2 - .L_1)
	.align		4
.L_1:
        /*0004*/ 	.word	index@(attn_fwd)
        /*0008*/ 	.word	0x000000ff


	//----- nvinfo : EIATTR_FRAME_SIZE
	.align		4
.L_2:
        /*000c*/ 	.byte	0x04, 0x11
        /*000e*/ 	.short	(.L_4 - .L_3)
	.align		4
.L_3:
        /*0010*/ 	.word	index@(attn_fwd)
        /*0014*/ 	.word	0x00002578


	//----- nvinfo : EIATTR_MIN_STACK_SIZE
	.align		4
.L_4:
        /*0018*/ 	.byte	0x04, 0x12
        /*001a*/ 	.short	(.L_6 - .L_5)
	.align		4
.L_5:
        /*001c*/ 	.word	index@(attn_fwd)
        /*0020*/ 	.word	0x00002578
.L_6:


//--------------------- .nv.compat                --------------------------
	.section	.nv.compat,"",@"SHT_CUDA_COMPAT_INFO"
	.align	4
        /*0000*/ 	.byte	0x02, 0x09, 0x01, 0x00, 0x02, 0x02, 0x04, 0x00, 0x02, 0x05, 0x05, 0x00, 0x03, 0x07, 0x01, 0x01
        /*0010*/ 	.byte	0x02, 0x03, 0x00, 0x00, 0x02, 0x06, 0x01, 0x00, 0x04, 0x0b, 0x08, 0x00, 0x00, 0x00, 0x00, 0x00
        /*0020*/ 	.byte	0x00, 0x00, 0x00, 0x00


//--------------------- .nv.info.attn_fwd         --------------------------
	.section	.nv.info.attn_fwd,"",@"SHT_CUDA_INFO"
	.sectionflags	@""
	.align	4


	//----- nvinfo : EIATTR_CUDA_API_VERSION
	.align		4
        /*0000*/ 	.byte	0x04, 0x37
        /*0002*/ 	.short	(.L_8 - .L_7)
.L_7:
        /*0004*/ 	.word	0x00000082


	//----- nvinfo : EIATTR_KPARAM_INFO
	.align		4
.L_8:
        /*0008*/ 	.byte	0x04, 0x17
        /*000a*/ 	.short	(.L_10 - .L_9)
.L_9:
        /*000c*/ 	.word	0x00000000
        /*0010*/ 	.short	0x0019
        /*0012*/ 	.short	0x0080
        /*0014*/ 	.byte	0x00, 0xf4, 0x21, 0x00


	//----- nvinfo : EIATTR_KPARAM_INFO
	.align		4
.L_10:
        /*0018*/ 	.byte	0x04, 0x17
        /*001a*/ 	.short	(.L_12 - .L_11)
.L_11:
        /*001c*/ 	.word	0x00000000
        /*0020*/ 	.short	0x0018
        /*0022*/ 	.short	0x0078
        /*0024*/ 	.byte	0x00, 0xf4, 0x21, 0x00


	//----- nvinfo : EIATTR_KPARAM_INFO
	.align		4
.L_12:
        /*0028*/ 	.byte	0x04, 0x17
        /*002a*/ 	.short	(.L_14 - .L_13)
.L_13:
        /*002c*/ 	.word	0x00000000
        /*0030*/ 	.short	0x0017
        /*0032*/ 	.short	0x0070
        /*0034*/ 	.byte	0x00, 0xf0, 0x11, 0x00


	//----- nvinfo : EIATTR_KPARAM_INFO
	.align		4
.L_14:
        /*0038*/ 	.byte	0x04, 0x17
        /*003a*/ 	.short	(.L_16 - .L_15)
.L_15:
        /*003c*/ 	.word	0x00000000
        /*0040*/ 	.short	0x0016
        /*0042*/ 	.short	0x006c
        /*0044*/ 	.byte	0x00, 0xf0, 0x11, 0x00


	//----- nvinfo : EIATTR_KPARAM_INFO
	.align		4
.L_16:
        /*0048*/ 	.byte	0x04, 0x17
        /*004a*/ 	.short	(.L_18 - .L_17)
.L_17:
        /*004c*/ 	.word	0x00000000
        /*0050*/ 	.short	0x0015
        /*0052*/ 	.short	0x0068
        /*0054*/ 	.byte	0x00, 0xf0, 0x11, 0x00


	//----- nvinfo : EIATTR_KPARAM_INFO
	.align		4
.L_18:
        /*0058*/ 	.byte	0x04, 0x17
        /*005a*/ 	.short	(.L_20 - .L_19)
.L_19:
        /*005c*/ 	.word	0x00000000
        /*0060*/ 	.short	0x0014
        /*0062*/ 	.short	0x0064
        /*0064*/ 	.byte	0x00, 0xf0, 0x11, 0x00


	//----- nvinfo : EIATTR_KPARAM_INFO
	.align		4
.L_20:
        /*0068*/ 	.byte	0x04, 0x17
        /*006a*/ 	.short	(.L_22 - .L_21)
.L_21:
        /*006c*/ 	.word	0x00000000
        /*0070*/ 	.short	0x0013
        /*0072*/ 	.short	0x0060
        /*0074*/ 	.byte	0x00, 0xf0, 0x11, 0x00


	//----- nvinfo : EIATTR_KPARAM_INFO
	.align		4
.L_22:
        /*0078*/ 	.byte	0x04, 0x17
        /*007a*/ 	.short	(.L_24 - .L_23)
.L_23:
        /*007c*/ 	.word	0x00000000
        /*0080*/ 	.short	0x0012
        /*0082*/ 	.short	0x005c
        /*0084*/ 	.byte	0x00, 0xf0, 0x11, 0x00


	//----- nvinfo : EIATTR_KPARAM_INFO
	.align		4
.L_24:
        /*0088*/ 	.byte	0x04, 0x17
        /*008a*/ 	.short	(.L_26 - .L_25)
.L_25:
        /*008c*/ 	.word	0x00000000
        /*0090*/ 	.short	0x0011
        /*0092*/ 	.short	0x0058
        /*0094*/ 	.byte	0x00, 0xf0, 0x11, 0x00


	//----- nvinfo : EIATTR_KPARAM_INFO
	.align		4
.L_26:
        /*0098*/ 	.byte	0x04, 0x17
        /*009a*/ 	.short	(.L_28 - .L_27)
.L_27:
        /*009c*/ 	.word	0x00000000
        /*00a0*/ 	.short	0x0010
        /*00a2*/ 	.short	0x0054
        /*00a4*/ 	.byte	0x00, 0xf0, 0x11, 0x00


	//----- nvinfo : EIATTR_KPARAM_INFO
	.align		4
.L_28:
        /*00a8*/ 	.byte	0x04, 0x17
        /*00aa*/ 	.short	(.L_30 - .L_29)
.L_29:
        /*00ac*/ 	.word	0x00000000
        /*00b0*/ 	.short	0x000f
        /*00b2*/ 	.short	0x0050
        /*00b4*/ 	.byte	0x00, 0xf0, 0x11, 0x00


	//----- nvinfo : EIATTR_KPARAM_INFO
	.align		4
.L_30:
        /*00b8*/ 	.byte	0x04, 0x17
        /*00ba*/ 	.short	(.L_32 - .L_31)
.L_31:
        /*00bc*/ 	.word	0x00000000
        /*00c0*/ 	.short	0x000e
        /*00c2*/ 	.short	0x004c
        /*00c4*/ 	.byte	0x00, 0xf0, 0x11, 0x00


	//----- nvinfo : EIATTR_KPARAM_INFO
	.align		4
.L_32:
        /*00c8*/ 	.byte	0x04, 0x17
        /*00ca*/ 	.short	(.L_34 - .L_33)
.L_33:
        /*00cc*/ 	.word	0x00000000
        /*00d0*/ 	.short	0x000d
        /*00d2*/ 	.short	0x0048
        /*00d4*/ 	.byte	0x00, 0xf0, 0x11, 0x00


	//----- nvinfo : EIATTR_KPARAM_INFO
	.align		4
.L_34:
        /*00d8*/ 	.byte	0x04, 0x17
        /*00da*/ 	.short	(.L_36 - .L_35)
.L_35:
        /*00dc*/ 	.word	0x00000000
        /*00e0*/ 	.short	0x000c
        /*00e2*/ 	.short	0x0044
        /*00e4*/ 	.byte	0x00, 0xf0, 0x11, 0x00


	//----- nvinfo : EIATTR_KPARAM_INFO
	.align		4
.L_36:
        /*00e8*/ 	.byte	0x04, 0x17
        /*00ea*/ 	.short	(.L_38 - .L_37)
.L_37:
        /*00ec*/ 	.word	0x00000000
        /*00f0*/ 	.short	0x000b
        /*00f2*/ 	.short	0x0040
        /*00f4*/ 	.byte	0x00, 0xf0, 0x11, 0x00


	//----- nvinfo : EIATTR_KPARAM_INFO
	.align		4
.L_38:
        /*00f8*/ 	.byte	0x04, 0x17
        /*00fa*/ 	.short	(.L_40 - .L_39)
.L_39:
        /*00fc*/ 	.word	0x00000000
        /*0100*/ 	.short	0x000a
        /*0102*/ 	.short	0x003c
        /*0104*/ 	.byte	0x00, 0xf0, 0x11, 0x00


	//----- nvinfo : EIATTR_KPARAM_INFO
	.align		4
.L_40:
        /*0108*/ 	.byte	0x04, 0x17
        /*010a*/ 	.short	(.L_42 - .L_41)
.L_41:
        /*010c*/ 	.word	0x00000000
        /*0110*/ 	.short	0x0009
        /*0112*/ 	.short	0x0038
        /*0114*/ 	.byte	0x00, 0xf0, 0x11, 0x00


	//----- nvinfo : EIATTR_KPARAM_INFO
	.align		4
.L_42:
        /*0118*/ 	.byte	0x04, 0x17
        /*011a*/ 	.short	(.L_44 - .L_43)
.L_43:
        /*011c*/ 	.word	0x00000000
        /*0120*/ 	.short	0x0008
        /*0122*/ 	.short	0x0034
        /*0124*/ 	.byte	0x00, 0xf0, 0x11, 0x00


	//----- nvinfo : EIATTR_KPARAM_INFO
	.align		4
.L_44:
        /*0128*/ 	.byte	0x04, 0x17
        /*012a*/ 	.short	(.L_46 - .L_45)
.L_45:
        /*012c*/ 	.word	0x00000000
        /*0130*/ 	.short	0x0007
        /*0132*/ 	.short	0x0030
        /*0134*/ 	.byte	0x00, 0xf0, 0x11, 0x00


	//----- nvinfo : EIATTR_KPARAM_INFO
	.align		4
.L_46:
        /*0138*/ 	.byte	0x04, 0x17
        /*013a*/ 	.short	(.L_48 - .L_47)
.L_47:
        /*013c*/ 	.word	0x00000000
        /*0140*/ 	.short	0x0006
        /*0142*/ 	.short	0x002c
        /*0144*/ 	.byte	0x00, 0xf0, 0x11, 0x00


	//----- nvinfo : EIATTR_KPARAM_INFO
	.align		4
.L_48:
        /*0148*/ 	.byte	0x04, 0x17
        /*014a*/ 	.short	(.L_50 - .L_49)
.L_49:
        /*014c*/ 	.word	0x00000000
        /*0150*/ 	.short	0x0005
        /*0152*/ 	.short	0x0028
        /*0154*/ 	.byte	0x00, 0xf0, 0x11, 0x00


	//----- nvinfo : EIATTR_KPARAM_INFO
	.align		4
.L_50:
        /*0158*/ 	.byte	0x04, 0x17
        /*015a*/ 	.short	(.L_52 - .L_51)
.L_51:
        /*015c*/ 	.word	0x00000000
        /*0160*/ 	.short	0x0004
        /*0162*/ 	.short	0x0020
        /*0164*/ 	.byte	0x00, 0xf4, 0x21, 0x00


	//----- nvinfo : EIATTR_KPARAM_INFO
	.align		4
.L_52:
        /*0168*/ 	.byte	0x04, 0x17
        /*016a*/ 	.short	(.L_54 - .L_53)
.L_53:
        /*016c*/ 	.word	0x00000000
        /*0170*/ 	.short	0x0003
        /*0172*/ 	.short	0x0018
        /*0174*/ 	.byte	0x00, 0xf4, 0x21, 0x00


	//----- nvinfo : EIATTR_KPARAM_INFO
	.align		4
.L_54:
        /*0178*/ 	.byte	0x04, 0x17
        /*017a*/ 	.short	(.L_56 - .L_55)
.L_55:
        /*017c*/ 	.word	0x00000000
        /*0180*/ 	.short	0x0002
        /*0182*/ 	.short	0x0010
        /*0184*/ 	.byte	0x00, 0xf4, 0x21, 0x00


	//----- nvinfo : EIATTR_KPARAM_INFO
	.align		4
.L_56:
        /*0188*/ 	.byte	0x04, 0x17
        /*018a*/ 	.short	(.L_58 - .L_57)
.L_57:
        /*018c*/ 	.word	0x00000000
        /*0190*/ 	.short	0x0001
        /*0192*/ 	.short	0x0008
        /*0194*/ 	.byte	0x00, 0xf4, 0x21, 0x00


	//----- nvinfo : EIATTR_KPARAM_INFO
	.align		4
.L_58:
        /*0198*/ 	.byte	0x04, 0x17
        /*019a*/ 	.short	(.L_60 - .L_59)
.L_59:
        /*019c*/ 	.word	0x00000000
        /*01a0*/ 	.short	0x0000
        /*01a2*/ 	.short	0x0000
        /*01a4*/ 	.byte	0x00, 0xf4, 0x21, 0x00


	//----- nvinfo : EIATTR_SPARSE_MMA_MASK
	.align		4
.L_60:
        /*01a8*/ 	.byte	0x03, 0x50
        /*01aa*/ 	.short	0x0000


	//----- nvinfo : EIATTR_MAXREG_COUNT
	.align		4
        /*01ac*/ 	.byte	0x03, 0x1b
        /*01ae*/ 	.short	0x00ff


	//----- nvinfo : EIATTR_NUM_BARRIERS
	.align		4
        /*01b0*/ 	.byte	0x02, 0x4c
        /*01b2*/ 	.byte	0x01
	.zero		1


	//----- nvinfo : EIATTR_ANNOTATIONS
	.align		4
        /*01b4*/ 	.byte	0x04, 0x55
        /*01b6*/ 	.short	(.L_62 - .L_61)


	//   ....[0]....
.L_61:
        /*01b8*/ 	.word	0x00000001
        /*01bc*/ 	.byte	0xb0, 0x0f, 0x00, 0x00, 0x01, 0x00, 0x00, 0x00, 0x20, 0x10, 0x00, 0x00, 0x01, 0x00, 0x00, 0x00
        /* <DEDUP_REMOVED lines=3603> */
        /*e2fc*/ 	.byte	0x80, 0x2f, 0x06, 0x00, 0x01, 0x00, 0x00, 0x00, 0x80, 0x30, 0x06, 0x00


	//----- nvinfo : EIATTR_MERCURY_ISA_VERSION
	.align		4
.L_62:
        /*e308*/ 	.byte	0x03, 0x5f
        /*e30a*/ 	.short	0x0101


	//----- nvinfo : EIATTR_COOP_GROUP_MASK_REGIDS
	.align		4
        /*e30c*/ 	.byte	0x04, 0x29
        /*e30e*/ 	.short	(.L_64 - .L_63)


	//   ....[0]....
.L_63:
        /*e310*/ 	.word	0xffffffff


	//   ....[1]....
        /*e314*/ 	.word	0xffffffff


	//   ....[2]....
        /*e318*/ 	.word	0xffffffff


	//   ....[3]....
        /*e31c*/ 	.word	0xffffffff


	//   ....[4]....
        /*e320*/ 	.word	0xffffffff


	//   ....[5]....
        /*e324*/ 	.word	0xffffffff


	//   ....[6]....
        /*e328*/ 	.word	0xffffffff


	//   ....[7]....
        /*e32c*/ 	.word	0xffffffff


	//   ....[8]....
        /*e330*/ 	.word	0xffffffff


	//   ....[9]....
        /*e334*/ 	.word	0xffffffff


	//   ....[10]....
        /*e338*/ 	.word	0xffffffff


	//   ....[11]....
        /*e33c*/ 	.word	0xffffffff


	//   ....[12]....
        /*e340*/ 	.word	0xffffffff


	//   ....[13]....
        /*e344*/ 	.word	0xffffffff


	//   ....[14]....
        /*e348*/ 	.word	0xffffffff


	//   ....[15]....
        /*e34c*/ 	.word	0xffffffff


	//   ....[16]....
        /*e350*/ 	.word	0xffffffff


	//   ....[17]....
        /*e354*/ 	.word	0xffffffff


	//   ....[18]....
        /*e358*/ 	.word	0xffffffff


	//   ....[19]....
        /*e35c*/ 	.word	0xffffffff


	//----- nvinfo : EIATTR_COOP_GROUP_INSTR_OFFSETS
	.align		4
.L_64:
        /*e360*/ 	.byte	0x04, 0x28
        /*e362*/ 	.short	(.L_66 - .L_65)


	//   ....[0]....
.L_65:
        /*e364*/ 	.word	0x00036580


	//   ....[1]....
        /*e368*/ 	.word	0x00036610


	//   ....[2]....
        /*e36c*/ 	.word	0x000370e0


	//   ....[3]....
        /*e370*/ 	.word	0x00037150


	//   ....[4]....
        /*e374*/ 	.word	0x00038030


	//   ....[5]....
        /*e378*/ 	.word	0x00038090


	//   ....[6]....
        /*e37c*/ 	.word	0x00038ae0


	//   ....[7]....
        /*e380*/ 	.word	0x00038b20


	//   ....[8]....
        /*e384*/ 	.word	0x0003a0b0


	//   ....[9]....
        /*e388*/ 	.word	0x0003a0d0


	//   ....[10]....
        /*e38c*/ 	.word	0x0003a0e0


	//   ....[11]....
        /*e390*/ 	.word	0x0003a0f0


	//   ....[12]....
        /*e394*/ 	.word	0x0003a1a0


	//   ....[13]....
        /*e398*/ 	.word	0x0003a1b0


	//   ....[14]....
        /*e39c*/ 	.word	0x0003a1c0


	//   ....[15]....
        /*e3a0*/ 	.word	0x0003a1d0


	//   ....[16]....
        /*e3a4*/ 	.word	0x00045e20


	//   ....[17]....
        /*e3a8*/ 	.word	0x00045e30


	//   ....[18]....
        /*e3ac*/ 	.word	0x00045ea0


	//   ....[19]....
        /*e3b0*/ 	.word	0x00045ec0


	//----- nvinfo : EIATTR_EXIT_INSTR_OFFSETS
	.align		4
.L_66:
        /*e3b4*/ 	.byte	0x04, 0x1c
        /*e3b6*/ 	.short	(.L_68 - .L_67)


	//   ....[0]....
.L_67:
        /*e3b8*/ 	.word	0x00066a20


	//----- nvinfo : EIATTR_REQNTID
	.align		4
.L_68:
        /*e3bc*/ 	.byte	0x04, 0x10
        /*e3be*/ 	.short	(.L_70 - .L_69)
.L_69:
        /*e3c0*/ 	.word	0x00000080
        /*e3c4*/ 	.word	0x00000001
        /*e3c8*/ 	.word	0x00000001


	//----- nvinfo : EIATTR_CBANK_PARAM_SIZE
	.align		4
.L_70:
        /*e3cc*/ 	.byte	0x03, 0x19
        /*e3ce*/ 	.short	0x0088


	//----- nvinfo : EIATTR_PARAM_CBANK
	.align		4
        /*e3d0*/ 	.byte	0x04, 0x0a
        /*e3d2*/ 	.short	(.L_72 - .L_71)
	.align		4
.L_71:
        /*e3d4*/ 	.word	index@(.nv.constant0.attn_fwd)
        /*e3d8*/ 	.short	0x0210
        /*e3da*/ 	.short	0x0088


	//----- nvinfo : EIATTR_SW_WAR
	.align		4
.L_72:
        /*e3dc*/ 	.byte	0x04, 0x36
        /*e3de*/ 	.short	(.L_74 - .L_73)
.L_73:
        /*e3e0*/ 	.word	0x00000008
.L_74:


//--------------------- .nv.callgraph             --------------------------
	.section	.nv.callgraph,"",@"SHT_CUDA_CALLGRAPH"
	.align	4
	.sectionentsize	8
	.align		4
        /*0000*/ 	.word	0x00000000
	.align		4
        /*0004*/ 	.word	0xffffffff
	.align		4
        /*0008*/ 	.word	0x00000000
	.align		4
        /*000c*/ 	.word	0xfffffffe
	.align		4
        /*0010*/ 	.word	0x00000000
	.align		4
        /*0014*/ 	.word	0xfffffffd
	.align		4
        /*0018*/ 	.word	0x00000000
	.align		4
        /*001c*/ 	.word	0xfffffffc


//--------------------- .nv.constant4             --------------------------
	.section	.nv.constant4,"a",@progbits
	.align	8
	.align		8
.nv.constant4:
        /*0000*/ 	.dword	_$_str


//--------------------- .text.attn_fwd            --------------------------
	.section	.text.attn_fwd,"ax",@progbits
	.align	128
        .global         attn_fwd
        .type           attn_fwd,@function
        .size           attn_fwd,(.L_x_3 - attn_fwd)
        .other          attn_fwd,@"STO_CUDA_ENTRY STV_DEFAULT"
attn_fwd:
.text.attn_fwd:
[----:B------:R-:W0:Y:S01]  /*0000*/  LDC R1, c[0x0][0x28] ;  /* 0x00000a00ff017b82 */ /* 0x000e220000000800 */
[----:B------:R-:W1:Y:S07]  /*0010*/  S2R R0, SR_CTAID.X ;  /* 0x0000000000007919 */ /* 0x000e6e0000002500 */
[----:B------:R-:W2:Y:S01]  /*0020*/  LDC.64 R2, c[0x0][0x240] ;  /* 0x00009000ff027b82 */ /* 0x000ea20000000a00 */
[----:B------:R-:W-:Y:S01]  /*0030*/  MOV R17, 0x400 ;  /* 0x0000040000117802 */ /* 0x000fe20000000f00 */
[----:B------:R-:W-:Y:S01]  /*0040*/  ULDC.64 UR60, c[0x0][0x208] ;  /* 0x00008200003c7ab9 */ /* 0x000fe20000000a00 */
[----:B------:R-:W3:Y:S01]  /*0050*/  S2R R5, SR_TID.X ;  /* 0x0000000000057919 */ /* 0x000ee20000002100 */
[----:B0-----:R-:W-:Y:S01]  /*0060*/  IADD3 R1, R1, -0x2578, RZ ;  /* 0xffffda8801017810 */ /* 0x001fe20007ffe0ff */
[----:B------:R-:W2:Y:S03]  /*0070*/  S2R R9, SR_CTAID.Y ;  /* 0x0000000000097919 */ /* 0x000ea60000002600 */
[----:B------:R-:W0:Y:S01]  /*0080*/  LDC.64 R6, c[0x0][0x210] ;  /* 0x00008400ff067b82 */ /* 0x000e220000000a00 */
[----:B------:R-:W4:Y:S07]  /*0090*/  S2R R4, SR_CgaCtaId ;  /* 0x0000000000047919 */ /* 0x000f2e0000008800 */
[----:B------:R-:W5:Y:S08]  /*00a0*/  LDC R27, c[0x0][0x248] ;  /* 0x00009200ff1b7b82 */ /* 0x000f700000000800 */
[----:B------:R-:W0:Y:S01]  /*00b0*/  LDC R95, c[0x0][0x248] ;  /* 0x00009200ff5f7b82 */ /* 0x000e220000000800 */
[----:B-1----:R-:W-:-:S07]  /*00c0*/  SHF.L.U32 R8, R0, 0x7, RZ ;  /* 0x0000000700087819 */ /* 0x002fce00000006ff */
[----:B------:R-:W1:Y:S01]  /*00d0*/  LDC R97, c[0x0][0x248] ;  /* 0x00009200ff617b82 */ /* 0x000e620000000800 */
[----:B---3--:R-:W-:Y:S01]  /*00e0*/  LOP3.LUT R8, R8, 0x7f, R5, 0xf8, !PT ;  /* 0x0000007f08087812 */ /* 0x008fe200078ef805 */
[----:B--2---:R-:W-:-:S06]  /*00f0*/  IMAD R0, R9, R2, RZ ;  /* 0x0000000209007224 */ /* 0x004fcc00078e02ff */
[----:B------:R-:W2:Y:S01]  /*0100*/  LDC R198, c[0x0][0x248] ;  /* 0x00009200ffc67b82 */ /* 0x000ea20000000800 */
[----:B------:R-:W-:Y:S01]  /*0110*/  IMAD R2, R8, R3, RZ ;  /* 0x0000000308027224 */ /* 0x000fe200078e02ff */
[----:B------:R-:W-:Y:S01]  /*0120*/  LOP3.LUT R3, R5, 0x40, RZ, 0xc0, !PT ;  /* 0x0000004005037812 */ /* 0x000fe200078ec0ff */
[C---:B-----5:R-:W-:Y:S01]  /*0130*/  IMAD R23, R27.reuse, 0x90, RZ ;  /* 0x000000901b177824 */ /* 0x060fe200078e02ff */
[C---:B------:R-:W-:Y:S01]  /*0140*/  SHF.L.U32 R123, R0.reuse, 0x1, RZ ;  /* 0x00000001007b7819 */ /* 0x040fe200000006ff */
[----:B------:R-:W-:Y:S01]  /*0150*/  IMAD.HI R0, R0, 0x2, RZ ;  /* 0x0000000200007827 */ /* 0x000fe200078e02ff */
[----:B------:R-:W-:Y:S02]  /*0160*/  SHF.L.U32 R122, R2, 0x1, RZ ;  /* 0x00000001027a7819 */ /* 0x000fe400000006ff */
[----:B----4-:R-:W-:Y:S01]  /*0170*/  LEA R17, R4, R17, 0x18 ;  /* 0x0000001104117211 */ /* 0x010fe200078ec0ff */
[----:B------:R-:W-:Y:S01]  /*0180*/  IMAD.HI R2, R2, 0x2, RZ ;  /* 0x0000000202027827 */ /* 0x000fe200078e02ff */
[----:B0-----:R-:W-:Y:S01]  /*0190*/  IADD3 R122, P0, P1, R122, R6, R123 ;  /* 0x000000067a7a7210 */ /* 0x001fe2000791e07b */
[----:B------:R-:W0:Y:S02]  /*01a0*/  LDC R199, c[0x0][0x248] ;  /* 0x00009200ffc77b82 */ /* 0x000e240000000800 */
[----:B------:R-:W-:Y:S01]  /*01b0*/  IMAD R45, R27, 0x48, RZ ;  /* 0x000000481b2d7824 */ /* 0x000fe200078e02ff */
[----:B------:R-:W-:-:S02]  /*01c0*/  IADD3.X R123, R2, R7, R0, P0, P1 ;  /* 0x00000007027b7210 */ /* 0x000fc400007e2400 */
[----:B------:R-:W-:Y:S01]  /*01d0*/  SHF.L.U32 R0, R5, 0x1, RZ ;  /* 0x0000000105007819 */ /* 0x000fe200000006ff */
[----:B------:R-:W-:Y:S01]  /*01e0*/  IMAD R7, R27, 0x50, RZ ;  /* 0x000000501b077824 */ /* 0x000fe200078e02ff */
[----:B------:R-:W-:Y:S01]  /*01f0*/  IADD3 R62, P0, R23, R122, RZ ;  /* 0x0000007a173e7210 */ /* 0x000fe20007f1e0ff */
[C---:B------:R-:W-:Y:S01]  /*0200*/  IMAD R39, R27.reuse, 0x28, RZ ;  /* 0x000000281b277824 */ /* 0x040fe200078e02ff */
[----:B------:R-:W-:Y:S01]  /*0210*/  LOP3.LUT R0, R0, 0x7e, RZ, 0xc0, !PT ;  /* 0x0000007e00007812 */ /* 0x000fe200078ec0ff */
[----:B------:R-:W-:Y:S01]  /*0220*/  IMAD R12, R27, 0xa0, RZ ;  /* 0x000000a01b0c7824 */ /* 0x000fe200078e02ff */
[-C--:B------:R-:W-:Y:S01]  /*0230*/  LEA.HI.X.SX32 R63, R45, R123.reuse, 0x1, P0 ;  /* 0x0000007b2d3f7211 */ /* 0x080fe200000f0eff */
[----:B------:R-:W-:Y:S01]  /*0240*/  IMAD R21, R27, 0xb0, RZ ;  /* 0x000000b01b157824 */ /* 0x000fe200078e02ff */
[----:B------:R-:W-:Y:S01]  /*0250*/  LEA R2, R3, R0, 0x9 ;  /* 0x0000000003027211 */ /* 0x000fe200078e48ff */
[----:B------:R-:W-:Y:S01]  /*0260*/  IMAD R3, R27, 0x30, RZ ;  /* 0x000000301b037824 */ /* 0x000fe200078e02ff */
[-C--:B------:R-:W-:Y:S01]  /*0270*/  IADD3 R4, P0, R7, R122.reuse, RZ ;  /* 0x0000007a07047210 */ /* 0x080fe20007f1e0ff */
[C---:B------:R-:W-:Y:S01]  /*0280*/  IMAD R93, R27.reuse, 0x18, RZ ;  /* 0x000000181b5d7824 */ /* 0x040fe200078e02ff */
[-C--:B------:R-:W-:Y:S01]  /*0290*/  IADD3 R8, P1, R12, R122.reuse, RZ ;  /* 0x0000007a0c087210 */ /* 0x080fe20007f3e0ff */
[----:B------:R-:W-:Y:S01]  /*02a0*/  IMAD R13, R27, 0x60, RZ ;  /* 0x000000601b0d7824 */ /* 0x000fe200078e02ff */
[-C--:B------:R-:W-:Y:S01]  /*02b0*/  LEA.HI.X.SX32 R5, R39, R123.reuse, 0x1, P0 ;  /* 0x0000007b27057211 */ /* 0x080fe200000f0eff */
[----:B------:R-:W-:Y:S01]  /*02c0*/  IMAD R26, R27, 0xc0, RZ ;  /* 0x000000c01b1a7824 */ /* 0x000fe200078e02ff */
[-C--:B------:R-:W-:Y:S01]  /*02d0*/  IADD3 R24, P0, R3, R122.reuse, RZ ;  /* 0x0000007a03187210 */ /* 0x080fe20007f1e0ff */
[----:B------:R-:W-:Y:S01]  /*02e0*/  IMAD R15, R27, 0x58, RZ ;  /* 0x000000581b0f7824 */ /* 0x000fe200078e02ff */
[-C--:B------:R-:W-:Y:S01]  /*02f0*/  IADD3 R10, P2, R21, R122.reuse, RZ ;  /* 0x0000007a150a7210 */ /* 0x080fe20007f5e0ff */
[----:B------:R3:W4:Y:S01]  /*0300*/  LDG.E.U16 R47, desc[UR60][R4.64] ;  /* 0x0000003c042f7981 */ /* 0x000722000c1e1500 */
[-C--:B------:R-:W-:Y:S01]  /*0310*/  LEA.HI.X.SX32 R9, R7, R123.reuse, 0x1, P1 ;  /* 0x0000007b07097211 */ /* 0x080fe200008f0eff */
[----:B------:R-:W-:Y:S01]  /*0320*/  IMAD R31, R27, 0x70, RZ ;  /* 0x000000701b1f7824 */ /* 0x000fe200078e02ff */
[-C--:B------:R-:W-:Y:S01]  /*0330*/  LEA.HI.X.SX32 R25, R93, R123.reuse, 0x1, P0 ;  /* 0x0000007b5d197211 */ /* 0x080fe200000f0eff */
[----:B------:R-:W-:Y:S01]  /*0340*/  IMAD R59, R27, 0xe0, RZ ;  /* 0x000000e01b3b7824 */ /* 0x000fe200078e02ff */
[-C--:B------:R-:W-:Y:S01]  /*0350*/  IADD3 R6, P0, R13, R122.reuse, RZ ;  /* 0x0000007a0d067210 */ /* 0x080fe20007f1e0ff */
[----:B------:R5:W4:Y:S01]  /*0360*/  LDG.E.U16 R61, desc[UR60][R8.64] ;  /* 0x0000003c083d7981 */ /* 0x000b22000c1e1500 */
[-C--:B------:R-:W-:Y:S01]  /*0370*/  LEA.HI.X.SX32 R11, R15, R123.reuse, 0x1, P2 ;  /* 0x0000007b0f0b7211 */ /* 0x080fe200010f0eff */
[----:B------:R-:W0:Y:S01]  /*0380*/  LDC R222, c[0x0][0x248] ;  /* 0x00009200ffde7b82 */ /* 0x000e220000000800 */
[-C--:B---3--:R-:W-:Y:S01]  /*0390*/  IADD3 R4, P1, R26, R122.reuse, RZ ;  /* 0x0000007a1a047210 */ /* 0x088fe20007f3e0ff */
[----:B------:R-:W-:Y:S01]  /*03a0*/  IMAD R75, R27, 0x38, RZ ;  /* 0x000000381b4b7824 */ /* 0x000fe200078e02ff */
[-C--:B------:R-:W-:Y:S01]  /*03b0*/  LEA.HI.X.SX32 R7, R3, R123.reuse, 0x1, P0 ;  /* 0x0000007b03077211 */ /* 0x080fe200000f0eff */
[----:B------:R-:W-:Y:S01]  /*03c0*/  IMAD R37, R27, 0x12, RZ ;  /* 0x000000121b257824 */ /* 0x000fe200078e02ff */
[----:B------:R-:W-:Y:S01]  /*03d0*/  LEA.HI.X.SX32 R5, R13, R123, 0x1, P1 ;  /* 0x0000007b0d057211 */ /* 0x000fe200008f0eff */
[----:B------:R3:W4:Y:S01]  /*03e0*/  LDG.E.U16 R73, desc[UR60][R10.64] ;  /* 0x0000003c0a497981 */ /* 0x000722000c1e1500 */
[-C--:B-----5:R-:W-:Y:S01]  /*03f0*/  IADD3 R8, P0, R31, R122.reuse, RZ ;  /* 0x0000007a1f087210 */ /* 0x0a0fe20007f1e0ff */
[C---:B------:R-:W-:Y:S01]  /*0400*/  IMAD R41, R27.reuse, 0x22, RZ ;  /* 0x000000221b297824 */ /* 0x040fe200078e02ff */
[----:B------:R-:W-:Y:S01]  /*0410*/  LEA R3, R27, R27, 0x3 ;  /* 0x0000001b1b037211 */ /* 0x000fe200078e18ff */
[----:B------:R5:W4:Y:S01]  /*0420*/  LDG.E.U16 R29, desc[UR60][R4.64] ;  /* 0x0000003c041d7981 */ /* 0x000b22000c1e1500 */
[----:B------:R-:W-:Y:S01]  /*0430*/  LEA.HI.X.SX32 R9, R75, R123, 0x1, P0 ;  /* 0x0000007b4b097211 */ /* 0x000fe200000f0eff */
[----:B------:R-:W-:Y:S01]  /*0440*/  IMAD R49, R27, 0x32, RZ ;  /* 0x000000321b317824 */ /* 0x000fe200078e02ff */
[----:B------:R-:W0:Y:S01]  /*0450*/  LDC R223, c[0x0][0x248] ;  /* 0x00009200ffdf7b82 */ /* 0x000e220000000800 */
[----:B------:R1:W4:Y:S01]  /*0460*/  LDG.E.U16 R67, desc[UR60][R6.64] ;  /* 0x0000003c06437981 */ /* 0x000322000c1e1500 */
[----:B---3--:R-:W-:Y:S01]  /*0470*/  IADD3 R10, P1, R59, R122, RZ ;  /* 0x0000007a3b0a7210 */ /* 0x008fe20007f3e0ff */
[----:B------:R-:W-:-:S02]  /*0480*/  IMAD R16, R27, 0xd0, RZ ;  /* 0x000000d01b107824 */ /* 0x000fc400078e02ff */
[----:B------:R3:W4:Y:S01]  /*0490*/  LDG.E.U16 R62, desc[UR60][R62.64] ;  /* 0x0000003c3e3e7981 */ /* 0x000722000c1e1500 */
[-C--:B-----5:R-:W-:Y:S02]  /*04a0*/  IADD3 R4, P0, R37, R122.reuse, RZ ;  /* 0x0000007a25047210 */ /* 0x0a0fe40007f1e0ff */
[----:B------:R-:W5:Y:S01]  /*04b0*/  LDC R221, c[0x0][0x248] ;  /* 0x00009200ffdd7b82 */ /* 0x000f620000000800 */
[----:B------:R-:W-:Y:S01]  /*04c0*/  LEA.HI.X.SX32 R11, R31, R123, 0x1, P1 ;  /* 0x0000007b1f0b7211 */ /* 0x000fe200008f0eff */
[----:B------:R2:W4:Y:S01]  /*04d0*/  LDG.E.U16 R69, desc[UR60][R8.64] ;  /* 0x0000003c08457981 */ /* 0x000522000c1e1500 */
[----:B-1----:R-:W-:Y:S02]  /*04e0*/  LEA R7, R27, R27, 0x4 ;  /* 0x0000001b1b077211 */ /* 0x002fe400078e20ff */
[-C--:B------:R-:W-:Y:S01]  /*04f0*/  IADD3 R6, P1, R41, R122.reuse, RZ ;  /* 0x0000007a29067210 */ /* 0x080fe20007f3e0ff */
[----:B------:R-:W-:Y:S01]  /*0500*/  IMAD R64, R27, 0xf0, RZ ;  /* 0x000000f01b407824 */ /* 0x000fe200078e02ff */
[-C--:B------:R-:W-:Y:S01]  /*0510*/  LEA.HI.X.SX32 R5, R3, R123.reuse, 0x1, P0 ;  /* 0x0000007b03057211 */ /* 0x080fe200000f0eff */
[----:B------:R-:W-:Y:S01]  /*0520*/  IMAD R3, R27, 0x19, RZ ;  /* 0x000000191b037824 */ /* 0x000fe200078e02ff */
[-C--:B------:R-:W-:Y:S01]  /*0530*/  LEA.HI.X.SX32 R7, R7, R123.reuse, 0x1, P1 ;  /* 0x0000007b07077211 */ /* 0x080fe200008f0eff */
[C---:B---3--:R-:W-:Y:S01]  /*0540*/  IMAD R63, R27.reuse, 0x68, RZ ;  /* 0x000000681b3f7824 */ /* 0x048fe200078e02ff */
[-C--:B------:R-:W-:Y:S01]  /*0550*/  IADD3 R18, P2, R16, R122.reuse, RZ ;  /* 0x0000007a10127210 */ /* 0x080fe20007f5e0ff */
[----:B------:R-:W-:Y:S01]  /*0560*/  IMAD R53, R27, 0x42, RZ ;  /* 0x000000421b357824 */ /* 0x000fe200078e02ff */
[-C--:B--2---:R-:W-:Y:S01]  /*0570*/  IADD3 R8, P0, R49, R122.reuse, RZ ;  /* 0x0000007a31087210 */ /* 0x084fe20007f1e0ff */
[----:B------:R-:W-:Y:S01]  /*0580*/  IMAD R57, R27, 0x62, RZ ;  /* 0x000000621b397824 */ /* 0x000fe200078e02ff */
[----:B------:R1:W2:Y:S01]  /*0590*/  LDG.E.U16 R24, desc[UR60][R24.64] ;  /* 0x0000003c18187981 */ /* 0x0002a2000c1e1500 */
[-C--:B------:R-:W-:Y:S01]  /*05a0*/  LEA.HI.X.SX32 R19, R63, R123.reuse, 0x1, P2 ;  /* 0x0000007b3f137211 */ /* 0x080fe200010f0eff */
[----:B------:R-:W3:Y:S01]  /*05b0*/  LDC R220, c[0x0][0x248] ;  /* 0x00009200ffdc7b82 */ /* 0x000ee20000000800 */
[----:B------:R-:W-:Y:S01]  /*05c0*/  LEA.HI.X.SX32 R9, R3, R123, 0x1, P0 ;  /* 0x0000007b03097211 */ /* 0x000fe200000f0eff */
[----:B------:R1:W2:Y:S01]  /*05d0*/  LDG.E.U16 R74, desc[UR60][R10.64] ;  /* 0x0000003c0a4a7981 */ /* 0x0002a2000c1e1500 */
[----:B------:R-:W-:Y:S01]  /*05e0*/  IMAD R3, R27, 0x31, RZ ;  /* 0x000000311b037824 */ /* 0x000fe200078e02ff */
[----:B------:R-:W-:-:S02]  /*05f0*/  IADD3 R30, P2, R64, R122, RZ ;  /* 0x0000007a401e7210 */ /* 0x000fc40007f5e0ff */
[----:B------:R0:W2:Y:S01]  /*0600*/  LDG.E.U16 R90, desc[UR60][R6.64] ;  /* 0x0000003c065a7981 */ /* 0x0000a2000c1e1500 */
[C---:B------:R-:W-:Y:S01]  /*0610*/  LEA R13, R27.reuse, R27, 0x5 ;  /* 0x0000001b1b0d7211 */ /* 0x040fe200078e28ff */
[C---:B-1----:R-:W-:Y:S01]  /*0620*/  IMAD R25, R27.reuse, 0x78, RZ ;  /* 0x000000781b197824 */ /* 0x042fe200078e02ff */
[----:B------:R-:W1:Y:S01]  /*0630*/  LDC R218, c[0x0][0x248] ;  /* 0x00009200ffda7b82 */ /* 0x000e620000000800 */
[----:B------:R-:W-:Y:S01]  /*0640*/  IMAD R55, R27, 0x52, RZ ;  /* 0x000000521b377824 */ /* 0x000fe200078e02ff */
[----:B------:R0:W2:Y:S01]  /*0650*/  LDG.E.U16 R68, desc[UR60][R18.64] ;  /* 0x0000003c12447981 */ /* 0x0000a2000c1e1500 */
[-C--:B------:R-:W-:Y:S01]  /*0660*/  IADD3 R10, P1, R53, R122.reuse, RZ ;  /* 0x0000007a350a7210 */ /* 0x080fe20007f3e0ff */
[C---:B------:R-:W-:Y:S02]  /*0670*/  IMAD R185, R27.reuse, 0x92, RZ ;  /* 0x000000921bb97824 */ /* 0x040fe400078e02ff */
[----:B------:R-:W-:Y:S01]  /*0680*/  IMAD R33, R27, 0x49, RZ ;  /* 0x000000491b217824 */ /* 0x000fe200078e02ff */
[-C--:B0-----:R-:W-:Y:S01]  /*0690*/  IADD3 R6, P0, R57, R122.reuse, RZ ;  /* 0x0000007a39067210 */ /* 0x081fe20007f1e0ff */
[----:B------:R-:W-:Y:S01]  /*06a0*/  IMAD R191, R27, 0xc2, RZ ;  /* 0x000000c21bbf7824 */ /* 0x000fe200078e02ff */
[-C--:B------:R-:W-:Y:S01]  /*06b0*/  LEA.HI.X.SX32 R31, R25, R123.reuse, 0x1, P2 ;  /* 0x0000007b191f7211 */ /* 0x080fe200010f0eff */
[----:B------:R-:W2:Y:S01]  /*06c0*/  LDG.E.U16 R91, desc[UR60][R4.64] ;  /* 0x0000003c045b7981 */ /* 0x000ea2000c1e1500 */
[-C--:B------:R-:W-:Y:S01]  /*06d0*/  LEA.HI.X.SX32 R11, R13, R123.reuse, 0x1, P1 ;  /* 0x0000007b0d0b7211 */ /* 0x080fe200008f0eff */
[----:B------:R-:W-:Y:S01]  /*06e0*/  IMAD R19, R27, 0x29, RZ ;  /* 0x000000291b137824 */ /* 0x000fe200078e02ff */
[-C--:B------:R-:W-:Y:S01]  /*06f0*/  LEA.HI.X.SX32 R7, R3, R123.reuse, 0x1, P0 ;  /* 0x0000007b03077211 */ /* 0x080fe200000f0eff */
[----:B------:R-:W-:Y:S01]  /*0700*/  IMAD R3, R27, 0x82, RZ ;  /* 0x000000821b037824 */ /* 0x000fe200078e02ff */
[-C--:B------:R-:W-:Y:S01]  /*0710*/  IADD3 R18, P2, R55, R122.reuse, RZ ;  /* 0x0000007a37127210 */ /* 0x080fe20007f5e0ff */
[----:B------:R0:W2:Y:S01]  /*0720*/  LDG.E.U16 R14, desc[UR60][R30.64] ;  /* 0x0000003c1e0e7981 */ /* 0x0000a2000c1e1500 */
[----:B------:R-:W1:Y:S02]  /*0730*/  LDC R219, c[0x0][0x248] ;  /* 0x00009200ffdb7b82 */ /* 0x000e640000000800 */
[----:B------:R-:W-:Y:S01]  /*0740*/  LEA.HI.X.SX32 R19, R19, R123, 0x1, P2 ;  /* 0x0000007b13137211 */ /* 0x000fe200010f0eff */
[----:B------:R5:W2:Y:S04]  /*0750*/  LDG.E.U16 R88, desc[UR60][R10.64] ;  /* 0x0000003c0a587981 */ /* 0x000aa8000c1e1500 */
[----:B------:R3:W2:Y:S01]  /*0760*/  LDG.E.U16 R87, desc[UR60][R18.64] ;  /* 0x0000003c12577981 */ /* 0x0006a2000c1e1500 */
[----:B------:R-:W1:Y:S01]  /*0770*/  LDC R217, c[0x0][0x248] ;  /* 0x00009200ffd97b82 */ /* 0x000e620000000800 */
[C---:B0-----:R-:W-:Y:S01]  /*0780*/  LEA R31, R27.reuse, R27, 0x6 ;  /* 0x0000001b1b1f7211 */ /* 0x041fe200078e30ff */
[----:B------:R-:W-:Y:S01]  /*0790*/  IMAD R193, R27, 0xd2, RZ ;  /* 0x000000d21bc17824 */ /* 0x000fe200078e02ff */
[----:B------:R0:W2:Y:S01]  /*07a0*/  LDG.E.U16 R89, desc[UR60][R8.64] ;  /* 0x0000003c08597981 */ /* 0x0000a2000c1e1500 */
[----:B-----5:R-:W-:Y:S01]  /*07b0*/  IADD3 R10, P1, R3, R122, RZ ;  /* 0x0000007a030a7210 */ /* 0x020fe20007f3e0ff */
[----:B------:R-:W-:-:S02]  /*07c0*/  IMAD R5, R27, 0x72, RZ ;  /* 0x000000721b057824 */ /* 0x000fc400078e02ff */
[----:B------:R-:W5:Y:S01]  /*07d0*/  LDG.E.U16 R86, desc[UR60][R6.64] ;  /* 0x0000003c06567981 */ /* 0x000f62000c1e1500 */
[----:B------:R-:W1:Y:S01]  /*07e0*/  LDC R216, c[0x0][0x248] ;  /* 0x00009200ffd87b82 */ /* 0x000e620000000800 */
[-C--:B------:R-:W-:Y:S02]  /*07f0*/  LEA.HI.X.SX32 R11, R31, R123.reuse, 0x1, P1 ;  /* 0x0000007b1f0b7211 */ /* 0x080fe400008f0eff */
[-C--:B---3--:R-:W-:Y:S01]  /*0800*/  IADD3 R18, P2, R185, R122.reuse, RZ ;  /* 0x0000007ab9127210 */ /* 0x088fe20007f5e0ff */
[C---:B------:R-:W-:Y:S02]  /*0810*/  IMAD R31, R27.reuse, 0x61, RZ ;  /* 0x000000611b1f7824 */ /* 0x040fe400078e02ff */
[----:B------:R-:W-:Y:S01]  /*0820*/  IMAD R152, R27, 0x102, RZ ;  /* 0x000001021b987824 */ /* 0x000fe200078e02ff */
[----:B------:R3:W5:Y:S01]  /*0830*/  LDG.E.U16 R84, desc[UR60][R10.64] ;  /* 0x0000003c0a547981 */ /* 0x000762000c1e1500 */
[----:B------:R-:W-:Y:S01]  /*0840*/  LEA.HI.X.SX32 R19, R33, R123, 0x1, P2 ;  /* 0x0000007b21137211 */ /* 0x000fe200010f0eff */
[----:B------:R-:W-:Y:S01]  /*0850*/  IMAD R33, R27, 0x69, RZ ;  /* 0x000000691b217824 */ /* 0x000fe200078e02ff */
[-C--:B0-----:R-:W-:Y:S01]  /*0860*/  IADD3 R8, P0, R5, R122.reuse, RZ ;  /* 0x0000007a05087210 */ /* 0x081fe20007f1e0ff */
[----:B------:R-:W-:Y:S01]  /*0870*/  IMAD R13, R27, 0x39, RZ ;  /* 0x000000391b0d7824 */ /* 0x000fe200078e02ff */
[----:B------:R-:W0:Y:S01]  /*0880*/  LDC R225, c[0x0][0x248] ;  /* 0x00009200ffe17b82 */ /* 0x000e220000000800 */
[----:B------:R3:W5:Y:S02]  /*0890*/  LDG.E.U16 R83, desc[UR60][R18.64] ;  /* 0x0000003c12537981 */ /* 0x000764000c1e1500 */
[-C--:B---3--:R-:W-:Y:S01]  /*08a0*/  IADD3 R10, P1, R191, R122.reuse, RZ ;  /* 0x0000007abf0a7210 */ /* 0x088fe20007f3e0ff */
[C---:B------:R-:W-:Y:S01]  /*08b0*/  IMAD R151, R27.reuse, 0x10a, RZ ;  /* 0x0000010a1b977824 */ /* 0x040fe200078e02ff */
[C---:B------:R-:W-:Y:S01]  /*08c0*/  LEA R35, R27.reuse, R27, 0x7 ;  /* 0x0000001b1b237211 */ /* 0x040fe200078e38ff */
[----:B------:R-:W-:Y:S01]  /*08d0*/  IMAD R187, R27, 0xa2, RZ ;  /* 0x000000a21bbb7824 */ /* 0x000fe200078e02ff */
[-C--:B------:R-:W-:Y:S01]  /*08e0*/  LEA.HI.X.SX32 R11, R31, R123.reuse, 0x1, P1 ;  /* 0x0000007b1f0b7211 */ /* 0x080fe200008f0eff */
[----:B------:R-:W-:Y:S01]  /*08f0*/  IMAD R43, R27, 0x85, RZ ;  /* 0x000000851b2b7824 */ /* 0x000fe200078e02ff */
[-C--:B------:R-:W-:Y:S01]  /*0900*/  IADD3 R18, P2, R193, R122.reuse, RZ ;  /* 0x0000007ac1127210 */ /* 0x080fe20007f5e0ff */
[----:B------:R-:W-:Y:S01]  /*0910*/  IMAD R7, R27, 0x51, RZ ;  /* 0x000000511b077824 */ /* 0x000fe200078e02ff */
[----:B------:R-:W3:Y:S01]  /*0920*/  LDG.E.U16 R58, desc[UR60][R122.64] ;  /* 0x0000003c7a3a7981 */ /* 0x000ee2000c1e1500 */
[-C--:B------:R-:W-:Y:S01]  /*0930*/  LEA.HI.X.SX32 R9, R13, R123.reuse, 0x1, P0 ;  /* 0x0000007b0d097211 */ /* 0x080fe200000f0eff */
[----:B------:R-:W0:Y:S01]  /*0940*/  LDC R215, c[0x0][0x248] ;  /* 0x00009200ffd77b82 */ /* 0x000e220000000800 */
[----:B------:R-:W-:Y:S01]  /*0950*/  LEA.HI.X.SX32 R19, R33, R123, 0x1, P2 ;  /* 0x0000007b21137211 */ /* 0x000fe200010f0eff */
[----:B------:R1:W5:Y:S01]  /*0960*/  LDG.E.U16 R80, desc[UR60][R10.64] ;  /* 0x0000003c0a507981 */ /* 0x000362000c1e1500 */
[-C--:B------:R-:W-:Y:S01]  /*0970*/  IADD3 R34, P2, R151, R122.reuse, RZ ;  /* 0x0000007a97227210 */ /* 0x080fe20007f5e0ff */
[----:B------:R-:W-:Y:S01]  /*0980*/  IMAD R189, R27, 0xb2, RZ ;  /* 0x000000b21bbd7824 */ /* 0x000fe200078e02ff */
[-C--:B------:R-:W-:Y:S01]  /*0990*/  IADD3 R6, P0, R187, R122.reuse, RZ ;  /* 0x0000007abb067210 */ /* 0x080fe20007f1e0ff */
[----:B------:R1:W5:Y:S01]  /*09a0*/  LDG.E.U16 R85, desc[UR60][R8.64] ;  /* 0x0000003c08557981 */ /* 0x000362000c1e1500 */
[C---:B------:R-:W-:Y:S01]  /*09b0*/  IMAD R13, R27.reuse, 0x59, RZ ;  /* 0x000000591b0d7824 */ /* 0x040fe200078e02ff */
[----:B------:R-:W0:Y:S01]  /*09c0*/  LDC R98, c[0x0][0x248] ;  /* 0x00009200ff627b82 */ /* 0x000e220000000800 */
[----:B------:R-:W-:Y:S01]  /*09d0*/  IMAD R195, R27, 0xe2, RZ ;  /* 0x000000e21bc37824 */ /* 0x000fe200078e02ff */
[----:B------:R-:W5:Y:S01]  /*09e0*/  LDG.E.U16 R79, desc[UR60][R18.64] ;  /* 0x0000003c124f7981 */ /* 0x000f62000c1e1500 */
[----:B-1----:R-:W-:-:S02]  /*09f0*/  IADD3 R10, P1, R152, R122, RZ ;  /* 0x0000007a980a7210 */ /* 0x002fc40007f3e0ff */
[-C--:B------:R-:W-:Y:S02]  /*0a00*/  LEA.HI.X.SX32 R7, R7, R123.reuse, 0x1, P0 ;  /* 0x0000007b07077211 */ /* 0x080fe400000f0eff */
[-C--:B------:R-:W-:Y:S01]  /*0a10*/  LEA.HI.X.SX32 R11, R35, R123.reuse, 0x1, P1 ;  /* 0x0000007b230b7211 */ /* 0x080fe200008f0eff */
[----:B------:R-:W1:Y:S01]  /*0a20*/  LDC R102, c[0x0][0x248] ;  /* 0x00009200ff667b82 */ /* 0x000e620000000800 */
[----:B------:R-:W-:Y:S01]  /*0a30*/  LEA.HI.X.SX32 R35, R43, R123, 0x1, P2 ;  /* 0x0000007b2b237211 */ /* 0x000fe200010f0eff */
[----:B------:R0:W5:Y:S01]  /*0a40*/  LDG.E.U16 R82, desc[UR60][R6.64] ;  /* 0x0000003c06527981 */ /* 0x000162000c1e1500 */
[----:B------:R-:W-:-:S03]  /*0a50*/  IADD3 R8, P0, R189, R122, RZ ;  /* 0x0000007abd087210 */ /* 0x000fc60007f1e0ff */
[----:B------:R-:W4:Y:S01]  /*0a60*/  LDG.E.U16 R4, desc[UR60][R34.64] ;  /* 0x0000003c22047981 */ /* 0x000f22000c1e1500 */
[-C--:B------:R-:W-:Y:S01]  /*0a70*/  LEA.HI.X.SX32 R9, R13, R123.reuse, 0x1, P0 ;  /* 0x0000007b0d097211 */ /* 0x080fe200000f0eff */
[C---:B------:R-:W-:Y:S01]  /*0a80*/  IMAD R197, R27.reuse, 0xf2, RZ ;  /* 0x000000f21bc57824 */ /* 0x040fe200078e02ff */
[----:B------:R-:W1:Y:S01]  /*0a90*/  LDC R224, c[0x0][0x248] ;  /* 0x00009200ffe07b82 */ /* 0x000e620000000800 */
[C---:B------:R-:W-:Y:S01]  /*0aa0*/  IMAD R31, R27.reuse, 0x79, RZ ;  /* 0x000000791b1f7824 */ /* 0x040fe200078e02ff */
[----:B------:R-:W5:Y:S01]  /*0ab0*/  LDG.E.U16 R65, desc[UR60][R10.64] ;  /* 0x0000003c0a417981 */ /* 0x000f62000c1e1500 */
[----:B0-----:R-:W-:Y:S01]  /*0ac0*/  IMAD R7, R27, 0x71, RZ ;  /* 0x000000711b077824 */ /* 0x001fe200078e02ff */
[-C--:B------:R-:W-:Y:S01]  /*0ad0*/  IADD3 R6, P0, R195, R122.reuse, RZ ;  /* 0x0000007ac3067210 */ /* 0x080fe20007f1e0ff */
[----:B------:R-:W-:Y:S01]  /*0ae0*/  IMAD R13, R27, 0xa, RZ ;  /* 0x0000000a1b0d7824 */ /* 0x000fe200078e02ff */
[----:B------:R0:W5:Y:S02]  /*0af0*/  LDG.E.U16 R81, desc[UR60][R8.64] ;  /* 0x0000003c08517981 */ /* 0x000164000c1e1500 */
[----:B------:R-:W-:Y:S01]  /*0b00*/  LEA.HI.X.SX32 R7, R7, R123, 0x1, P0 ;  /* 0x0000007b07077211 */ /* 0x000fe200000f0eff */
[----:B------:R-:W1:Y:S01]  /*0b10*/  LDC R106, c[0x0][0x248] ;  /* 0x00009200ff6a7b82 */ /* 0x000e620000000800 */
[----:B------:R-:W-:-:S03]  /*0b20*/  IADD3 R32, P0, R197, R122, RZ ;  /* 0x0000007ac5207210 */ /* 0x000fc60007f1e0ff */
[----:B------:R0:W5:Y:S01]  /*0b30*/  LDG.E.U16 R78, desc[UR60][R6.64] ;  /* 0x0000003c064e7981 */ /* 0x000162000c1e1500 */
[----:B------:R-:W-:Y:S02]  /*0b40*/  LEA.HI.X.SX32 R33, R31, R123, 0x1, P0 ;  /* 0x0000007b1f217211 */ /* 0x000fe400000f0eff */
[C---:B0-----:R-:W-:Y:S01]  /*0b50*/  LEA R9, R27.reuse, R27, 0x2 ;  /* 0x0000001b1b097211 */ /* 0x041fe200078e10ff */
[C---:B------:R-:W-:Y:S01]  /*0b60*/  IMAD R19, R27.reuse, 0x14, RZ ;  /* 0x000000141b137824 */ /* 0x040fe200078e02ff */
[----:B------:R-:W0:Y:S01]  /*0b70*/  LDC R105, c[0x0][0x248] ;  /* 0x00009200ff697b82 */ /* 0x000e220000000800 */
[----:B------:R-:W-:Y:S01]  /*0b80*/  IMAD R43, R27, 0x24, RZ ;  /* 0x000000241b2b7824 */ /* 0x000fe200078e02ff */
[----:B------:R1:W5:Y:S01]  /*0b90*/  LDG.E.U16 R77, desc[UR60][R32.64] ;  /* 0x0000003c204d7981 */ /* 0x000362000c1e1500 */
[----:B------:R-:W-:-:S05]  /*0ba0*/  IADD3 R6, P0, R13, R122, RZ ;  /* 0x0000007a0d067210 */ /* 0x000fca0007f1e0ff */
[----:B------:R-:W0:Y:S01]  /*0bb0*/  LDC R107, c[0x0][0x248] ;  /* 0x00009200ff6b7b82 */ /* 0x000e220000000800 */
[----:B------:R-:W-:-:S05]  /*0bc0*/  LEA.HI.X.SX32 R7, R9, R123, 0x1, P0 ;  /* 0x0000007b09077211 */ /* 0x000fca00000f0eff */
[----:B------:R-:W2:Y:S01]  /*0bd0*/  LDG.E.U16 R0, desc[UR60][R6.64] ;  /* 0x0000003c06007981 */ /* 0x000ea2000c1e1500 */
[-C--:B------:R-:W-:Y:S01]  /*0be0*/  IADD3 R8, P1, R19, R122.reuse, RZ ;  /* 0x0000007a13087210 */ /* 0x080fe20007f3e0ff */
[----:B------:R-:W0:Y:S01]  /*0bf0*/  LDC R108, c[0x0][0x248] ;  /* 0x00009200ff6c7b82 */ /* 0x000e220000000800 */
[-C--:B------:R-:W-:Y:S01]  /*0c00*/  IADD3 R30, P0, R39, R122.reuse, RZ ;  /* 0x0000007a271e7210 */ /* 0x080fe20007f1e0ff */
[----:B------:R-:W-:Y:S01]  /*0c10*/  IMAD R39, R27, 0x1a, RZ ;  /* 0x0000001a1b277824 */ /* 0x000fe200078e02ff */
[-C--:B------:R-:W-:Y:S02]  /*0c20*/  LEA.HI.X.SX32 R9, R13, R123.reuse, 0x1, P1 ;  /* 0x0000007b0d097211 */ /* 0x080fe400008f0eff */
[-C--:B------:R-:W-:Y:S01]  /*0c30*/  IADD3 R18, P1, R43, R122.reuse, RZ ;  /* 0x0000007a2b127210 */ /* 0x080fe20007f3e0ff */
[----:B------:R-:W-:Y:S01]  /*0c40*/  IMAD R13, R27, 0xd, RZ ;  /* 0x0000000d1b0d7824 */ /* 0x000fe200078e02ff */
[-C--:B------:R-:W-:Y:S01]  /*0c50*/  LEA.HI.X.SX32 R31, R19, R123.reuse, 0x1, P0 ;  /* 0x0000007b131f7211 */ /* 0x080fe200000f0eff */
[----:B------:R-:W-:Y:S01]  /*0c60*/  IMAD R71, R27, 0x88, RZ ;  /* 0x000000881b477824 */ /* 0x000fe200078e02ff */
[----:B------:R-:W-:Y:S01]  /*0c70*/  IADD3 R10, P0, R39, R122, RZ ;  /* 0x0000007a270a7210 */ /* 0x000fe20007f1e0ff */
[----:B------:R-:W0:Y:S01]  /*0c80*/  LDC R100, c[0x0][0x248] ;  /* 0x00009200ff647b82 */ /* 0x000e220000000800 */
[----:B------:R-:W-:-:S02]  /*0c90*/  LEA.HI.X.SX32 R19, R37, R123, 0x1, P1 ;  /* 0x0000007b25137211 */ /* 0x000fc400008f0eff */
[-C--:B-1----:R-:W-:Y:S01]  /*0ca0*/  IADD3 R32, P2, R45, R122.reuse, RZ ;  /* 0x0000007a2d207210 */ /* 0x082fe20007f5e0ff */
[----:B------:R-:W-:Y:S01]  /*0cb0*/  IMAD R51, R27, 0x34, RZ ;  /* 0x000000341b337824 */ /* 0x000fe200078e02ff */
[-C--:B------:R-:W-:Y:S01]  /*0cc0*/  LEA.HI.X.SX32 R11, R13, R123.reuse, 0x1, P0 ;  /* 0x0000007b0d0b7211 */ /* 0x080fe200000f0eff */
[----:B------:R1:W5:Y:S01]  /*0cd0*/  LDG.E.U16 R45, desc[UR60][R18.64] ;  /* 0x0000003c122d7981 */ /* 0x000362000c1e1500 */
[-C--:B------:R-:W-:Y:S01]  /*0ce0*/  LEA.HI.X.SX32 R33, R43, R123.reuse, 0x1, P2 ;  /* 0x0000007b2b217211 */ /* 0x080fe200010f0eff */
[----:B------:R-:W-:Y:S01]  /*0cf0*/  IMAD R37, R27, 0x44, RZ ;  /* 0x000000441b257824 */ /* 0x000fe200078e02ff */
[-C--:B------:R-:W-:Y:S01]  /*0d00*/  IADD3 R34, P0, R63, R122.reuse, RZ ;  /* 0x0000007a3f227210 */ /* 0x080fe20007f1e0ff */
[----:B------:R-:W3:Y:S01]  /*0d10*/  LDG.E.U16 R36, desc[UR60][R30.64] ;  /* 0x0000003c1e247981 */ /* 0x000ee2000c1e1500 */
[----:B------:R-:W-:Y:S01]  /*0d20*/  IMAD R13, R27, 0x2a, RZ ;  /* 0x0000002a1b0d7824 */ /* 0x000fe200078e02ff */
[----:B------:R-:W0:Y:S01]  /*0d30*/  LDC R63, c[0x0][0x248] ;  /* 0x00009200ff3f7b82 */ /* 0x000e220000000800 */
[----:B------:R-:W-:Y:S01]  /*0d40*/  LEA.HI.X.SX32 R35, R51, R123, 0x1, P0 ;  /* 0x0000007b33237211 */ /* 0x000fe200000f0eff */
[----:B------:R-:W5:Y:S01]  /*0d50*/  LDG.E.U16 R28, desc[UR60][R32.64] ;  /* 0x0000003c201c7981 */ /* 0x000f62000c1e1500 */
[----:B-1----:R-:W-:-:S03]  /*0d60*/  IADD3 R18, P2, R71, R122, RZ ;  /* 0x0000007a47127210 */ /* 0x002fc60007f5e0ff */
[----:B------:R-:W5:Y:S01]  /*0d70*/  LDG.E.U16 R22, desc[UR60][R10.64] ;  /* 0x0000003c0a167981 */ /* 0x000f62000c1e1500 */
[-C--:B------:R-:W-:Y:S01]  /*0d80*/  LEA.HI.X.SX32 R19, R37, R123.reuse, 0x1, P2 ;  /* 0x0000007b25137211 */ /* 0x080fe200010f0eff */
[----:B------:R-:W1:Y:S02]  /*0d90*/  LDC R103, c[0x0][0x248] ;  /* 0x00009200ff677b82 */ /* 0x000e640000000800 */
[----:B------:R-:W5:Y:S01]  /*0da0*/  LDG.E.U16 R20, desc[UR60][R34.64] ;  /* 0x0000003c22147981 */ /* 0x000f62000c1e1500 */
[----:B------:R-:W-:Y:S01]  /*0db0*/  IMAD R7, R27, 0x15, RZ ;  /* 0x000000151b077824 */ /* 0x000fe200078e02ff */
[-C--:B------:R-:W-:Y:S02]  /*0dc0*/  IADD3 R6, P0, R13, R122.reuse, RZ ;  /* 0x0000007a0d067210 */ /* 0x080fe40007f1e0ff */
[----:B------:R2:W5:Y:S02]  /*0dd0*/  LDG.E.U16 R46, desc[UR60][R8.64] ;  /* 0x0000003c082e7981 */ /* 0x000564000c1e1500 */
[----:B------:R-:W-:Y:S01]  /*0de0*/  LEA.HI.X.SX32 R7, R7, R123, 0x1, P0 ;  /* 0x0000007b07077211 */ /* 0x000fe200000f0eff */
[----:B------:R-:W1:Y:S08]  /*0df0*/  LDC R110, c[0x0][0x248] ;  /* 0x00009200ff6e7b82 */ /* 0x000e700000000800 */
        /* <DEDUP_REMOVED lines=26> */
[----:B------:R-:W1:Y:S01]  /*0fa0*/  LDC R175, c[0x0][0x248] ;  /* 0x00009200ffaf7b82 */ /* 0x000e620000000800 */
[----:B----4-:R4:W-:Y:S07]  /*0fb0*/  STL [R1+0x38], R4 ;  /* 0x0000380401007387 */ /* 0x0109ee0000100800 */
[----:B------:R-:W1:Y:S08]  /*0fc0*/  LDC R171, c[0x0][0x248] ;  /* 0x00009200ffab7b82 */ /* 0x000e700000000800 */
[----:B------:R-:W1:Y:S01]  /*0fd0*/  LDC R166, c[0x0][0x248] ;  /* 0x00009200ffa67b82 */ /* 0x000e620000000800 */
[----:B----4-:R4:W5:Y:S07]  /*0fe0*/  LDG.E.U16 R4, desc[UR60][R18.64] ;  /* 0x0000003c12047981 */ /* 0x01096e000c1e1500 */
[----:B------:R-:W1:Y:S08]  /*0ff0*/  LDC R178, c[0x0][0x248] ;  /* 0x00009200ffb27b82 */ /* 0x000e700000000800 */
[----:B------:R-:W1:Y:S08]  /*1000*/  LDC R183, c[0x0][0x248] ;  /* 0x00009200ffb77b82 */ /* 0x000e700000000800 */
[----:B------:R-:W1:Y:S01]  /*1010*/  LDC R174, c[0x0][0x248] ;  /* 0x00009200ffae7b82 */ /* 0x000e620000000800 */
[----:B--2---:R2:W-:Y:S07]  /*1020*/  STL [R1+0x10c], R0 ;  /* 0x00010c0001007387 */ /* 0x0045ee0000100800 */
[----:B------:R-:W1:Y:S01]  /*1030*/  LDC R179, c[0x0][0x248] ;  /* 0x00009200ffb37b82 */ /* 0x000e620000000800 */
[----:B--2---:R-:W2:Y:S01]  /*1040*/  LDG.E.U16 R0, desc[UR60][R6.64] ;  /* 0x0000003c06007981 */ /* 0x004ea2000c1e1500 */
[----:B------:R-:W-:Y:S01]  /*1050*/  IADD3 R8, P1, R51, R122, RZ ;  /* 0x0000007a33087210 */ /* 0x000fe20007f3e0ff */
[----:B------:R-:W-:-:S02]  /*1060*/  IMAD R54, R27, 0xc8, RZ ;  /* 0x000000c81b367824 */ /* 0x000fc400078e02ff */
[----:B------:R-:W-:Y:S01]  /*1070*/  IMAD R35, R27, 0x1d, RZ ;  /* 0x0000001d1b237824 */ /* 0x000fe200078e02ff */
[-C--:B------:R-:W-:Y:S01]  /*1080*/  LEA.HI.X.SX32 R9, R39, R123.reuse, 0x1, P1 ;  /* 0x0000007b27097211 */ /* 0x080fe200008f0eff */
[----:B------:R-:W-:Y:S01]  /*1090*/  IMAD R39, R27, 0x54, RZ ;  /* 0x000000541b277824 */ /* 0x000fe200078e02ff */
[-C--:B------:R-:W-:Y:S01]  /*10a0*/  IADD3 R30, P1, R37, R122.reuse, RZ ;  /* 0x0000007a251e7210 */ /* 0x080fe20007f3e0ff */
[----:B------:R-:W-:Y:S01]  /*10b0*/  IMAD R60, R27, 0xe8, RZ ;  /* 0x000000e81b3c7824 */ /* 0x000fe200078e02ff */
[----:B------:R-:W0:Y:S01]  /*10c0*/  LDC R51, c[0x0][0x248] ;  /* 0x00009200ff337b82 */ /* 0x000e220000000800 */
[----:B------:R3:W2:Y:S01]  /*10d0*/  LDG.E.U16 R44, desc[UR60][R8.64] ;  /* 0x0000003c082c7981 */ /* 0x0006a2000c1e1500 */
[----:B------:R-:W-:Y:S01]  /*10e0*/  LEA.HI.X.SX32 R31, R41, R123, 0x1, P1 ;  /* 0x0000007b291f7211 */ /* 0x000fe200008f0eff */
[C---:B------:R-:W-:Y:S02]  /*10f0*/  IMAD R37, R27.reuse, 0x3a, RZ ;  /* 0x0000003a1b257824 */ /* 0x040fe400078e02ff */
[----:B------:R-:W-:Y:S01]  /*1100*/  IMAD R41, R27, 0x64, RZ ;  /* 0x000000641b297824 */ /* 0x000fe200078e02ff */
[-C--:B----4-:R-:W-:Y:S01]  /*1110*/  IADD3 R18, P2, R54, R122.reuse, RZ ;  /* 0x0000007a36127210 */ /* 0x090fe20007f5e0ff */
[----:B------:R4:W2:Y:S01]  /*1120*/  LDG.E.U16 R43, desc[UR60][R30.64] ;  /* 0x0000003c1e2b7981 */ /* 0x0008a2000c1e1500 */
[----:B------:R-:W1:Y:S01]  /*1130*/  LDC R144, c[0x0][0x248] ;  /* 0x00009200ff907b82 */ /* 0x000e620000000800 */
[----:B---3--:R-:W-:-:S04]  /*1140*/  IADD3 R8, P1, R39, R122, RZ ;  /* 0x0000007a27087210 */ /* 0x008fc80007f3e0ff */
[-C--:B------:R-:W-:Y:S01]  /*1150*/  LEA.HI.X.SX32 R9, R13, R123.reuse, 0x1, P1 ;  /* 0x0000007b0d097211 */ /* 0x080fe200008f0eff */
[----:B------:R-:W-:Y:S01]  /*1160*/  IMAD R13, R27, 0xa8, RZ ;  /* 0x000000a81b0d7824 */ /* 0x000fe200078e02ff */
[-C--:B------:R-:W-:Y:S01]  /*1170*/  IADD3 R10, P1, R41, R122.reuse, RZ ;  /* 0x0000007a290a7210 */ /* 0x080fe20007f3e0ff */
[----:B----4-:R-:W-:Y:S01]  /*1180*/  IMAD R31, R27, 0x74, RZ ;  /* 0x000000741b1f7824 */ /* 0x010fe200078e02ff */
[-C--:B------:R-:W-:Y:S01]  /*1190*/  LEA.HI.X.SX32 R19, R41, R123.reuse, 0x1, P2 ;  /* 0x0000007b29137211 */ /* 0x080fe200010f0eff */
[----:B------:R3:W4:Y:S01]  /*11a0*/  LDG.E.U16 R42, desc[UR60][R8.64] ;  /* 0x0000003c082a7981 */ /* 0x000722000c1e1500 */
[----:B------:R-:W-:Y:S01]  /*11b0*/  IADD3 R32, P0, R13, R122, RZ ;  /* 0x0000007a0d207210 */ /* 0x000fe20007f1e0ff */
[----:B------:R-:W4:Y:S03]  /*11c0*/  LDC R181, c[0x0][0x248] ;  /* 0x00009200ffb57b82 */ /* 0x000f260000000800 */
[----:B------:R-:W-:-:S02]  /*11d0*/  LEA.HI.X.SX32 R33, R39, R123, 0x1, P0 ;  /* 0x0000007b27217211 */ /* 0x000fc400000f0eff */
[-C--:B------:R-:W-:Y:S02]  /*11e0*/  IADD3 R6, P0, R37, R122.reuse, RZ ;  /* 0x0000007a25067210 */ /* 0x080fe40007f1e0ff */
[-C--:B------:R-:W-:Y:S01]  /*11f0*/  LEA.HI.X.SX32 R11, R49, R123.reuse, 0x1, P1 ;  /* 0x0000007b310b7211 */ /* 0x080fe200008f0eff */
[----:B------:R-:W-:Y:S01]  /*1200*/  STL [R1+0xf0], R36 ;  /* 0x0000f02401007387 */ /* 0x000fe20000100800 */
[-C--:B------:R-:W-:Y:S01]  /*1210*/  LEA.HI.X.SX32 R7, R35, R123.reuse, 0x1, P0 ;  /* 0x0000007b23077211 */ /* 0x080fe200000f0eff */
[----:B------:R-:W4:Y:S01]  /*1220*/  LDC R145, c[0x0][0x248] ;  /* 0x00009200ff917b82 */ /* 0x000f220000000800 */
[-C--:B------:R-:W-:Y:S01]  /*1230*/  IADD3 R30, P0, R60, R122.reuse, RZ ;  /* 0x0000007a3c1e7210 */ /* 0x080fe20007f1e0ff */
[----:B------:R-:W4:Y:S01]  /*1240*/  LDG.E.U16 R34, desc[UR60][R32.64] ;  /* 0x0000003c20227981 */ /* 0x000f22000c1e1500 */
[CC--:B---3--:R-:W-:Y:S02]  /*1250*/  IADD3 R8, P1, R31.reuse, R122.reuse, RZ ;  /* 0x0000007a1f087210 */ /* 0x0c8fe40007f3e0ff */
[-C--:B------:R-:W-:Y:S01]  /*1260*/  LEA.HI.X.SX32 R31, R31, R123.reuse, 0x1, P0 ;  /* 0x0000007b1f1f7211 */ /* 0x080fe200000f0eff */
[----:B-----5:R3:W-:Y:S01]  /*1270*/  STL [R1+0xd0], R28 ;  /* 0x0000d01c01007387 */ /* 0x0207e20000100800 */
[----:B------:R-:W-:Y:S01]  /*1280*/  IMAD R49, R27, 0x108, RZ ;  /* 0x000001081b317824 */ /* 0x000fe200078e02ff */
[----:B------:R-:W5:Y:S02]  /*1290*/  LDC R164, c[0x0][0x248] ;  /* 0x00009200ffa47b82 */ /* 0x000f640000000800 */
[----:B------:R0:W-:Y:S04]  /*12a0*/  STL [R1+0xfc], R22 ;  /* 0x0000fc1601007387 */ /* 0x0001e80000100800 */
[----:B------:R0:W5:Y:S02]  /*12b0*/  LDG.E.U16 R32, desc[UR60][R18.64] ;  /* 0x0000003c12207981 */ /* 0x000164000c1e1500 */
[----:B------:R-:W1:Y:S02]  /*12c0*/  LDC R168, c[0x0][0x248] ;  /* 0x00009200ffa87b82 */ /* 0x000e640000000800 */
[----:B------:R-:W-:Y:S04]  /*12d0*/  STL [R1+0xb0], R20 ;  /* 0x0000b01401007387 */ /* 0x000fe80000100800 */
[----:B---3--:R3:W5:Y:S01]  /*12e0*/  LDG.E.U16 R28, desc[UR60][R6.64] ;  /* 0x0000003c061c7981 */ /* 0x008762000c1e1500 */
[-C--:B------:R-:W-:Y:S01]  /*12f0*/  LEA.HI.X.SX32 R9, R37, R123.reuse, 0x1, P1 ;  /* 0x0000007b25097211 */ /* 0x080fe200008f0eff */
[----:B------:R-:W-:Y:S01]  /*1300*/  IMAD R37, R27, 0x84, RZ ;  /* 0x000000841b257824 */ /* 0x000fe200078e02ff */
[-C--:B0-----:R-:W-:Y:S01]  /*1310*/  IADD3 R18, P2, R49, R122.reuse, RZ ;  /* 0x0000007a31127210 */ /* 0x081fe20007f5e0ff */
[----:B------:R-:W-:Y:S01]  /*1320*/  IMAD R35, R27, 0x4a, RZ ;  /* 0x0000004a1b237824 */ /* 0x000fe200078e02ff */
[----:B------:R-:W5:Y:S01]  /*1330*/  LDG.E.U16 R41, desc[UR60][R10.64] ;  /* 0x0000003c0a297981 */ /* 0x000f62000c1e1500 */
[----:B------:R-:W0:Y:S01]  /*1340*/  LDC R169, c[0x0][0x248] ;  /* 0x00009200ffa97b82 */ /* 0x000e220000000800 */
[----:B------:R-:W-:Y:S01]  /*1350*/  LEA.HI.X.SX32 R19, R37, R123, 0x1, P2 ;  /* 0x0000007b25137211 */ /* 0x000fe200010f0eff */
[----:B------:R-:W-:Y:S01]  /*1360*/  IMAD R33, R27, 0x25, RZ ;  /* 0x000000251b217824 */ /* 0x000fe200078e02ff */
[----:B------:R-:W5:Y:S01]  /*1370*/  LDG.E.U16 R40, desc[UR60][R8.64] ;  /* 0x0000003c08287981 */ /* 0x000f62000c1e1500 */
[----:B---3--:R-:W-:-:S03]  /*1380*/  IADD3 R6, P0, R35, R122, RZ ;  /* 0x0000007a23067210 */ /* 0x008fc60007f1e0ff */
[----:B------:R-:W3:Y:S01]  /*1390*/  LDG.E.U16 R22, desc[UR60][R18.64] ;  /* 0x0000003c12167981 */ /* 0x000ee2000c1e1500 */
[----:B------:R-:W-:Y:S01]  /*13a0*/  LEA.HI.X.SX32 R7, R33, R123, 0x1, P0 ;  /* 0x0000007b21077211 */ /* 0x000fe200000f0eff */
[C---:B------:R-:W-:Y:S01]  /*13b0*/  IMAD R33, R27.reuse, 0x5a, RZ ;  /* 0x0000005a1b217824 */ /* 0x040fe200078e02ff */
[----:B------:R-:W0:Y:S08]  /*13c0*/  LDC R158, c[0x0][0x248] ;  /* 0x00009200ff9e7b82 */ /* 0x000e300000000800 */
        /* <DEDUP_REMOVED lines=22> */
[----:B------:R-:W0:Y:S01]  /*1530*/  LDC R204, c[0x0][0x248] ;  /* 0x00009200ffcc7b82 */ /* 0x000e220000000800 */
[----:B------:R1:W-:Y:S07]  /*1540*/  STL [R1+0x94], R4 ;  /* 0x0000940401007387 */ /* 0x0003ee0000100800 */
[----:B------:R-:W0:Y:S01]  /*1550*/  LDC R226, c[0x0][0x248] ;  /* 0x00009200ffe27b82 */ /* 0x000e220000000800 */
[----:B-1----:R1:W3:Y:S07]  /*1560*/  LDG.E.U16 R4, desc[UR60][R30.64] ;  /* 0x0000003c1e047981 */ /* 0x0022ee000c1e1500 */
[----:B------:R-:W0:Y:S01]  /*1570*/  LDC R244, c[0x0][0x248] ;  /* 0x00009200fff47b82 */ /* 0x000e220000000800 */
[----:B-1----:R-:W-:-:S07]  /*1580*/  IMAD R31, R27, 0x2d, RZ ;  /* 0x0000002d1b1f7824 */ /* 0x002fce00078e02ff */
[----:B------:R-:W1:Y:S08]  /*1590*/  LDC R243, c[0x0][0x248] ;  /* 0x00009200fff37b82 */ /* 0x000e700000000800 */
[----:B------:R-:W1:Y:S01]  /*15a0*/  LDC R241, c[0x0][0x248] ;  /* 0x00009200fff17b82 */ /* 0x000e620000000800 */
[----:B--2---:R2:W-:Y:S07]  /*15b0*/  STL [R1+0xec], R0 ;  /* 0x0000ec0001007387 */ /* 0x0045ee0000100800 */
[----:B------:R-:W1:Y:S01]  /*15c0*/  LDC R240, c[0x0][0x248] ;  /* 0x00009200fff07b82 */ /* 0x000e620000000800 */
[----:B--2---:R2:W3:Y:S07]  /*15d0*/  LDG.E.U16 R0, desc[UR60][R6.64] ;  /* 0x0000003c06007981 */ /* 0x0044ee000c1e1500 */
[----:B------:R-:W1:Y:S08]  /*15e0*/  LDC R236, c[0x0][0x248] ;  /* 0x00009200ffec7b82 */ /* 0x000e700000000800 */
[----:B------:R-:W1:Y:S01]  /*15f0*/  LDC R246, c[0x0][0x248] ;  /* 0x00009200fff67b82 */ /* 0x000e620000000800 */
[----:B--2---:R-:W-:-:S04]  /*1600*/  IADD3 R6, P0, R33, R122, RZ ;  /* 0x0000007a21067210 */ /* 0x004fc80007f1e0ff */
[----:B------:R-:W-:-:S03]  /*1610*/  LEA.HI.X.SX32 R7, R31, R123, 0x1, P0 ;  /* 0x0000007b1f077211 */ /* 0x000fc600000f0eff */
[----:B------:R-:W2:Y:S02]  /*1620*/  LDC R250, c[0x0][0x248] ;  /* 0x00009200fffa7b82 */ /* 0x000ea40000000800 */
[----:B------:R-:W2:Y:S01]  /*1630*/  LDG.E.U16 R30, desc[UR60][R6.64] ;  /* 0x0000003c061e7981 */ /* 0x000ea2000c1e1500 */
[-C--:B------:R-:W-:Y:S01]  /*1640*/  IADD3 R10, P1, R37, R122.reuse, RZ ;  /* 0x0000007a250a7210 */ /* 0x080fe20007f3e0ff */
[C---:B------:R-:W-:Y:S02]  /*1650*/  IMAD R20, R27.reuse, 0x94, RZ ;  /* 0x000000941b147824 */ /* 0x040fe400078e02ff */
[----:B------:R-:W-:Y:S01]  /*1660*/  IMAD R229, R27, 0xa4, RZ ;  /* 0x000000a41be57824 */ /* 0x000fe200078e02ff */
[----:B------:R-:W-:Y:S01]  /*1670*/  LEA.HI.X.SX32 R11, R53, R123, 0x1, P1 ;  /* 0x0000007b350b7211 */ /* 0x000fe200008f0eff */
[----:B------:R-:W1:Y:S01]  /*1680*/  LDC R245, c[0x0][0x248] ;  /* 0x00009200fff57b82 */ /* 0x000e620000000800 */
[----:B------:R-:W-:Y:S01]  /*1690*/  IADD3 R8, P1, R20, R122, RZ ;  /* 0x0000007a14087210 */ /* 0x000fe20007f3e0ff */
[----:B------:R-:W-:-:S02]  /*16a0*/  IMAD R235, R27, 0xc4, RZ ;  /* 0x000000c41beb7824 */ /* 0x000fc400078e02ff */
[----:B------:R0:W2:Y:S01]  /*16b0*/  LDG.E.U16 R39, desc[UR60][R10.64] ;  /* 0x0000003c0a277981 */ /* 0x0000a2000c1e1500 */
[----:B------:R-:W-:-:S03]  /*16c0*/  LEA.HI.X.SX32 R9, R35, R123, 0x1, P1 ;  /* 0x0000007b23097211 */ /* 0x000fc600008f0eff */
[----:B----4-:R-:W-:Y:S01]  /*16d0*/  STL [R1+0x7c], R34 ;  /* 0x00007c2201007387 */ /* 0x010fe20000100800 */
[----:B------:R-:W4:Y:S01]  /*16e0*/  LDC R53, c[0x0][0x248] ;  /* 0x00009200ff357b82 */ /* 0x000f220000000800 */
[----:B------:R-:W-:Y:S02]  /*16f0*/  IMAD R233, R27, 0xb4, RZ ;  /* 0x000000b41be97824 */ /* 0x000fe400078e02ff */
[----:B------:R5:W2:Y:S01]  /*1700*/  LDG.E.U16 R38, desc[UR60][R8.64] ;  /* 0x0000003c08267981 */ /* 0x000aa2000c1e1500 */
[----:B0-----:R-:W-:Y:S02]  /*1710*/  IADD3 R10, P1, R229, R122, RZ ;  /* 0x0000007ae50a7210 */ /* 0x001fe40007f3e0ff */
[----:B------:R-:W-:Y:S02]  /*1720*/  SHF.L.U32 R31, R27, 0x3, RZ ;  /* 0x000000031b1f7819 */ /* 0x000fe400000006ff */
[----:B------:R-:W0:Y:S01]  /*1730*/  LDC R248, c[0x0][0x248] ;  /* 0x00009200fff87b82 */ /* 0x000e220000000800 */
[----:B-----5:R5:W-:Y:S01]  /*1740*/  STL [R1+0x64], R32 ;  /* 0x0000642001007387 */ /* 0x020be20000100800 */
[----:B------:R-:W-:-:S02]  /*1750*/  LEA.HI.X.SX32 R11, R55, R123, 0x1, P1 ;  /* 0x0000007b370b7211 */ /* 0x000fc400008f0eff */
[----:B------:R-:W-:-:S04]  /*1760*/  LEA R50, P0, R51, R122, 0x4 ;  /* 0x0000007a33327211 */ /* 0x000fc800078020ff */
[----:B------:R-:W1:Y:S01]  /*1770*/  LDC R55, c[0x0][0x248] ;  /* 0x00009200ff377b82 */ /* 0x000e620000000800 */
[----:B------:R4:W-:Y:S01]  /*1780*/  STL [R1+0xdc], R28 ;  /* 0x0000dc1c01007387 */ /* 0x0009e20000100800 */
[-C--:B------:R-:W-:Y:S02]  /*1790*/  IADD3 R18, P1, R235, R122.reuse, RZ ;  /* 0x0000007aeb127210 */ /* 0x080fe40007f3e0ff */
[----:B------:R-:W-:Y:S01]  /*17a0*/  IADD3 R8, P2, R233, R122, RZ ;  /* 0x0000007ae9087210 */ /* 0x000fe20007f5e0ff */
[----:B------:R4:W2:Y:S01]  /*17b0*/  LDG.E.U16 R37, desc[UR60][R10.64] ;  /* 0x0000003c0a257981 */ /* 0x0008a2000c1e1500 */
[-C--:B------:R-:W-:Y:S02]  /*17c0*/  LEA.HI.X.SX32 R19, R57, R123.reuse, 0x1, P1 ;  /* 0x0000007b39137211 */ /* 0x080fe400008f0eff */
[----:B-----5:R-:W5:Y:S08]  /*17d0*/  LDC R32, c[0x0][0x248] ;  /* 0x00009200ff207b82 */ /* 0x020f700000000800 */
[----:B------:R-:W0:Y:S01]  /*17e0*/  LDC R57, c[0x0][0x248] ;  /* 0x00009200ff397b82 */ /* 0x000e220000000800 */
[----:B------:R-:W-:Y:S01]  /*17f0*/  LEA.HI.X.SX32 R9, R33, R123, 0x1, P2 ;  /* 0x0000007b21097211 */ /* 0x000fe200010f0eff */
[----:B------:R-:W2:Y:S01]  /*1800*/  LDG.E.U16 R35, desc[UR60][R18.64] ;  /* 0x0000003c12237981 */ /* 0x000ea2000c1e1500 */
[----:B------:R-:W-:-:S02]  /*1810*/  SHF.L.U32 R33, R27, 0x4, RZ ;  /* 0x000000041b217819 */ /* 0x000fc400000006ff */
[-C--:B----4-:R-:W-:Y:S01]  /*1820*/  LEA R6, P1, R53, R122.reuse, 0x5 ;  /* 0x0000007a35067211 */ /* 0x090fe200078228ff */
[----:B------:R4:W2:Y:S01]  /*1830*/  LDG.E.U16 R36, desc[UR60][R8.64] ;  /* 0x0000003c08247981 */ /* 0x0008a2000c1e1500 */
[-C--:B------:R-:W-:Y:S01]  /*1840*/  LEA.HI.X.SX32 R51, R31, R123.reuse, 0x1, P0 ;  /* 0x0000007b1f337211 */ /* 0x080fe200000f0eff */
[----:B------:R-:W5:Y:S01]  /*1850*/  LDC R28, c[0x0][0x248] ;  /* 0x00009200ff1c7b82 */ /* 0x000f620000000800 */
[-C--:B------:R-:W-:Y:S02]  /*1860*/  LEA.HI.X.SX32 R7, R33, R123.reuse, 0x1, P1 ;  /* 0x0000007b21077211 */ /* 0x080fe400008f0eff */
[----:B------:R-:W-:Y:S02]  /*1870*/  SHF.L.U32 R11, R27, 0x5, RZ ;  /* 0x000000051b0b7819 */ /* 0x000fe400000006ff */
[-C--:B------:R-:W-:Y:S01]  /*1880*/  LEA R52, P2, R63, R122.reuse, 0x6 ;  /* 0x0000007a3f347211 */ /* 0x080fe200078430ff */
[----:B------:R-:W-:Y:S01]  /*1890*/  IMAD R97, R97, 0x110, RZ ;  /* 0x0000011061617824 */ /* 0x000fe200078e02ff */
[----:B------:R1:W2:Y:S01]  /*18a0*/  LDG.E.U16 R63, desc[UR60][R6.64] ;  /* 0x0000003c063f7981 */ /* 0x0002a2000c1e1500 */
[----:B----4-:R-:W-:Y:S01]  /*18b0*/  SHF.L.U32 R9, R27, 0x6, RZ ;  /* 0x000000061b097819 */ /* 0x010fe200000006ff */
[----:B------:R-:W4:Y:S01]  /*18c0*/  LDC R34, c[0x0][0x248] ;  /* 0x00009200ff227b82 */ /* 0x000f220000000800 */
[----:B-1----:R-:W-:Y:S01]  /*18d0*/  LEA R8, P0, R55, R122, 0x7 ;  /* 0x0000007a37087211 */ /* 0x002fe200078038ff */
[----:B------:R-:W-:Y:S01]  /*18e0*/  IMAD R237, R27, 0xd4, RZ ;  /* 0x000000d41bed7824 */ /* 0x000fe200078e02ff */
[-C--:B------:R-:W-:Y:S01]  /*18f0*/  LEA.HI.X.SX32 R53, R11, R123.reuse, 0x1, P2 ;  /* 0x0000007b0b357211 */ /* 0x080fe200010f0eff */
[----:B------:R-:W4:Y:S01]  /*1900*/  LDG.E.U16 R50, desc[UR60][R50.64] ;  /* 0x0000003c32327981 */ /* 0x000f22000c1e1500 */
[----:B------:R-:W-:-:S02]  /*1910*/  LEA.HI.X.SX32 R9, R9, R123, 0x1, P0 ;  /* 0x0000007b09097211 */ /* 0x000fc400000f0eff */
[----:B------:R-:W-:Y:S01]  /*1920*/  SHF.L.U32 R19, R27, 0x8, RZ ;  /* 0x000000081b137819 */ /* 0x000fe200000006ff */
[----:B------:R-:W4:Y:S01]  /*1930*/  LDG.E.U16 R52, desc[UR60][R52.64] ;  /* 0x0000003c34347981 */ /* 0x000f22000c1e1500 */
[-C--:B------:R-:W-:Y:S01]  /*1940*/  LEA R6, P1, R95, R122.reuse, 0x9 ;  /* 0x0000007a5f067211 */ /* 0x080fe200078248ff */
[----:B------:R-:W1:Y:S01]  /*1950*/  LDC R249, c[0x0][0x248] ;  /* 0x00009200fff97b82 */ /* 0x000e620000000800 */
[----:B------:R-:W-:Y:S01]  /*1960*/  SHF.L.U32 R11, R27, 0x7, RZ ;  /* 0x000000071b0b7819 */ /* 0x000fe200000006ff */
[----:B------:R0:W4:Y:S02]  /*1970*/  LDG.E.U16 R55, desc[UR60][R8.64] ;  /* 0x0000003c08377981 */ /* 0x000124000c1e1500 */
[----:B0-----:R-:W-:Y:S02]  /*1980*/  LEA R10, P0, R57, R122, 0x8 ;  /* 0x0000007a390a7211 */ /* 0x001fe400078040ff */
[-C--:B------:R-:W-:Y:S02]  /*1990*/  LEA.HI.X.SX32 R7, R19, R123.reuse, 0x1, P1 ;  /* 0x0000007b13077211 */ /* 0x080fe400008f0eff */
[----:B------:R-:W-:Y:S01]  /*19a0*/  LEA.HI.X.SX32 R11, R11, R123, 0x1, P0 ;  /* 0x0000007b0b0b7211 */ /* 0x000fe200000f0eff */
[----:B------:R-:W-:-:S02]  /*19b0*/  IMAD R95, R27, 0x6a, RZ ;  /* 0x0000006a1b5f7824 */ /* 0x000fc400078e02ff */
[----:B------:R5:W4:Y:S01]  /*19c0*/  LDG.E.U16 R56, desc[UR60][R6.64] ;  /* 0x0000003c06387981 */ /* 0x000b22000c1e1500 */
[----:B------:R-:W-:-:S03]  /*19d0*/  IADD3 R8, P0, R97, R122, RZ ;  /* 0x0000007a61087210 */ /* 0x000fc60007f1e0ff */
[----:B------:R0:W4:Y:S01]  /*19e0*/  LDG.E.U16 R53, desc[UR60][R10.64] ;  /* 0x0000003c0a357981 */ /* 0x000122000c1e1500 */
[----:B------:R-:W-:Y:S01]  /*19f0*/  IMAD R33, R27, 0x35, RZ ;  /* 0x000000351b217824 */ /* 0x000fe200078e02ff */
[----:B------:R-:W-:Y:S01]  /*1a00*/  LEA.HI.X.SX32 R9, R71, R123, 0x1, P0 ;  /* 0x0000007b47097211 */ /* 0x000fe200000f0eff */
[----:B-----5:R-:W-:Y:S01]  /*1a10*/  IMAD R7, R32, 0x240, RZ ;  /* 0x0000024020077824 */ /* 0x020fe200078e02ff */
[----:B------:R-:W-:Y:S01]  /*1a20*/  IADD3 R6, P0, R95, R122, RZ ;  /* 0x0000007a5f067210 */ /* 0x000fe20007f1e0ff */
[----:B------:R-:W-:Y:S02]  /*1a30*/  IMAD R71, R28, 0x230, RZ ;  /* 0x000002301c477824 */ /* 0x000fe400078e02ff */
[C---:B------:R-:W-:Y:S02]  /*1a40*/  IMAD R238, R27.reuse, 0xe4, RZ ;  /* 0x000000e41bee7824 */ /* 0x040fe400078e02ff */
[C---:B------:R-:W-:Y:S02]  /*1a50*/  IMAD R99, R27.reuse, 0x7a, RZ ;  /* 0x0000007a1b637824 */ /* 0x040fe400078e02ff */
[----:B------:R-:W-:-:S02]  /*1a60*/  IMAD R239, R27, 0xf4, RZ ;  /* 0x000000f41bef7824 */ /* 0x000fc400078e02ff */
[C---:B------:R-:W-:Y:S02]  /*1a70*/  IMAD R186, R27.reuse, 0x8a, RZ ;  /* 0x0000008a1bba7824 */ /* 0x040fe400078e02ff */
[C---:B------:R-:W-:Y:S02]  /*1a80*/  IMAD R184, R27.reuse, 0x9a, RZ ;  /* 0x0000009a1bb87824 */ /* 0x040fe400078e02ff */
[----:B------:R-:W-:Y:S01]  /*1a90*/  IMAD R188, R27, 0xaa, RZ ;  /* 0x000000aa1bbc7824 */ /* 0x000fe200078e02ff */
[----:B---3--:R3:W-:Y:S02]  /*1aa0*/  STL [R1+0x4c], R4 ;  /* 0x00004c0401007387 */ /* 0x0087e40000100800 */
[----:B---3--:R-:W3:Y:S02]  /*1ab0*/  LDC R4, c[0x0][0x248] ;  /* 0x00009200ff047b82 */ /* 0x008ee40000000800 */
[----:B------:R5:W-:Y:S06]  /*1ac0*/  STL [R1+0x3c], R22 ;  /* 0x00003c1601007387 */ /* 0x000bec0000100800 */
[----:B-----5:R-:W5:Y:S01]  /*1ad0*/  LDC R22, c[0x0][0x248] ;  /* 0x00009200ff167b82 */ /* 0x020f620000000800 */
[----:B---3--:R-:W-:Y:S01]  /*1ae0*/  IMAD R31, R4, 0x210, RZ ;  /* 0x00000210041f7824 */ /* 0x008fe200078e02ff */
[----:B------:R3:W-:Y:S06]  /*1af0*/  STL [R1+0xcc], R0 ;  /* 0x0000cc0001007387 */ /* 0x0007ec0000100800 */
[----:B------:R-:W1:Y:S01]  /*1b00*/  LDC R4, c[0x0][0x248] ;  /* 0x00009200ff047b82 */ /* 0x000e620000000800 */
[----:B------:R-:W-:-:S02]  /*1b10*/  IADD3 R18, P2, R31, R122, RZ ;  /* 0x0000007a1f127210 */ /* 0x000fc40007f5e0ff */
[----:B------:R-:W4:Y:S05]  /*1b20*/  LDG.E.U16 R31, desc[UR60][R8.64] ;  /* 0x0000003c081f7981 */ /* 0x000f2a000c1e1500 */
[----:B---3--:R-:W3:Y:S01]  /*1b30*/  LDC R0, c[0x0][0x248] ;  /* 0x00009200ff007b82 */ /* 0x008ee20000000800 */
[----:B------:R-:W-:Y:S01]  /*1b40*/  LEA.HI.X.SX32 R19, R49, R123, 0x1, P2 ;  /* 0x0000007b31137211 */ /* 0x000fe200010f0eff */
[----:B-----5:R-:W-:-:S04]  /*1b50*/  IMAD R49, R22, 0x220, RZ ;  /* 0x0000022016317824 */ /* 0x020fc800078e02ff */
[----:B------:R5:W4:Y:S04]  /*1b60*/  LDG.E.U16 R57, desc[UR60][R18.64] ;  /* 0x0000003c12397981 */ /* 0x000b28000c1e1500 */
[----:B--2---:R2:W-:Y:S02]  /*1b70*/  STL [R1+0xbc], R30 ;  /* 0x0000bc1e01007387 */ /* 0x0045e40000100800 */
[----:B--2---:R-:W2:Y:S01]  /*1b80*/  LDC R30, c[0x0][0x248] ;  /* 0x00009200ff1e7b82 */ /* 0x004ea20000000800 */
[----:B0-----:R-:W-:Y:S01]  /*1b90*/  IADD3 R10, P1, R49, R122, RZ ;  /* 0x0000007a310a7210 */ /* 0x001fe20007f3e0ff */
[----:B-1----:R-:W-:-:S03]  /*1ba0*/  IMAD R49, R4, 0x120, RZ ;  /* 0x0000012004317824 */ /* 0x002fc600078e02ff */
[-C--:B------:R-:W-:Y:S02]  /*1bb0*/  LEA.HI.X.SX32 R11, R97, R123.reuse, 0x1, P1 ;  /* 0x0000007b610b7211 */ /* 0x080fe400008f0eff */
[-C--:B-----5:R-:W-:Y:S02]  /*1bc0*/  IADD3 R18, P1, R7, R122.reuse, RZ ;  /* 0x0000007a07127210 */ /* 0x0a0fe40007f3e0ff */
[-C--:B------:R-:W-:Y:S01]  /*1bd0*/  LEA.HI.X.SX32 R7, R33, R123.reuse, 0x1, P0 ;  /* 0x0000007b21077211 */ /* 0x080fe200000f0eff */
[----:B---3--:R-:W-:Y:S01]  /*1be0*/  IMAD R51, R0, 0x118, RZ ;  /* 0x0000011800337824 */ /* 0x008fe200078e02ff */
[-C--:B------:R-:W-:Y:S01]  /*1bf0*/  IADD3 R8, P0, R237, R122.reuse, RZ ;  /* 0x0000007aed087210 */ /* 0x080fe20007f1e0ff */
[----:B----4-:R-:W-:Y:S01]  /*1c00*/  IMAD R97, R34, 0x250, RZ ;  /* 0x0000025022617824 */ /* 0x010fe200078e02ff */
[----:B------:R-:W-:Y:S01]  /*1c10*/  IADD3 R70, P2, R71, R122, RZ ;  /* 0x0000007a47467210 */ /* 0x000fe20007f5e0ff */
[----:B------:R0:W3:Y:S01]  /*1c20*/  LDG.E.U16 R48, desc[UR60][R6.64] ;  /* 0x0000003c06307981 */ /* 0x0000e2000c1e1500 */
[----:B------:R-:W-:-:S02]  /*1c30*/  LEA.HI.X.SX32 R19, R49, R123, 0x1, P1 ;  /* 0x0000007b31137211 */ /* 0x000fc400008f0eff */
[-C--:B------:R-:W-:Y:S01]  /*1c40*/  IADD3 R32, P1, R238, R122.reuse, RZ ;  /* 0x0000007aee207210 */ /* 0x080fe20007f3e0ff */
[----:B------:R1:W4:Y:S01]  /*1c50*/  LDG.E.U16 R28, desc[UR60][R10.64] ;  /* 0x0000003c0a1c7981 */ /* 0x000322000c1e1500 */
[-C--:B------:R-:W-:Y:S02]  /*1c60*/  LEA.HI.X.SX32 R9, R95, R123.reuse, 0x1, P0 ;  /* 0x0000007b5f097211 */ /* 0x080fe400000f0eff */
[-C--:B------:R-:W-:Y:S01]  /*1c70*/  LEA.HI.X.SX32 R71, R51, R123.reuse, 0x1, P2 ;  /* 0x0000007b33477211 */ /* 0x080fe200010f0eff */
[----:B------:R-:W-:Y:S01]  /*1c80*/  IMAD R190, R27, 0xba, RZ ;  /* 0x000000ba1bbe7824 */ /* 0x000fe200078e02ff */
[-C--:B------:R-:W-:Y:S01]  /*1c90*/  IADD3 R4, P0, R99, R122.reuse, RZ ;  /* 0x0000007a63047210 */ /* 0x080fe20007f1e0ff */
[----:B0-----:R-:W-:Y:S01]  /*1ca0*/  IMAD R7, R27, 0x3d, RZ ;  /* 0x0000003d1b077824 */ /* 0x001fe200078e02ff */
[-C--:B------:R-:W-:Y:S01]  /*1cb0*/  IADD3 R96, P2, R97, R122.reuse, RZ ;  /* 0x0000007a61607210 */ /* 0x080fe20007f5e0ff */
[----:B--2---:R-:W-:Y:S01]  /*1cc0*/  IMAD R30, R30, 0x128, RZ ;  /* 0x000001281e1e7824 */ /* 0x004fe200078e02ff */
[-C--:B------:R-:W-:Y:S01]  /*1cd0*/  LEA.HI.X.SX32 R33, R5, R123.reuse, 0x1, P1 ;  /* 0x0000007b05217211 */ /* 0x080fe200008f0eff */
[----:B------:R0:W2:Y:S01]  /*1ce0*/  LDG.E.U16 R22, desc[UR60][R70.64] ;  /* 0x0000003c46167981 */ /* 0x0000a2000c1e1500 */
[-C--:B------:R-:W-:Y:S01]  /*1cf0*/  LEA.HI.X.SX32 R5, R7, R123.reuse, 0x1, P0 ;  /* 0x0000007b07057211 */ /* 0x080fe200000f0eff */
[----:B------:R-:W-:Y:S01]  /*1d00*/  IMAD R7, R27, 0x45, RZ ;  /* 0x000000451b077824 */ /* 0x000fe200078e02ff */
[----:B------:R-:W-:Y:S01]  /*1d10*/  LEA.HI.X.SX32 R97, R30, R123, 0x1, P2 ;  /* 0x0000007b1e617211 */ /* 0x000fe200010f0eff */
[----:B------:R-:W5:Y:S01]  /*1d20*/  LDG.E.U16 R34, desc[UR60][R8.64] ;  /* 0x0000003c08227981 */ /* 0x000f62000c1e1500 */
[----:B------:R-:W-:-:S02]  /*1d30*/  IADD3 R94, P2, R239, R122, RZ ;  /* 0x0000007aef5e7210 */ /* 0x000fc40007f5e0ff */
[-C--:B-1----:R-:W-:Y:S01]  /*1d40*/  IADD3 R10, P0, R186, R122.reuse, RZ ;  /* 0x0000007aba0a7210 */ /* 0x082fe20007f1e0ff */
[----:B------:R1:W4:Y:S01]  /*1d50*/  LDG.E.U16 R0, desc[UR60][R4.64] ;  /* 0x0000003c04007981 */ /* 0x000322000c1e1500 */
[-C--:B------:R-:W-:Y:S01]  /*1d60*/  IADD3 R6, P1, R184, R122.reuse, RZ ;  /* 0x0000007ab8067210 */ /* 0x080fe20007f3e0ff */
[----:B0-----:R-:W-:Y:S01]  /*1d70*/  IMAD R71, R27, 0x4d, RZ ;  /* 0x0000004d1b477824 */ /* 0x001fe200078e02ff */
[-C--:B------:R-:W-:Y:S01]  /*1d80*/  LEA.HI.X.SX32 R95, R99, R123.reuse, 0x1, P2 ;  /* 0x0000007b635f7211 */ /* 0x080fe200010f0eff */
[----:B------:R-:W5:Y:S01]  /*1d90*/  LDG.E.U16 R33, desc[UR60][R32.64] ;  /* 0x0000003c20217981 */ /* 0x000f62000c1e1500 */
[----:B------:R-:W-:Y:S01]  /*1da0*/  LEA.HI.X.SX32 R11, R7, R123, 0x1, P0 ;  /* 0x0000007b070b7211 */ /* 0x000fe200000f0eff */
[C---:B------:R-:W-:Y:S02]  /*1db0*/  IMAD R192, R27.reuse, 0xca, RZ ;  /* 0x000000ca1bc07824 */ /* 0x040fe400078e02ff */
[C---:B------:R-:W-:Y:S01]  /*1dc0*/  IMAD R194, R27.reuse, 0xda, RZ ;  /* 0x000000da1bc27824 */ /* 0x040fe200078e02ff */
[----:B------:R-:W2:Y:S01]  /*1dd0*/  LDG.E.U16 R18, desc[UR60][R18.64] ;  /* 0x0000003c12127981 */ /* 0x000ea2000c1e1500 */
[----:B-1----:R-:W-:Y:S01]  /*1de0*/  IMAD R5, R27, 0x55, RZ ;  /* 0x000000551b057824 */ /* 0x002fe200078e02ff */
[----:B------:R-:W-:-:S02]  /*1df0*/  IADD3 R4, P2, R188, R122, RZ ;  /* 0x0000007abc047210 */ /* 0x000fc40007f5e0ff */
[-C--:B------:R-:W-:Y:S01]  /*1e00*/  LEA.HI.X.SX32 R7, R71, R123.reuse, 0x1, P1 ;  /* 0x0000007b47077211 */ /* 0x080fe200008f0eff */
[----:B------:R-:W5:Y:S01]  /*1e10*/  LDG.E.U16 R32, desc[UR60][R94.64] ;  /* 0x0000003c5e207981 */ /* 0x000f62000c1e1500 */
[-C--:B------:R-:W-:Y:S01]  /*1e20*/  LEA.HI.X.SX32 R5, R5, R123.reuse, 0x1, P2 ;  /* 0x0000007b05057211 */ /* 0x080fe200010f0eff */
[C---:B------:R-:W-:Y:S01]  /*1e30*/  IMAD R9, R27.reuse, 0x5d, RZ ;  /* 0x0000005d1b097824 */ /* 0x040fe200078e02ff */
[-C--:B------:R-:W-:Y:S01]  /*1e40*/  IADD3 R70, P0, R190, R122.reuse, RZ ;  /* 0x0000007abe467210 */ /* 0x080fe20007f1e0ff */
[----:B------:R0:W5:Y:S04]  /*1e50*/  LDG.E.U16 R19, desc[UR60][R96.64] ;  /* 0x0000003c60137981 */ /* 0x000168000c1e1500 */
[----:B------:R-:W2:Y:S04]  /*1e60*/  LDG.E.U16 R72, desc[UR60][R4.64] ;  /* 0x0000003c04487981 */ /* 0x000ea8000c1e1500 */
[----:B------:R1:W5:Y:S04]  /*1e70*/  LDG.E.U16 R95, desc[UR60][R10.64] ;  /* 0x0000003c0a5f7981 */ /* 0x000368000c1e1500 */
[----:B------:R3:W2:Y:S01]  /*1e80*/  LDG.E.U16 R94, desc[UR60][R6.64] ;  /* 0x0000003c065e7981 */ /* 0x0006a2000c1e1500 */
[C---:B0-----:R-:W-:Y:S01]  /*1e90*/  IMAD R97, R27.reuse, 0x65, RZ ;  /* 0x000000651b617824 */ /* 0x041fe200078e02ff */
[-C--:B------:R-:W-:Y:S01]  /*1ea0*/  IADD3 R8, P1, R192, R122.reuse, RZ ;  /* 0x0000007ac0087210 */ /* 0x080fe20007f3e0ff */
[----:B------:R-:W-:Y:S01]  /*1eb0*/  IMAD R196, R27, 0xea, RZ ;  /* 0x000000ea1bc47824 */ /* 0x000fe200078e02ff */
[-C--:B------:R-:W-:Y:S01]  /*1ec0*/  LEA.HI.X.SX32 R71, R9, R123.reuse, 0x1, P0 ;  /* 0x0000007b09477211 */ /* 0x080fe200000f0eff */
[C---:B------:R-:W-:Y:S01]  /*1ed0*/  IMAD R227, R27.reuse, 0xfa, RZ ;  /* 0x000000fa1be37824 */ /* 0x040fe200078e02ff */
[-C--:B-1----:R-:W-:Y:S01]  /*1ee0*/  IADD3 R10, P0, R194, R122.reuse, RZ ;  /* 0x0000007ac20a7210 */ /* 0x082fe20007f1e0ff */
[----:B------:R-:W-:Y:S01]  /*1ef0*/  IMAD R11, R27, 0x6d, RZ ;  /* 0x0000006d1b0b7824 */ /* 0x000fe200078e02ff */
[-C--:B------:R-:W-:Y:S01]  /*1f00*/  LEA.HI.X.SX32 R9, R97, R123.reuse, 0x1, P1 ;  /* 0x0000007b61097211 */ /* 0x080fe200008f0eff */
[----:B------:R0:W2:Y:S04]  /*1f10*/  LDG.E.U16 R92, desc[UR60][R70.64] ;  /* 0x0000003c465c7981 */ /* 0x0000a8000c1e1500 */
[----:B---3--:R1:W-:Y:S01]  /*1f20*/  STL [R1+0xac], R48 ;  /* 0x0000ac3001007387 */ /* 0x0083e20000100800 */
[----:B------:R-:W-:Y:S01]  /*1f30*/  LEA.HI.X.SX32 R11, R11, R123, 0x1, P0 ;  /* 0x0000007b0b0b7211 */ /* 0x000fe200000f0eff */
[C---:B------:R-:W-:Y:S01]  /*1f40*/  IMAD R101, R27.reuse, 0x8c, RZ ;  /* 0x0000008c1b657824 */ /* 0x040fe200078e02ff */
[----:B------:R-:W3:Y:S01]  /*1f50*/  LDC R96, c[0x0][0x248] ;  /* 0x00009200ff607b82 */ /* 0x000ee20000000800 */
[----:B------:R-:W3:Y:S04]  /*1f60*/  LDG.E.U16 R76, desc[UR60][R8.64] ;  /* 0x0000003c084c7981 */ /* 0x000ee8000c1e1500 */
[----:B------:R-:W3:Y:S01]  /*1f70*/  LDG.E.U16 R66, desc[UR60][R10.64] ;  /* 0x0000003c0a427981 */ /* 0x000ee2000c1e1500 */
[C---:B------:R-:W-:Y:S01]  /*1f80*/  IMAD R5, R27.reuse, 0x75, RZ ;  /* 0x000000751b057824 */ /* 0x040fe200078e02ff */
[-C--:B------:R-:W-:Y:S01]  /*1f90*/  IADD3 R4, P1, R196, R122.reuse, RZ ;  /* 0x0000007ac4047210 */ /* 0x080fe20007f3e0ff */
[----:B------:R-:W-:Y:S01]  /*1fa0*/  IMAD R7, R27, 0x7d, RZ ;  /* 0x0000007d1b077824 */ /* 0x000fe200078e02ff */
[----:B------:R-:W-:-:S02]  /*1fb0*/  IADD3 R6, P0, R227, R122, RZ ;  /* 0x0000007ae3067210 */ /* 0x000fc40007f1e0ff */
[-C--:B------:R-:W-:Y:S02]  /*1fc0*/  LEA.HI.X.SX32 R5, R5, R123.reuse, 0x1, P1 ;  /* 0x0000007b05057211 */ /* 0x080fe400008f0eff */
[----:B------:R-:W-:-:S03]  /*1fd0*/  LEA.HI.X.SX32 R7, R7, R123, 0x1, P0 ;  /* 0x0000007b07077211 */ /* 0x000fc600000f0eff */
[----:B-1----:R1:W3:Y:S04]  /*1fe0*/  LDG.E.U16 R48, desc[UR60][R4.64] ;  /* 0x0000003c04307981 */ /* 0x0022e8000c1e1500 */
[----:B----4-:R4:W-:Y:S01]  /*1ff0*/  STL [R1+0x9c], R0 ;  /* 0x00009c0001007387 */ /* 0x0109e20000100800 */
[C---:B0-----:R-:W-:Y:S02]  /*2000*/  IMAD R71, R27.reuse, 0x6, RZ ;  /* 0x000000061b477824 */ /* 0x041fe400078e02ff */
[----:B----4-:R-:W-:-:S05]  /*2010*/  IMAD R0, R27, 0x104, RZ ;  /* 0x000001041b007824 */ /* 0x010fca00078e02ff */
[----:B-1----:R-:W-:-:S04]  /*2020*/  IADD3 R4, P1, R0, R122, RZ ;  /* 0x0000007a00047210 */ /* 0x002fc80007f3e0ff */
[----:B------:R-:W-:Y:S01]  /*2030*/  LEA.HI.X.SX32 R5, R3, R123, 0x1, P1 ;  /* 0x0000007b03057211 */ /* 0x000fe200008f0eff */
[----:B-----5:R0:W-:Y:S04]  /*2040*/  STL [R1+0x90], R95 ;  /* 0x0000905f01007387 */ /* 0x0201e80000100800 */
[----:B--2---:R-:W-:Y:S01]  /*2050*/  STL [R1+0x84], R94 ;  /* 0x0000845e01007387 */ /* 0x004fe20000100800 */
[----:B------:R-:W-:Y:S02]  /*2060*/  LEA R9, R27, R27, 0x1 ;  /* 0x0000001b1b097211 */ /* 0x000fe400078e08ff */
[----:B------:R-:W-:Y:S01]  /*2070*/  IADD3 R8, P0, R71, R122, RZ ;  /* 0x0000007a47087210 */ /* 0x000fe20007f1e0ff */
[----:B------:R-:W2:Y:S01]  /*2080*/  LDG.E.U16 R3, desc[UR60][R4.64] ;  /* 0x0000003c04037981 */ /* 0x000ea2000c1e1500 */
[----:B0-----:R-:W-:-:S03]  /*2090*/  IMAD R95, R27, 0xc, RZ ;  /* 0x0000000c1b5f7824 */ /* 0x001fc600078e02ff */
[----:B------:R0:W-:Y:S04]  /*20a0*/  STL [R1+0x78], R72 ;  /* 0x0000784801007387 */ /* 0x0001e80000100800 */
[----:B0-----:R0:W4:Y:S02]  /*20b0*/  LDG.E.U16 R72, desc[UR60][R6.64] ;  /* 0x0000003c06487981 */ /* 0x001124000c1e1500 */
[----:B0-----:R-:W-:-:S04]  /*20c0*/  IADD3 R6, P1, R95, R122, RZ ;  /* 0x0000007a5f067210 */ /* 0x001fc80007f3e0ff */
[----:B------:R-:W-:-:S05]  /*20d0*/  LEA.HI.X.SX32 R7, R71, R123, 0x1, P1 ;  /* 0x0000007b47077211 */ /* 0x000fca00008f0eff */
[----:B------:R-:W5:Y:S01]  /*20e0*/  LDG.E.U16 R70, desc[UR60][R6.64] ;  /* 0x0000003c06467981 */ /* 0x000f62000c1e1500 */
[----:B------:R-:W-:Y:S02]  /*20f0*/  LEA.HI.X.SX32 R9, R9, R123, 0x1, P0 ;  /* 0x0000007b09097211 */ /* 0x000fe400000f0eff */
[----:B------:R-:W-:Y:S01]  /*2100*/  IADD3 R4, P0, R93, R122, RZ ;  /* 0x0000007a5d047210 */ /* 0x000fe20007f1e0ff */
[C---:B------:R-:W-:Y:S01]  /*2110*/  IMAD R97, R27.reuse, 0x1c, RZ ;  /* 0x0000001c1b617824 */ /* 0x040fe200078e02ff */
[----:B------:R-:W-:Y:S01]  /*2120*/  LEA R11, R27, -R27, 0x3 ;  /* 0x8000001b1b0b7211 */ /* 0x000fe200078e18ff */
[----:B------:R0:W2:Y:S01]  /*2130*/  LDG.E.U16 R163, desc[UR60][R8.64] ;  /* 0x0000003c08a37981 */ /* 0x0000a2000c1e1500 */
[----:B------:R-:W-:-:S05]  /*2140*/  LEA.HI.X.SX32 R5, R95, R123, 0x1, P0 ;  /* 0x0000007b5f057211 */ /* 0x000fca00000f0eff */
[----:B------:R1:W2:Y:S01]  /*2150*/  LDG.E.U16 R0, desc[UR60][R4.64] ;  /* 0x0000003c04007981 */ /* 0x0002a2000c1e1500 */
[----:B------:R-:W-:Y:S01]  /*2160*/  IMAD R93, R27, 0xe, RZ ;  /* 0x0000000e1b5d7824 */ /* 0x000fe200078e02ff */
[----:B0-----:R-:W-:-:S04]  /*2170*/  IADD3 R8, P1, R97, R122, RZ ;  /* 0x0000007a61087210 */ /* 0x001fc80007f3e0ff */
[C---:B------:R-:W-:Y:S02]  /*2180*/  IADD3 R10, P0, R93.reuse, R122, RZ ;  /* 0x0000007a5d0a7210 */ /* 0x040fe40007f1e0ff */
[-C--:B------:R-:W-:Y:S02]  /*2190*/  LEA.HI.X.SX32 R9, R93, R123.reuse, 0x1, P1 ;  /* 0x0000007b5d097211 */ /* 0x080fe400008f0eff */
[----:B------:R-:W-:Y:S01]  /*21a0*/  LEA.HI.X.SX32 R11, R11, R123, 0x1, P0 ;  /* 0x0000007b0b0b7211 */ /* 0x000fe200000f0eff */
[----:B------:R-:W-:Y:S01]  /*21b0*/  STL [R1+0x6c], R92 ;  /* 0x00006c5c01007387 */ /* 0x000fe20000100800 */
[C---:B------:R-:W-:Y:S02]  /*21c0*/  IMAD R95, R27.reuse, 0x16, RZ ;  /* 0x000000161b5f7824 */ /* 0x040fe400078e02ff */
[----:B------:R-:W-:-:S03]  /*21d0*/  IMAD R71, R27, 0xb, RZ ;  /* 0x0000000b1b477824 */ /* 0x000fc600078e02ff */
[-C--:B-1----:R-:W-:Y:S02]  /*21e0*/  IADD3 R4, P0, R95, R122.reuse, RZ ;  /* 0x0000007a5f047210 */ /* 0x082fe40007f1e0ff */
[----:B------:R-:W-:Y:S01]  /*21f0*/  IADD3 R6, P2, R75, R122, RZ ;  /* 0x0000007a4b067210 */ /* 0x000fe20007f5e0ff */
[----:B------:R-:W-:Y:S01]  /*2200*/  IMAD R75, R27, 0x2c, RZ ;  /* 0x0000002c1b4b7824 */ /* 0x000fe200078e02ff */
[----:B------:R-:W-:-:S05]  /*2210*/  LEA.HI.X.SX32 R5, R71, R123, 0x1, P0 ;  /* 0x0000007b47057211 */ /* 0x000fca00000f0eff */
[----:B------:R0:W2:Y:S01]  /*2220*/  LDG.E.U16 R161, desc[UR60][R4.64] ;  /* 0x0000003c04a17981 */ /* 0x0000a2000c1e1500 */
[----:B------:R-:W-:Y:S01]  /*2230*/  LEA.HI.X.SX32 R7, R97, R123, 0x1, P2 ;  /* 0x0000007b61077211 */ /* 0x000fe200010f0eff */
[----:B------:R-:W-:Y:S01]  /*2240*/  IMAD R71, R27, 0x1e, RZ ;  /* 0x0000001e1b477824 */ /* 0x000fe200078e02ff */
[----:B0-----:R-:W-:-:S04]  /*2250*/  IADD3 R4, P0, R75, R122, RZ ;  /* 0x0000007a4b047210 */ /* 0x001fc80007f1e0ff */
[----:B------:R-:W-:Y:S01]  /*2260*/  LEA.HI.X.SX32 R5, R95, R123, 0x1, P0 ;  /* 0x0000007b5f057211 */ /* 0x000fe200000f0eff */
[----:B------:R-:W-:-:S04]  /*2270*/  IMAD R93, R27, 0x3c, RZ ;  /* 0x0000003c1b5d7824 */ /* 0x000fc800078e02ff */
[----:B------:R-:W2:Y:S04]  /*2280*/  LDG.E.U16 R95, desc[UR60][R4.64] ;  /* 0x0000003c045f7981 */ /* 0x000ea8000c1e1500 */
[----:B---3--:R0:W-:Y:S04]  /*2290*/  STL [R1+0x60], R76 ;  /* 0x0000604c01007387 */ /* 0x0081e80000100800 */
[----:B------:R1:W-:Y:S04]  /*22a0*/  STL [R1+0x54], R66 ;  /* 0x0000544201007387 */ /* 0x0003e80000100800 */
[----:B0-----:R0:W3:Y:S04]  /*22b0*/  LDG.E.U16 R76, desc[UR60][R10.64] ;  /* 0x0000003c0a4c7981 */ /* 0x0010e8000c1e1500 */
[----:B-1----:R1:W3:Y:S04]  /*22c0*/  LDG.E.U16 R66, desc[UR60][R8.64] ;  /* 0x0000003c08427981 */ /* 0x0022e8000c1e1500 */
[----:B------:R1:W-:Y:S01]  /*22d0*/  STL [R1+0x48], R48 ;  /* 0x0000483001007387 */ /* 0x0003e20000100800 */
[----:B0-----:R-:W-:-:S02]  /*22e0*/  IADD3 R10, P2, R15, R122, RZ ;  /* 0x0000007a0f0a7210 */ /* 0x001fc40007f5e0ff */
[----:B------:R-:W-:Y:S01]  /*22f0*/  LEA R15, R27, -R27, 0x4 ;  /* 0x8000001b1b0f7211 */ /* 0x000fe200078e20ff */
[----:B-1----:R0:W3:Y:S01]  /*2300*/  LDG.E.U16 R48, desc[UR60][R6.64] ;  /* 0x0000003c06307981 */ /* 0x0020e2000c1e1500 */
[----:B------:R-:W-:Y:S02]  /*2310*/  IADD3 R8, P0, R71, R122, RZ ;  /* 0x0000007a47087210 */ /* 0x000fe40007f1e0ff */
[-C--:B------:R-:W-:Y:S02]  /*2320*/  LEA.HI.X.SX32 R11, R75, R123.reuse, 0x1, P2 ;  /* 0x0000007b4b0b7211 */ /* 0x080fe400010f0eff */
[----:B------:R-:W-:-:S03]  /*2330*/  LEA.HI.X.SX32 R9, R15, R123, 0x1, P0 ;  /* 0x0000007b0f097211 */ /* 0x000fc600000f0eff */
[----:B------:R1:W3:Y:S01]  /*2340*/  LDG.E.U16 R94, desc[UR60][R10.64] ;  /* 0x0000003c0a5e7981 */ /* 0x0002e2000c1e1500 */
[----:B0-----:R-:W-:-:S04]  /*2350*/  IADD3 R6, P1, R93, R122, RZ ;  /* 0x0000007a5d067210 */ /* 0x001fc80007f3e0ff */
[----:B------:R-:W-:Y:S02]  /*2360*/  LEA.HI.X.SX32 R7, R71, R123, 0x1, P1 ;  /* 0x0000007b47077211 */ /* 0x000fe400008f0eff */
[----:B------:R-:W-:-:S04]  /*2370*/  IADD3 R4, P2, R25, R122, RZ ;  /* 0x0000007a19047210 */ /* 0x000fc80007f5e0ff */
[----:B------:R-:W-:Y:S01]  /*2380*/  LEA.HI.X.SX32 R5, R93, R123, 0x1, P2 ;  /* 0x0000007b5d057211 */ /* 0x000fe200010f0eff */
[----:B----4-:R0:W-:Y:S04]  /*2390*/  STL [R1+0x40], R72 ;  /* 0x0000404801007387 */ /* 0x0101e80000100800 */
[----:B0-----:R0:W4:Y:S04]  /*23a0*/  LDG.E.U16 R72, desc[UR60][R8.64] ;  /* 0x0000003c08487981 */ /* 0x001128000c1e1500 */
[----:B-----5:R5:W-:Y:S04]  /*23b0*/  STL [R1+0x108], R70 ;  /* 0x0001084601007387 */ /* 0x020be80000100800 */
[----:B-----5:R5:W4:Y:S04]  /*23c0*/  LDG.E.U16 R70, desc[UR60][R6.64] ;  /* 0x0000003c06467981 */ /* 0x020b28000c1e1500 */
[----:B--2---:R2:W-:Y:S04]  /*23d0*/  STL [R1+0x100], R0 ;  /* 0x0001000001007387 */ /* 0x0045e80000100800 */
[----:B--2---:R2:W4:Y:S01]  /*23e0*/  LDG.E.U16 R0, desc[UR60][R4.64] ;  /* 0x0000003c04007981 */ /* 0x004522000c1e1500 */
[----:B------:R-:W-:-:S02]  /*23f0*/  IMAD R25, R27, 0x26, RZ ;  /* 0x000000261b197824 */ /* 0x000fc400078e02ff */
[C---:B------:R-:W-:Y:S02]  /*2400*/  IMAD R93, R27.reuse, 0x4c, RZ ;  /* 0x0000004c1b5d7824 */ /* 0x040fe400078e02ff */
[----:B------:R-:W-:Y:S01]  /*2410*/  IMAD R15, R27, 0x13, RZ ;  /* 0x000000131b0f7824 */ /* 0x000fe200078e02ff */
[-C--:B-1----:R-:W-:Y:S01]  /*2420*/  IADD3 R10, P0, R25, R122.reuse, RZ ;  /* 0x0000007a190a7210 */ /* 0x082fe20007f1e0ff */
[C---:B------:R-:W-:Y:S02]  /*2430*/  IMAD R71, R27.reuse, 0x98, RZ ;  /* 0x000000981b477824 */ /* 0x040fe400078e02ff */
[----:B------:R-:W-:Y:S01]  /*2440*/  IMAD R75, R27, 0x2e, RZ ;  /* 0x0000002e1b4b7824 */ /* 0x000fe200078e02ff */
[-C--:B0-----:R-:W-:Y:S02]  /*2450*/  IADD3 R8, P1, R93, R122.reuse, RZ ;  /* 0x0000007a5d087210 */ /* 0x081fe40007f3e0ff */
[----:B------:R-:W-:Y:S01]  /*2460*/  LEA.HI.X.SX32 R11, R15, R123, 0x1, P0 ;  /* 0x0000007b0f0b7211 */ /* 0x000fe200000f0eff */
[----:B------:R-:W-:Y:S01]  /*2470*/  IMAD R15, R27, 0x17, RZ ;  /* 0x000000171b0f7824 */ /* 0x000fe200078e02ff */
[----:B-----5:R-:W-:-:S02]  /*2480*/  IADD3 R6, P2, R71, R122, RZ ;  /* 0x0000007a47067210 */ /* 0x020fc40007f5e0ff */
[----:B--2---:R-:W-:Y:S01]  /*2490*/  IADD3 R4, P0, R75, R122, RZ ;  /* 0x0000007a4b047210 */ /* 0x004fe20007f1e0ff */
[----:B------:R-:W2:Y:S01]  /*24a0*/  LDG.E.U16 R159, desc[UR60][R10.64] ;  /* 0x0000003c0a9f7981 */ /* 0x000ea2000c1e1500 */
[-C--:B------:R-:W-:Y:S02]  /*24b0*/  LEA.HI.X.SX32 R9, R25, R123.reuse, 0x1, P1 ;  /* 0x0000007b19097211 */ /* 0x080fe400008f0eff */
[-C--:B------:R-:W-:Y:S02]  /*24c0*/  LEA.HI.X.SX32 R7, R93, R123.reuse, 0x1, P2 ;  /* 0x0000007b5d077211 */ /* 0x080fe400010f0eff */
[----:B------:R-:W-:Y:S01]  /*24d0*/  LEA.HI.X.SX32 R5, R15, R123, 0x1, P0 ;  /* 0x0000007b0f057211 */ /* 0x000fe200000f0eff */
[----:B------:R-:W5:Y:S01]  /*24e0*/  LDG.E.U16 R92, desc[UR60][R8.64] ;  /* 0x0000003c085c7981 */ /* 0x000f62000c1e1500 */
[C---:B------:R-:W-:Y:S02]  /*24f0*/  IMAD R93, R27.reuse, 0x5c, RZ ;  /* 0x0000005c1b5d7824 */ /* 0x040fe400078e02ff */
[----:B------:R-:W-:-:S02]  /*2500*/  IMAD R25, R27, 0x36, RZ ;  /* 0x000000361b197824 */ /* 0x000fc400078e02ff */
[----:B------:R-:W-:Y:S01]  /*2510*/  IMAD R15, R27, 0xd8, RZ ;  /* 0x000000d81b0f7824 */ /* 0x000fe200078e02ff */
[----:B---3--:R0:W-:Y:S04]  /*2520*/  STL [R1+0x104], R76 ;  /* 0x0001044c01007387 */ /* 0x0081e80000100800 */
[----:B------:R1:W-:Y:S04]  /*2530*/  STL [R1+0xf8], R66 ;  /* 0x0000f84201007387 */ /* 0x0003e80000100800 */
[----:B0-----:R-:W3:Y:S04]  /*2540*/  LDG.E.U16 R76, desc[UR60][R6.64] ;  /* 0x0000003c064c7981 */ /* 0x001ee8000c1e1500 */
[----:B-1----:R0:W2:Y:S04]  /*2550*/  LDG.E.U16 R66, desc[UR60][R4.64] ;  /* 0x0000003c04427981 */ /* 0x0020a8000c1e1500 */
[----:B------:R1:W-:Y:S04]  /*2560*/  STL [R1+0xe0], R48 ;  /* 0x0000e03001007387 */ /* 0x0003e80000100800 */
[----:B------:R1:W-:Y:S01]  /*2570*/  STL [R1+0xe8], R95 ;  /* 0x0000e85f01007387 */ /* 0x0003e20000100800 */
[----:B0-----:R-:W-:Y:S01]  /*2580*/  IADD3 R4, P0, R93, R122, RZ ;  /* 0x0000007a5d047210 */ /* 0x001fe20007f1e0ff */
[----:B-1----:R-:W-:-:S02]  /*2590*/  IMAD R48, R27, 0xb8, RZ ;  /* 0x000000b81b307824 */ /* 0x002fc400078e02ff */
[----:B------:R-:W-:-:S03]  /*25a0*/  IMAD R95, R27, 0x6c, RZ ;  /* 0x0000006c1b5f7824 */ /* 0x000fc600078e02ff */
[-C--:B------:R-:W-:Y:S02]  /*25b0*/  IADD3 R10, P2, R48, R122.reuse, RZ ;  /* 0x0000007a300a7210 */ /* 0x080fe40007f5e0ff */
[-C--:B------:R-:W-:Y:S02]  /*25c0*/  LEA.HI.X.SX32 R5, R75, R123.reuse, 0x1, P0 ;  /* 0x0000007b4b057211 */ /* 0x080fe400000f0eff */
[-C--:B------:R-:W-:Y:S02]  /*25d0*/  IADD3 R6, P1, R95, R122.reuse, RZ ;  /* 0x0000007a5f067210 */ /* 0x080fe40007f3e0ff */
[-C--:B------:R-:W-:Y:S02]  /*25e0*/  LEA.HI.X.SX32 R11, R93, R123.reuse, 0x1, P2 ;  /* 0x0000007b5d0b7211 */ /* 0x080fe400010f0eff */
[----:B------:R-:W-:Y:S01]  /*25f0*/  LEA.HI.X.SX32 R7, R25, R123, 0x1, P1 ;  /* 0x0000007b19077211 */ /* 0x000fe200008f0eff */
[----:B------:R0:W-:Y:S04]  /*2600*/  STL [R1+0xc0], R94 ;  /* 0x0000c05e01007387 */ /* 0x0001e80000100800 */
[----:B0-----:R0:W2:Y:S04]  /*2610*/  LDG.E.U16 R94, desc[UR60][R4.64] ;  /* 0x0000003c045e7981 */ /* 0x0010a8000c1e1500 */
[----:B----4-:R1:W-:Y:S01]  /*2620*/  STL [R1+0xf4], R72 ;  /* 0x0000f44801007387 */ /* 0x0103e20000100800 */
[----:B0-----:R-:W-:-:S03]  /*2630*/  IADD3 R4, P2, R15, R122, RZ ;  /* 0x0000007a0f047210 */ /* 0x001fc60007f5e0ff */
[----:B-1----:R0:W4:Y:S04]  /*2640*/  LDG.E.U16 R72, desc[UR60][R10.64] ;  /* 0x0000003c0a487981 */ /* 0x002128000c1e1500 */
[----:B------:R1:W-:Y:S04]  /*2650*/  STL [R1+0xd8], R70 ;  /* 0x0000d84601007387 */ /* 0x0003e80000100800 */
[----:B-1----:R1:W4:Y:S01]  /*2660*/  LDG.E.U16 R70, desc[UR60][R6.64] ;  /* 0x0000003c06467981 */ /* 0x002322000c1e1500 */
[----:B------:R-:W-:-:S03]  /*2670*/  LEA.HI.X.SX32 R5, R95, R123, 0x1, P2 ;  /* 0x0000007b5f057211 */ /* 0x000fc600010f0eff */
[----:B------:R0:W-:Y:S04]  /*2680*/  STL [R1+0xa0], R0 ;  /* 0x0000a00001007387 */ /* 0x0001e80000100800 */
[----:B0-----:R-:W4:Y:S01]  /*2690*/  LDG.E.U16 R0, desc[UR60][R4.64] ;  /* 0x0000003c04007981 */ /* 0x001f22000c1e1500 */
[----:B------:R-:W-:Y:S01]  /*26a0*/  IMAD R9, R27, 0x1b, RZ ;  /* 0x0000001b1b097824 */ /* 0x000fe200078e02ff */
[----:B------:R-:W-:Y:S01]  /*26b0*/  IADD3 R8, P0, R25, R122, RZ ;  /* 0x0000007a19087210 */ /* 0x000fe20007f1e0ff */
[C---:B------:R-:W-:Y:S02]  /*26c0*/  IMAD R93, R27.reuse, 0x3e, RZ ;  /* 0x0000003e1b5d7824 */ /* 0x040fe400078e02ff */
[----:B------:R-:W-:Y:S01]  /*26d0*/  IMAD R97, R27, 0x7c, RZ ;  /* 0x0000007c1b617824 */ /* 0x000fe200078e02ff */
[----:B------:R-:W-:Y:S01]  /*26e0*/  LEA.HI.X.SX32 R9, R9, R123, 0x1, P0 ;  /* 0x0000007b09097211 */ /* 0x000fe200000f0eff */
[C---:B------:R-:W-:Y:S01]  /*26f0*/  IMAD R25, R27.reuse, 0xf8, RZ ;  /* 0x000000f81b197824 */ /* 0x040fe200078e02ff */
[----:B------:R-:W-:-:S02]  /*2700*/  LEA R75, R27, -R27, 0x5 ;  /* 0x8000001b1b4b7211 */ /* 0x000fc400078e28ff */
[-C--:B------:R-:W-:Y:S01]  /*2710*/  IADD3 R10, P0, R93, R122.reuse, RZ ;  /* 0x0000007a5d0a7210 */ /* 0x080fe20007f1e0ff */
[----:B------:R0:W4:Y:S01]  /*2720*/  LDG.E.U16 R157, desc[UR60][R8.64] ;  /* 0x0000003c089d7981 */ /* 0x000122000c1e1500 */
[-C--:B-1----:R-:W-:Y:S02]  /*2730*/  IADD3 R6, P2, R25, R122.reuse, RZ ;  /* 0x0000007a19067210 */ /* 0x082fe40007f5e0ff */
[-C--:B------:R-:W-:Y:S02]  /*2740*/  LEA.HI.X.SX32 R11, R75, R123.reuse, 0x1, P0 ;  /* 0x0000007b4b0b7211 */ /* 0x080fe400000f0eff */
[CC--:B------:R-:W-:Y:S02]  /*2750*/  LEA.HI.X.SX32 R7, R97.reuse, R123.reuse, 0x1, P2 ;  /* 0x0000007b61077211 */ /* 0x0c0fe400010f0eff */
[----:B0-----:R-:W-:Y:S01]  /*2760*/  IADD3 R8, P1, R97, R122, RZ ;  /* 0x0000007a61087210 */ /* 0x001fe20007f3e0ff */
[----:B-----5:R0:W-:Y:S03]  /*2770*/  STL [R1+0xc8], R92 ;  /* 0x0000c85c01007387 */ /* 0x0201e60000100800 */
[----:B------:R-:W-:Y:S01]  /*2780*/  LEA.HI.X.SX32 R9, R93, R123, 0x1, P1 ;  /* 0x0000007b5d097211 */ /* 0x000fe200008f0eff */
[----:B0-----:R0:W5:Y:S01]  /*2790*/  LDG.E.U16 R92, desc[UR60][R10.64] ;  /* 0x0000003c0a5c7981 */ /* 0x001162000c1e1500 */
[----:B------:R-:W-:-:S02]  /*27a0*/  IMAD R95, R27, 0x46, RZ ;  /* 0x000000461b5f7824 */ /* 0x000fc400078e02ff */
[C---:B------:R-:W-:Y:S02]  /*27b0*/  IMAD R75, R27.reuse, 0x23, RZ ;  /* 0x000000231b4b7824 */ /* 0x040fe400078e02ff */
[----:B------:R-:W-:Y:S01]  /*27c0*/  IMAD R97, R27, 0x4e, RZ ;  /* 0x0000004e1b617824 */ /* 0x000fe200078e02ff */
[----:B------:R-:W-:-:S04]  /*27d0*/  IADD3 R4, P0, R95, R122, RZ ;  /* 0x0000007a5f047210 */ /* 0x000fc80007f1e0ff */
[-C--:B------:R-:W-:Y:S01]  /*27e0*/  LEA.HI.X.SX32 R5, R75, R123.reuse, 0x1, P0 ;  /* 0x0000007b4b057211 */ /* 0x080fe200000f0eff */
[----:B------:R-:W-:Y:S01]  /*27f0*/  IMAD R75, R27, 0x27, RZ ;  /* 0x000000271b4b7824 */ /* 0x000fe200078e02ff */
[-C--:B0-----:R-:W-:Y:S01]  /*2800*/  IADD3 R10, P1, R101, R122.reuse, RZ ;  /* 0x0000007a650a7210 */ /* 0x081fe20007f3e0ff */
[C---:B------:R-:W-:Y:S02]  /*2810*/  IMAD R228, R27.reuse, 0x9c, RZ ;  /* 0x0000009c1be47824 */ /* 0x040fe400078e02ff */
[----:B------:R-:W-:Y:S01]  /*2820*/  IMAD R99, R27, 0x56, RZ ;  /* 0x000000561b637824 */ /* 0x000fe200078e02ff */
[----:B------:R-:W-:Y:S01]  /*2830*/  LEA.HI.X.SX32 R11, R95, R123, 0x1, P1 ;  /* 0x0000007b5f0b7211 */ /* 0x000fe200008f0eff */
[----:B------:R-:W5:Y:S04]  /*2840*/  LDG.E.U16 R153, desc[UR60][R4.64] ;  /* 0x0000003c04997981 */ /* 0x000f68000c1e1500 */
[----:B---3--:R0:W-:Y:S04]  /*2850*/  STL [R1+0x88], R76 ;  /* 0x0000884c01007387 */ /* 0x0081e80000100800 */
[----:B--2---:R1:W-:Y:S04]  /*2860*/  STL [R1+0xe4], R66 ;  /* 0x0000e44201007387 */ /* 0x0043e80000100800 */
[----:B0-----:R0:W2:Y:S04]  /*2870*/  LDG.E.U16 R76, desc[UR60][R8.64] ;  /* 0x0000003c084c7981 */ /* 0x0010a8000c1e1500 */
[----:B-1----:R1:W3:Y:S01]  /*2880*/  LDG.E.U16 R66, desc[UR60][R6.64] ;  /* 0x0000003c06427981 */ /* 0x0022e2000c1e1500 */
[----:B0-----:R-:W-:-:S04]  /*2890*/  IADD3 R8, P0, R97, R122, RZ ;  /* 0x0000007a61087210 */ /* 0x001fc80007f1e0ff */
[-C--:B------:R-:W-:Y:S02]  /*28a0*/  LEA.HI.X.SX32 R9, R75, R123.reuse, 0x1, P0 ;  /* 0x0000007b4b097211 */ /* 0x080fe400000f0eff */
[-C--:B-1----:R-:W-:Y:S01]  /*28b0*/  IADD3 R6, P2, R228, R122.reuse, RZ ;  /* 0x0000007ae4067210 */ /* 0x082fe20007f5e0ff */
[----:B------:R0:W-:Y:S03]  /*28c0*/  STL [R1+0xb8], R94 ;  /* 0x0000b85e01007387 */ /* 0x0001e60000100800 */
[----:B------:R-:W-:Y:S01]  /*28d0*/  LEA.HI.X.SX32 R7, R97, R123, 0x1, P2 ;  /* 0x0000007b61077211 */ /* 0x000fe200010f0eff */
[----:B------:R-:W-:Y:S01]  /*28e0*/  IMAD R93, R27, 0x2b, RZ ;  /* 0x0000002b1b5d7824 */ /* 0x000fe200078e02ff */
[----:B------:R-:W-:Y:S01]  /*28f0*/  IADD3 R4, P1, R99, R122, RZ ;  /* 0x0000007a63047210 */ /* 0x000fe20007f3e0ff */
[C---:B------:R-:W-:Y:S02]  /*2900*/  IMAD R230, R27.reuse, 0xac, RZ ;  /* 0x000000ac1be67824 */ /* 0x040fe400078e02ff */
[----:B------:R-:W-:-:S02]  /*2910*/  IMAD R95, R27, 0x5e, RZ ;  /* 0x0000005e1b5f7824 */ /* 0x000fc400078e02ff */
[C---:B------:R-:W-:Y:S02]  /*2920*/  IMAD R75, R27.reuse, 0x2f, RZ ;  /* 0x0000002f1b4b7824 */ /* 0x040fe400078e02ff */
[----:B------:R-:W-:Y:S01]  /*2930*/  IMAD R232, R27, 0xbc, RZ ;  /* 0x000000bc1be87824 */ /* 0x000fe200078e02ff */
[----:B0-----:R-:W0:Y:S01]  /*2940*/  LDC R94, c[0x0][0x248] ;  /* 0x00009200ff5e7b82 */ /* 0x001e220000000800 */
[----:B----4-:R1:W-:Y:S04]  /*2950*/  STL [R1+0x70], R72 ;  /* 0x0000704801007387 */ /* 0x0103e80000100800 */
[----:B-1----:R1:W4:Y:S04]  /*2960*/  LDG.E.U16 R72, desc[UR60][R10.64] ;  /* 0x0000003c0a487981 */ /* 0x002328000c1e1500 */
[----:B------:R1:W-:Y:S04]  /*2970*/  STL [R1+0xa8], R70 ;  /* 0x0000a84601007387 */ /* 0x0003e80000100800 */
[----:B-1----:R1:W4:Y:S04]  /*2980*/  LDG.E.U16 R70, desc[UR60][R8.64] ;  /* 0x0000003c08467981 */ /* 0x002328000c1e1500 */
[----:B------:R0:W-:Y:S04]  /*2990*/  STL [R1+0x58], R0 ;  /* 0x0000580001007387 */ /* 0x0001e80000100800 */
[----:B0-----:R0:W4:Y:S01]  /*29a0*/  LDG.E.U16 R0, desc[UR60][R6.64] ;  /* 0x0000003c06007981 */ /* 0x001122000c1e1500 */
[----:B------:R-:W-:-:S02]  /*29b0*/  LEA.HI.X.SX32 R5, R93, R123, 0x1, P1 ;  /* 0x0000007b5d057211 */ /* 0x000fc400008f0eff */
[-C--:B------:R-:W-:Y:S02]  /*29c0*/  IADD3 R10, P1, R230, R122.reuse, RZ ;  /* 0x0000007ae60a7210 */ /* 0x080fe40007f3e0ff */
[----:B-1----:R-:W-:Y:S01]  /*29d0*/  IADD3 R8, P0, R95, R122, RZ ;  /* 0x0000007a5f087210 */ /* 0x002fe20007f1e0ff */
[----:B------:R-:W-:Y:S01]  /*29e0*/  IMAD R97, R27, 0x66, RZ ;  /* 0x000000661b617824 */ /* 0x000fe200078e02ff */
[-C--:B------:R-:W-:Y:S01]  /*29f0*/  LEA.HI.X.SX32 R11, R99, R123.reuse, 0x1, P1 ;  /* 0x0000007b630b7211 */ /* 0x080fe200008f0eff */
[----:B------:R1:W4:Y:S01]  /*2a00*/  LDG.E.U16 R147, desc[UR60][R4.64] ;  /* 0x0000003c04937981 */ /* 0x000322000c1e1500 */
[----:B------:R-:W-:-:S03]  /*2a10*/  LEA.HI.X.SX32 R9, R75, R123, 0x1, P0 ;  /* 0x0000007b4b097211 */ /* 0x000fc600000f0eff */
[----:B-----5:R5:W-:Y:S01]  /*2a20*/  STL [R1+0xd4], R92 ;  /* 0x0000d45c01007387 */ /* 0x020be20000100800 */
[-C--:B0-----:R-:W-:Y:S01]  /*2a30*/  IADD3 R6, P2, R232, R122.reuse, RZ ;  /* 0x0000007ae8067210 */ /* 0x081fe20007f5e0ff */
[----:B------:R-:W-:Y:S01]  /*2a40*/  IMAD R93, R27, 0x33, RZ ;  /* 0x000000331b5d7824 */ /* 0x000fe200078e02ff */
[----:B------:R-:W0:Y:S01]  /*2a50*/  LDC R99, c[0x0][0x248] ;  /* 0x00009200ff637b82 */ /* 0x000e220000000800 */
[----:B-----5:R5:W4:Y:S01]  /*2a60*/  LDG.E.U16 R92, desc[UR60][R10.64] ;  /* 0x0000003c0a5c7981 */ /* 0x020b22000c1e1500 */
[-C--:B-1----:R-:W-:Y:S01]  /*2a70*/  IADD3 R4, P1, R97, R122.reuse, RZ ;  /* 0x0000007a61047210 */ /* 0x082fe20007f3e0ff */
[----:B------:R-:W-:Y:S01]  /*2a80*/  IMAD R231, R27, 0xcc, RZ ;  /* 0x000000cc1be77824 */ /* 0x000fe200078e02ff */
[-C--:B------:R-:W-:Y:S01]  /*2a90*/  LEA.HI.X.SX32 R7, R95, R123.reuse, 0x1, P2 ;  /* 0x0000007b5f077211 */ /* 0x080fe200010f0eff */
[C---:B------:R-:W-:Y:S02]  /*2aa0*/  IMAD R95, R27.reuse, 0x6e, RZ ;  /* 0x0000006e1b5f7824 */ /* 0x040fe400078e02ff */
[----:B------:R-:W-:Y:S01]  /*2ab0*/  IMAD R234, R27, 0xdc, RZ ;  /* 0x000000dc1bea7824 */ /* 0x000fe200078e02ff */
[----:B------:R-:W-:Y:S01]  /*2ac0*/  LEA.HI.X.SX32 R5, R93, R123, 0x1, P1 ;  /* 0x0000007b5d057211 */ /* 0x000fe200008f0eff */
[----:B------:R-:W-:Y:S01]  /*2ad0*/  IMAD R75, R27, 0x37, RZ ;  /* 0x000000371b4b7824 */ /* 0x000fe200078e02ff */
[----:B-----5:R-:W-:Y:S01]  /*2ae0*/  IADD3 R10, P1, R231, R122, RZ ;  /* 0x0000007ae70a7210 */ /* 0x020fe20007f3e0ff */
[----:B------:R-:W-:-:S02]  /*2af0*/  IMAD R242, R27, 0x76, RZ ;  /* 0x000000761bf27824 */ /* 0x000fc400078e02ff */
[----:B------:R1:W5:Y:S01]  /*2b00*/  LDG.E.U16 R137, desc[UR60][R4.64] ;  /* 0x0000003c04897981 */ /* 0x000362000c1e1500 */
[----:B------:R-:W-:Y:S01]  /*2b10*/  LEA.HI.X.SX32 R11, R97, R123, 0x1, P1 ;  /* 0x0000007b610b7211 */ /* 0x000fe200008f0eff */
[----:B------:R-:W-:Y:S01]  /*2b20*/  IMAD R93, R27, 0x3b, RZ ;  /* 0x0000003b1b5d7824 */ /* 0x000fe200078e02ff */
[----:B------:R-:W0:Y:S01]  /*2b30*/  LDC R97, c[0x0][0x248] ;  /* 0x00009200ff617b82 */ /* 0x000e220000000800 */
[----:B-1----:R-:W-:-:S04]  /*2b40*/  IADD3 R4, P1, R242, R122, RZ ;  /* 0x0000007af2047210 */ /* 0x002fc80007f3e0ff */
[----:B------:R-:W-:Y:S01]  /*2b50*/  LEA.HI.X.SX32 R5, R93, R123, 0x1, P1 ;  /* 0x0000007b5d057211 */ /* 0x000fe200008f0eff */
[----:B------:R-:W-:Y:S02]  /*2b60*/  IMAD R198, R198, 0x138, RZ ;  /* 0x00000138c6c67824 */ /* 0x000fe400078e02ff */
[----:B------:R-:W1:Y:S01]  /*2b70*/  LDC R93, c[0x0][0x248] ;  /* 0x00009200ff5d7b82 */ /* 0x000e620000000800 */
[----:B--2---:R2:W-:Y:S04]  /*2b80*/  STL [R1+0x98], R76 ;  /* 0x0000984c01007387 */ /* 0x0045e80000100800 */
[----:B---3--:R3:W-:Y:S04]  /*2b90*/  STL [R1+0x44], R66 ;  /* 0x0000444201007387 */ /* 0x0087e80000100800 */
[----:B--2---:R2:W5:Y:S04]  /*2ba0*/  LDG.E.U16 R76, desc[UR60][R6.64] ;  /* 0x0000003c064c7981 */ /* 0x004568000c1e1500 */
[----:B---3--:R3:W5:Y:S01]  /*2bb0*/  LDG.E.U16 R66, desc[UR60][R8.64] ;  /* 0x0000003c08427981 */ /* 0x008762000c1e1500 */
[----:B--2---:R-:W-:-:S02]  /*2bc0*/  IADD3 R6, P2, R234, R122, RZ ;  /* 0x0000007aea067210 */ /* 0x004fc40007f5e0ff */
[CC--:B---3--:R-:W-:Y:S02]  /*2bd0*/  IADD3 R8, P0, R95.reuse, R122.reuse, RZ ;  /* 0x0000007a5f087210 */ /* 0x0c8fe40007f1e0ff */
[-C--:B------:R-:W-:Y:S02]  /*2be0*/  LEA.HI.X.SX32 R7, R95, R123.reuse, 0x1, P2 ;  /* 0x0000007b5f077211 */ /* 0x080fe400010f0eff */
[-C--:B------:R-:W-:Y:S02]  /*2bf0*/  LEA.HI.X.SX32 R9, R75, R123.reuse, 0x1, P0 ;  /* 0x0000007b4b097211 */ /* 0x080fe400000f0eff */
[----:B------:R2:W3:Y:S02]  /*2c00*/  LDG.E.U16 R75, desc[UR60][R10.64] ;  /* 0x0000003c0a4b7981 */ /* 0x0004e4000c1e1500 */
[----:B--2---:R-:W-:Y:S02]  /*2c10*/  IADD3 R10, P0, R51, R122, RZ ;  /* 0x0000007a330a7210 */ /* 0x004fe40007f1e0ff */
[----:B------:R-:W2:Y:S02]  /*2c20*/  LDC R51, c[0x0][0x248] ;  /* 0x00009200ff337b82 */ /* 0x000ea40000000800 */
[----:B------:R-:W-:Y:S01]  /*2c30*/  LEA.HI.X.SX32 R11, R101, R123, 0x1, P0 ;  /* 0x0000007b650b7211 */ /* 0x000fe200000f0eff */
[----:B------:R-:W-:-:S02]  /*2c40*/  IMAD R199, R199, 0x148, RZ ;  /* 0x00000148c7c77824 */ /* 0x000fc400078e02ff */
[----:B------:R-:W-:Y:S02]  /*2c50*/  IMAD R222, R222, 0x158, RZ ;  /* 0x00000158dede7824 */ /* 0x000fe400078e02ff */
[----:B------:R-:W-:Y:S01]  /*2c60*/  IMAD R223, R223, 0x168, RZ ;  /* 0x00000168dfdf7824 */ /* 0x000fe200078e02ff */
[----:B------:R-:W0:Y:S01]  /*2c70*/  LDC R101, c[0x0][0x248] ;  /* 0x00009200ff657b82 */ /* 0x000e220000000800 */
[----:B----4-:R4:W-:Y:S04]  /*2c80*/  STL [R1+0x8c], R72 ;  /* 0x00008c4801007387 */ /* 0x0109e80000100800 */
[----:B----4-:R4:W3:Y:S04]  /*2c90*/  LDG.E.U16 R72, desc[UR60][R8.64] ;  /* 0x0000003c08487981 */ /* 0x0108e8000c1e1500 */
[----:B------:R1:W-:Y:S01]  /*2ca0*/  STL [R1+0xc4], R70 ;  /* 0x0000c44601007387 */ /* 0x0003e20000100800 */
[----:B----4-:R-:W-:Y:S01]  /*2cb0*/  IADD3 R8, R17, R2, RZ ;  /* 0x0000000211087210 */ /* 0x010fe20007ffe0ff */
[----:B------:R-:W4:Y:S02]  /*2cc0*/  LDC R9, c[0x0][0x248] ;  /* 0x00009200ff097b82 */ /* 0x000f240000000800 */
[----:B-1----:R1:W3:Y:S04]  /*2cd0*/  LDG.E.U16 R70, desc[UR60][R6.64] ;  /* 0x0000003c06467981 */ /* 0x0022e8000c1e1500 */
[----:B------:R2:W-:Y:S04]  /*2ce0*/  STS.U16 [R8+0x4000], R53 ;  /* 0x0040003508007388 */ /* 0x0005e80000000400 */
[----:B------:R0:W-:Y:S04]  /*2cf0*/  STL [R1+0x80], R0 ;  /* 0x0000800001007387 */ /* 0x0001e80000100800 */
[----:B--2---:R2:W3:Y:S04]  /*2d00*/  LDG.E.U16 R53, desc[UR60][R10.64] ;  /* 0x0000003c0a357981 */ /* 0x0044e8000c1e1500 */
[----:B0-----:R0:W3:Y:S04]  /*2d10*/  LDG.E.U16 R0, desc[UR60][R4.64] ;  /* 0x0000003c04007981 */ /* 0x0010e8000c1e1500 */
[----:B------:R4:W-:Y:S01]  /*2d20*/  STS.U16 [R8+0x1000], R52 ;  /* 0x0010003408007388 */ /* 0x0009e20000000400 */
[-C--:B-1----:R-:W-:Y:S01]  /*2d30*/  IADD3 R6, P1, R49, R122.reuse, RZ ;  /* 0x0000007a31067210 */ /* 0x082fe20007f3e0ff */
[----:B--2---:R-:W1:Y:S01]  /*2d40*/  LDC R10, c[0x0][0x248] ;  /* 0x00009200ff0a7b82 */ /* 0x004e620000000800 */
[----:B0-----:R-:W-:-:S04]  /*2d50*/  IADD3 R4, P0, R30, R122, RZ ;  /* 0x0000007a1e047210 */ /* 0x001fc80007f1e0ff */
[-C--:B------:R-:W-:Y:S01]  /*2d60*/  LEA.HI.X.SX32 R5, R20, R123.reuse, 0x1, P0 ;  /* 0x0000007b14057211 */ /* 0x080fe200000f0eff */
[----:B------:R0:W-:Y:S04]  /*2d70*/  STS.U16 [R8+0x400], R50 ;  /* 0x0004003208007388 */ /* 0x0001e80000000400 */
[----:B------:R-:W-:Y:S01]  /*2d80*/  STL [R1+0x74], R92 ;  /* 0x0000745c01007387 */ /* 0x000fe20000100800 */
[----:B------:R-:W-:Y:S01]  /*2d90*/  LEA.HI.X.SX32 R7, R23, R123, 0x1, P1 ;  /* 0x0000007b17077211 */ /* 0x000fe200008f0eff */
[----:B------:R-:W2:Y:S02]  /*2da0*/  LDC R30, c[0x0][0x248] ;  /* 0x00009200ff1e7b82 */ /* 0x000ea40000000800 */
[----:B----4-:R-:W4:Y:S06]  /*2db0*/  LDG.E.U16 R52, desc[UR60][R4.64] ;  /* 0x0000003c04347981 */ /* 0x010f2c000c1e1500 */
[----:B------:R-:W3:Y:S08]  /*2dc0*/  LDC R23, c[0x0][0x248] ;  /* 0x00009200ff177b82 */ /* 0x000ef00000000800 */
[----:B0-----:R-:W0:Y:S01]  /*2dd0*/  LDC R50, c[0x0][0x248] ;  /* 0x00009200ff327b82 */ /* 0x001e220000000800 */
[----:B------:R-:W-:Y:S01]  /*2de0*/  STS.U16 [R8+0x4400], R31 ;  /* 0x0044001f08007388 */ /* 0x000fe20000000400 */
[----:B------:R-:W-:-:S02]  /*2df0*/  IMAD R51, R51, 0x270, RZ ;  /* 0x0000027033337824 */ /* 0x000fc400078e02ff */
[----:B------:R-:W-:Y:S01]  /*2e00*/  IMAD R9, R9, 0x130, RZ ;  /* 0x0000013009097824 */ /* 0x000fe200078e02ff */
[----:B------:R1:W-:Y:S03]  /*2e10*/  STS.U16 [R8+0x11000], R18 ;  /* 0x0110001208007388 */ /* 0x0003e60000000400 */
[----:B------:R-:W3:Y:S01]  /*2e20*/  LDC R20, c[0x0][0x248] ;  /* 0x00009200ff147b82 */ /* 0x000ee20000000800 */
[----:B------:R1:W-:Y:S02]  /*2e30*/  STS.U16 [R8+0x11400], R19 ;  /* 0x0114001308007388 */ /* 0x0003e40000000400 */
[----:B-1----:R-:W-:-:S05]  /*2e40*/  IADD3 R18, P2, R51, R122, RZ ;  /* 0x0000007a33127210 */ /* 0x002fca0007f5e0ff */
[----:B------:R-:W1:Y:S01]  /*2e50*/  LDC R49, c[0x0][0x248] ;  /* 0x00009200ff317b82 */ /* 0x000e620000000800 */
[----:B------:R-:W-:Y:S01]  /*2e60*/  LEA.HI.X.SX32 R19, R198, R123, 0x1, P2 ;  /* 0x0000007bc6137211 */ /* 0x000fe200010f0eff */
[----:B------:R2:W-:Y:S04]  /*2e70*/  STS.U16 [R8+0x10c00], R22 ;  /* 0x010c001608007388 */ /* 0x0005e80000000400 */
[----:B------:R-:W-:Y:S01]  /*2e80*/  STS.U16 [R8+0x10800], R28 ;  /* 0x0108001c08007388 */ /* 0x000fe20000000400 */
[----:B0-----:R-:W-:Y:S01]  /*2e90*/  IMAD R11, R50, 0x140, RZ ;  /* 0x00000140320b7824 */ /* 0x001fe200078e02ff */
[----:B------:R-:W0:Y:S02]  /*2ea0*/  LDC R92, c[0x0][0x248] ;  /* 0x00009200ff5c7b82 */ /* 0x000e240000000800 */
[----:B------:R1:W4:Y:S01]  /*2eb0*/  LDG.E.U16 R18, desc[UR60][R18.64] ;  /* 0x0000003c12127981 */ /* 0x000322000c1e1500 */
[----:B--2---:R-:W-:-:S05]  /*2ec0*/  IMAD R51, R30, 0x290, RZ ;  /* 0x000002901e337824 */ /* 0x004fca00078e02ff */
[----:B------:R-:W2:Y:S01]  /*2ed0*/  LDC R22, c[0x0][0x248] ;  /* 0x00009200ff167b82 */ /* 0x000ea20000000800 */
[----:B-1----:R-:W-:Y:S01]  /*2ee0*/  IMAD R19, R10, 0x2a0, RZ ;  /* 0x000002a00a137824 */ /* 0x002fe200078e02ff */
[----:B------:R1:W-:Y:S06]  /*2ef0*/  STS.U16 [R8+0x800], R63 ;  /* 0x0008003f08007388 */ /* 0x0003ec0000000400 */
[----:B------:R-:W0:Y:S01]  /*2f00*/  LDC R50, c[0x0][0x248] ;  /* 0x00009200ff327b82 */ /* 0x000e220000000800 */
[-C--:B------:R-:W-:Y:S01]  /*2f10*/  IADD3 R30, P2, R51, R122.reuse, RZ ;  /* 0x0000007a331e7210 */ /* 0x080fe20007f5e0ff */
[----:B-1----:R1:W4:Y:S06]  /*2f20*/  LDG.E.U16 R63, desc[UR60][R6.64] ;  /* 0x0000003c063f7981 */ /* 0x00232c000c1e1500 */
[----:B------:R-:W2:Y:S01]  /*2f30*/  LDC R51, c[0x0][0x248] ;  /* 0x00009200ff337b82 */ /* 0x000ea20000000800 */
[----:B-1----:R-:W-:-:S04]  /*2f40*/  IADD3 R6, P0, R9, R122, RZ ;  /* 0x0000007a09067210 */ /* 0x002fc80007f1e0ff */
[----:B------:R-:W-:Y:S01]  /*2f50*/  LEA.HI.X.SX32 R7, R71, R123, 0x1, P0 ;  /* 0x0000007b47077211 */ /* 0x000fe200000f0eff */
[----:B------:R0:W-:Y:S04]  /*2f60*/  STS.U16 [R8+0x2000], R55 ;  /* 0x0020003708007388 */ /* 0x0001e80000000400 */
[----:B------:R1:W-:Y:S04]  /*2f70*/  STS.U16 [R8+0x10000], R56 ;  /* 0x0100003808007388 */ /* 0x0003e80000000400 */
[----:B------:R-:W4:Y:S01]  /*2f80*/  LDG.E.U16 R7, desc[UR60][R6.64] ;  /* 0x0000003c06077981 */ /* 0x000f22000c1e1500 */
[----:B0-----:R-:W-:-:S02]  /*2f90*/  IMAD R55, R50, 0x2c0, RZ ;  /* 0x000002c032377824 */ /* 0x001fc400078e02ff */
[----:B--2---:R-:W-:Y:S01]  /*2fa0*/  IMAD R51, R51, 0x2e0, RZ ;  /* 0x000002e033337824 */ /* 0x004fe200078e02ff */
[----:B-1----:R-:W0:Y:S01]  /*2fb0*/  LDC R56, c[0x0][0x248] ;  /* 0x00009200ff387b82 */ /* 0x002e220000000800 */
[----:B------:R1:W-:Y:S07]  /*2fc0*/  STS.U16 [R8+0x10400], R57 ;  /* 0x0104003908007388 */ /* 0x0003ee0000000400 */
[----:B-1----:R-:W1:Y:S01]  /*2fd0*/  LDC R57, c[0x0][0x248] ;  /* 0x00009200ff397b82 */ /* 0x002e620000000800 */
[----:B-----5:R2:W-:Y:S07]  /*2fe0*/  STL [R1+0xb4], R66 ;  /* 0x0000b44201007387 */ /* 0x0205ee0000100800 */
[----:B--2---:R-:W2:Y:S01]  /*2ff0*/  LDC R66, c[0x0][0x248] ;  /* 0x00009200ff427b82 */ /* 0x004ea20000000800 */
[----:B------:R5:W-:Y:S01]  /*3000*/  STL [R1+0x68], R76 ;  /* 0x0000684c01007387 */ /* 0x000be20000100800 */
[----:B--2---:R-:W-:-:S03]  /*3010*/  IMAD R31, R66, 0x260, RZ ;  /* 0x00000260421f7824 */ /* 0x004fc600078e02ff */
[----:B---3--:R-:W-:Y:S03]  /*3020*/  STL [R1+0x5c], R75 ;  /* 0x00005c4b01007387 */ /* 0x008fe60000100800 */
[----:B------:R-:W2:Y:S01]  /*3030*/  LDC R66, c[0x0][0x248] ;  /* 0x00009200ff427b82 */ /* 0x000ea20000000800 */
[----:B------:R-:W-:Y:S01]  /*3040*/  IADD3 R4, P1, R31, R122, RZ ;  /* 0x0000007a1f047210 */ /* 0x000fe20007f3e0ff */
[----:B------:R-:W-:-:S03]  /*3050*/  IMAD R31, R23, 0x280, RZ ;  /* 0x00000280171f7824 */ /* 0x000fc600078e02ff */
[----:B------:R-:W-:-:S03]  /*3060*/  LEA.HI.X.SX32 R5, R9, R123, 0x1, P1 ;  /* 0x0000007b09057211 */ /* 0x000fc600008f0eff */
[----:B------:R-:W3:Y:S02]  /*3070*/  LDC R23, c[0x0][0x248] ;  /* 0x00009200ff177b82 */ /* 0x000ee40000000800 */
[----:B------:R0:W2:Y:S01]  /*3080*/  LDG.E.U16 R28, desc[UR60][R4.64] ;  /* 0x0000003c041c7981 */ /* 0x0000a2000c1e1500 */
[----:B------:R-:W-:Y:S02]  /*3090*/  IMAD R221, R221, 0x178, RZ ;  /* 0x00000178dddd7824 */ /* 0x000fe400078e02ff */
[----:B-1----:R-:W-:-:S03]  /*30a0*/  IMAD R57, R57, 0x310, RZ ;  /* 0x0000031039397824 */ /* 0x002fc600078e02ff */
[----:B-----5:R-:W1:Y:S01]  /*30b0*/  LDC R76, c[0x0][0x248] ;  /* 0x00009200ff4c7b82 */ /* 0x020e620000000800 */
[----:B0-----:R-:W-:-:S04]  /*30c0*/  IADD3 R4, P1, R31, R122, RZ ;  /* 0x0000007a1f047210 */ /* 0x001fc80007f3e0ff */
[-C--:B------:R-:W-:Y:S02]  /*30d0*/  LEA.HI.X.SX32 R5, R11, R123.reuse, 0x1, P1 ;  /* 0x0000007b0b057211 */ /* 0x080fe400008f0eff */
[-C--:B------:R-:W-:Y:S02]  /*30e0*/  IADD3 R10, P1, R19, R122.reuse, RZ ;  /* 0x0000007a130a7210 */ /* 0x080fe40007f3e0ff */
[----:B------:R-:W0:Y:S01]  /*30f0*/  LDC R19, c[0x0][0x248] ;  /* 0x00009200ff137b82 */ /* 0x000e220000000800 */
[----:B------:R5:W-:Y:S01]  /*3100*/  STL [R1+0xa4], R72 ;  /* 0x0000a44801007387 */ /* 0x000be20000100800 */
[----:B------:R-:W-:Y:S01]  /*3110*/  IMAD R9, R20, 0x150, RZ ;  /* 0x0000015014097824 */ /* 0x000fe200078e02ff */
[----:B------:R-:W-:Y:S02]  /*3120*/  LEA.HI.X.SX32 R31, R199, R123, 0x1, P2 ;  /* 0x0000007bc71f7211 */ /* 0x000fe400010f0eff */
[----:B------:R3:W2:Y:S04]  /*3130*/  LDG.E.U16 R4, desc[UR60][R4.64] ;  /* 0x0000003c04047981 */ /* 0x0006a8000c1e1500 */
[----:B------:R-:W2:Y:S01]  /*3140*/  LDG.E.U16 R30, desc[UR60][R30.64] ;  /* 0x0000003c1e1e7981 */ /* 0x000ea2000c1e1500 */
[----:B-----5:R-:W5:Y:S03]  /*3150*/  LDC R72, c[0x0][0x248] ;  /* 0x00009200ff487b82 */ /* 0x020f660000000800 */
[----:B------:R3:W-:Y:S02]  /*3160*/  STL [R1+0x50], R70 ;  /* 0x0000504601007387 */ /* 0x0007e40000100800 */
[----:B---3--:R-:W-:-:S02]  /*3170*/  IADD3 R70, P0, R11, R122, RZ ;  /* 0x0000007a0b467210 */ /* 0x008fc40007f1e0ff */
[CC--:B------:R-:W-:Y:S02]  /*3180*/  LEA.HI.X.SX32 R11, R9.reuse, R123.reuse, 0x1, P1 ;  /* 0x0000007b090b7211 */ /* 0x0c0fe400008f0eff */
[-C--:B------:R-:W-:Y:S02]  /*3190*/  LEA.HI.X.SX32 R71, R12, R123.reuse, 0x1, P0 ;  /* 0x0000007b0c477211 */ /* 0x080fe400000f0eff */
[-C--:B------:R-:W-:Y:S01]  /*31a0*/  IADD3 R12, P0, R9, R122.reuse, RZ ;  /* 0x0000007a090c7210 */ /* 0x080fe20007f1e0ff */
[----:B------:R-:W-:Y:S01]  /*31b0*/  IMAD R9, R49, 0x2b0, RZ ;  /* 0x000002b031097824 */ /* 0x000fe200078e02ff */
[----:B------:R3:W5:Y:S01]  /*31c0*/  LDG.E.U16 R31, desc[UR60][R10.64] ;  /* 0x0000003c0a1f7981 */ /* 0x000762000c1e1500 */
[----:B------:R-:W-:Y:S01]  /*31d0*/  IMAD R5, R22, 0x160, RZ ;  /* 0x0000016016057824 */ /* 0x000fe200078e02ff */
[----:B------:R-:W1:Y:S02]  /*31e0*/  LDC R49, c[0x0][0x248] ;  /* 0x00009200ff317b82 */ /* 0x000e640000000800 */
[----:B------:R-:W-:Y:S01]  /*31f0*/  IADD3 R22, P1, R9, R122, RZ ;  /* 0x0000007a09167210 */ /* 0x000fe20007f3e0ff */
[----:B------:R3:W-:Y:S01]  /*3200*/  STL [R1+0x34], R53 ;  /* 0x0000343501007387 */ /* 0x0007e20000100800 */
[----:B------:R-:W-:Y:S01]  /*3210*/  LEA.HI.X.SX32 R13, R13, R123, 0x1, P0 ;  /* 0x0000007b0d0d7211 */ /* 0x000fe200000f0eff */
[----:B0-----:R-:W-:-:S02]  /*3220*/  IMAD R19, R19, 0x170, RZ ;  /* 0x0000017013137824 */ /* 0x001fc400078e02ff */
[----:B------:R0:W5:Y:S01]  /*3230*/  LDG.E.U16 R70, desc[UR60][R70.64] ;  /* 0x0000003c46467981 */ /* 0x000162000c1e1500 */
[----:B---3--:R-:W-:Y:S01]  /*3240*/  IMAD R11, R23, 0x2d0, RZ ;  /* 0x000002d0170b7824 */ /* 0x008fe200078e02ff */
[-C--:B------:R-:W-:Y:S01]  /*3250*/  LEA.HI.X.SX32 R23, R222, R123.reuse, 0x1, P1 ;  /* 0x0000007bde177211 */ /* 0x080fe200008f0eff */
[----:B------:R-:W3:Y:S03]  /*3260*/  LDC R53, c[0x0][0x248] ;  /* 0x00009200ff357b82 */ /* 0x000ee60000000800 */
[-C--:B------:R-:W-:Y:S01]  /*3270*/  IADD3 R10, P1, R11, R122.reuse, RZ ;  /* 0x0000007a0b0a7210 */ /* 0x080fe20007f3e0ff */
[----:B------:R4:W5:Y:S01]  /*3280*/  LDG.E.U16 R6, desc[UR60][R12.64] ;  /* 0x0000003c0c067981 */ /* 0x000962000c1e1500 */
[-C--:B------:R-:W-:Y:S02]  /*3290*/  IADD3 R20, P0, R5, R122.reuse, RZ ;  /* 0x0000007a05147210 */ /* 0x080fe40007f1e0ff */
[-C--:B------:R-:W-:Y:S01]  /*32a0*/  LEA.HI.X.SX32 R11, R223, R123.reuse, 0x1, P1 ;  /* 0x0000007bdf0b7211 */ /* 0x080fe200008f0eff */
[----:B------:R-:W5:Y:S01]  /*32b0*/  LDG.E.U16 R9, desc[UR60][R22.64] ;  /* 0x0000003c16097981 */ /* 0x000f62000c1e1500 */
[----:B------:R-:W-:Y:S01]  /*32c0*/  LEA.HI.X.SX32 R21, R21, R123, 0x1, P0 ;  /* 0x0000007b15157211 */ /* 0x000fe200000f0eff */
[----:B0-----:R-:W0:Y:S01]  /*32d0*/  LDC R71, c[0x0][0x248] ;  /* 0x00009200ff477b82 */ /* 0x001e220000000800 */
[----:B------:R-:W-:-:S02]  /*32e0*/  IADD3 R50, P0, R19, R122, RZ ;  /* 0x0000007a13327210 */ /* 0x000fc40007f1e0ff */
[-C--:B----4-:R-:W-:Y:S01]  /*32f0*/  IADD3 R12, P2, R55, R122.reuse, RZ ;  /* 0x0000007a370c7210 */ /* 0x090fe20007f5e0ff */
[----:B------:R4:W-:Y:S03]  /*3300*/  STL [R1+0x30], R52 ;  /* 0x0000303401007387 */ /* 0x0009e60000100800 */
[----:B------:R-:W-:Y:S01]  /*3310*/  LEA.HI.X.SX32 R13, R5, R123, 0x1, P2 ;  /* 0x0000007b050d7211 */ /* 0x000fe200010f0eff */
[----:B-1----:R-:W-:Y:S01]  /*3320*/  IMAD R49, R49, 0x180, RZ ;  /* 0x0000018031317824 */ /* 0x002fe200078e02ff */
[----:B------:R1:W5:Y:S01]  /*3330*/  LDG.E.U16 R5, desc[UR60][R10.64] ;  /* 0x0000003c0a057981 */ /* 0x000362000c1e1500 */
[----:B------:R-:W0:Y:S03]  /*3340*/  LDC R55, c[0x0][0x248] ;  /* 0x00009200ff377b82 */ /* 0x000e260000000800 */
[----:B------:R-:W5:Y:S05]  /*3350*/  LDG.E.U16 R20, desc[UR60][R20.64] ;  /* 0x0000003c14147981 */ /* 0x000f6a000c1e1500 */
[----:B----4-:R-:W4:Y:S01]  /*3360*/  LDC R52, c[0x0][0x248] ;  /* 0x00009200ff347b82 */ /* 0x010f220000000800 */
[----:B-1----:R-:W-:-:S02]  /*3370*/  IADD3 R10, P1, R51, R122, RZ ;  /* 0x0000007a330a7210 */ /* 0x002fc40007f3e0ff */
[-C--:B------:R-:W-:Y:S01]  /*3380*/  LEA.HI.X.SX32 R51, R48, R123.reuse, 0x1, P0 ;  /* 0x0000007b30337211 */ /* 0x080fe200000f0eff */
[----:B---3--:R-:W-:Y:S01]  /*3390*/  IMAD R53, R53, 0x2f0, RZ ;  /* 0x000002f035357824 */ /* 0x008fe200078e02ff */
[----:B------:R1:W3:Y:S03]  /*33a0*/  LDG.E.U16 R21, desc[UR60][R12.64] ;  /* 0x0000003c0c157981 */ /* 0x0002e6000c1e1500 */
[----:B------:R-:W0:Y:S01]  /*33b0*/  LDC R48, c[0x0][0x248] ;  /* 0x00009200ff307b82 */ /* 0x000e220000000800 */
[-C--:B------:R-:W-:Y:S01]  /*33c0*/  IADD3 R22, P2, R53, R122.reuse, RZ ;  /* 0x0000007a35167210 */ /* 0x080fe20007f5e0ff */
[----:B------:R-:W-:Y:S01]  /*33d0*/  IMAD R53, R56, 0x300, RZ ;  /* 0x0000030038357824 */ /* 0x000fe200078e02ff */
[-C--:B------:R-:W-:Y:S01]  /*33e0*/  LEA.HI.X.SX32 R11, R19, R123.reuse, 0x1, P1 ;  /* 0x0000007b130b7211 */ /* 0x080fe200008f0eff */
[----:B------:R-:W-:Y:S01]  /*33f0*/  IMAD R220, R220, 0x188, RZ ;  /* 0x00000188dcdc7824 */ /* 0x000fe200078e02ff */
[----:B------:R1:W-:Y:S02]  /*3400*/  STS.U16 [R8], R58 ;  /* 0x0000003a08007388 */ /* 0x0003e40000000400 */
[----:B-1----:R-:W-:Y:S01]  /*3410*/  IADD3 R12, P0, R49, R122, RZ ;  /* 0x0000007a310c7210 */ /* 0x002fe20007f1e0ff */
[----:B------:R-:W1:Y:S01]  /*3420*/  LDC R56, c[0x0][0x248] ;  /* 0x00009200ff387b82 */ /* 0x000e620000000800 */
[----:B------:R4:W3:Y:S02]  /*3430*/  LDG.E.U16 R10, desc[UR60][R10.64] ;  /* 0x0000003c0a0a7981 */ /* 0x0008e4000c1e1500 */
[----:B------:R-:W-:-:S02]  /*3440*/  LEA.HI.X.SX32 R13, R26, R123, 0x1, P0 ;  /* 0x0000007b1a0d7211 */ /* 0x000fc400000f0eff */
[-C--:B------:R-:W-:Y:S01]  /*3450*/  LEA.HI.X.SX32 R23, R221, R123.reuse, 0x1, P2 ;  /* 0x0000007bdd177211 */ /* 0x080fe200010f0eff */
[----:B------:R-:W3:Y:S02]  /*3460*/  LDG.E.U16 R50, desc[UR60][R50.64] ;  /* 0x0000003c32327981 */ /* 0x000ee4000c1e1500 */
[----:B------:R-:W1:Y:S02]  /*3470*/  LDC R58, c[0x0][0x248] ;  /* 0x00009200ff3a7b82 */ /* 0x000e640000000800 */
[----:B------:R0:W3:Y:S01]  /*3480*/  LDG.E.U16 R26, desc[UR60][R12.64] ;  /* 0x0000003c0c1a7981 */ /* 0x0000e2000c1e1500 */
[----:B----4-:R-:W-:Y:S01]  /*3490*/  IMAD R11, R52, 0x190, RZ ;  /* 0x00000190340b7824 */ /* 0x010fe200078e02ff */
[-C--:B------:R-:W-:Y:S02]  /*34a0*/  IADD3 R52, P1, R53, R122.reuse, RZ ;  /* 0x0000007a35347210 */ /* 0x080fe40007f3e0ff */
[----:B------:R4:W3:Y:S02]  /*34b0*/  LDG.E.U16 R19, desc[UR60][R22.64] ;  /* 0x0000003c16137981 */ /* 0x0008e4000c1e1500 */
[----:B------:R-:W-:Y:S01]  /*34c0*/  LEA.HI.X.SX32 R53, R49, R123, 0x1, P1 ;  /* 0x0000007b31357211 */ /* 0x000fe200008f0eff */
[----:B0-----:R-:W-:Y:S01]  /*34d0*/  IMAD R13, R48, 0x320, RZ ;  /* 0x00000320300d7824 */ /* 0x001fe200078e02ff */
[----:B------:R-:W-:Y:S01]  /*34e0*/  IADD3 R48, P2, R57, R122, RZ ;  /* 0x0000007a39307210 */ /* 0x000fe20007f5e0ff */
[----:B------:R-:W-:-:S03]  /*34f0*/  IMAD R51, R55, 0x1a0, RZ ;  /* 0x000001a037337824 */ /* 0x000fc600078e02ff */
[----:B------:R-:W3:Y:S01]  /*3500*/  LDG.E.U16 R53, desc[UR60][R52.64] ;  /* 0x0000003c34357981 */ /* 0x000ee2000c1e1500 */
[-C--:B----4-:R-:W-:Y:S02]  /*3510*/  IADD3 R22, P0, R11, R122.reuse, RZ ;  /* 0x0000007a0b167210 */ /* 0x090fe40007f1e0ff */
[----:B------:R-:W-:Y:S02]  /*3520*/  IADD3 R12, P1, R13, R122, RZ ;  /* 0x0000007a0d0c7210 */ /* 0x000fe40007f3e0ff */
[-C--:B------:R-:W-:Y:S01]  /*3530*/  LEA.HI.X.SX32 R49, R220, R123.reuse, 0x1, P2 ;  /* 0x0000007bdc317211 */ /* 0x080fe200010f0eff */
[----:B--2---:R-:W-:Y:S01]  /*3540*/  IMAD R57, R66, 0x330, RZ ;  /* 0x0000033042397824 */ /* 0x004fe200078e02ff */
[-C--:B------:R-:W-:Y:S01]  /*3550*/  LEA.HI.X.SX32 R13, R11, R123.reuse, 0x1, P1 ;  /* 0x0000007b0b0d7211 */ /* 0x080fe200008f0eff */
[----:B------:R-:W0:Y:S01]  /*3560*/  LDC R66, c[0x0][0x248] ;  /* 0x00009200ff427b82 */ /* 0x000e220000000800 */
[----:B------:R-:W-:Y:S01]  /*3570*/  LEA.HI.X.SX32 R23, R54, R123, 0x1, P0 ;  /* 0x0000007b36177211 */ /* 0x000fe200000f0eff */
[----:B------:R-:W-:Y:S01]  /*3580*/  IMAD R218, R218, 0x198, RZ ;  /* 0x00000198dada7824 */ /* 0x000fe200078e02ff */
[----:B------:R-:W2:Y:S01]  /*3590*/  LDG.E.U16 R49, desc[UR60][R48.64] ;  /* 0x0000003c30317981 */ /* 0x000ea2000c1e1500 */
[----:B-----5:R-:W-:-:S03]  /*35a0*/  IMAD R55, R72, 0x340, RZ ;  /* 0x0000034048377824 */ /* 0x020fc600078e02ff */
[----:B------:R4:W5:Y:S01]  /*35b0*/  LDG.E.U16 R11, desc[UR60][R12.64] ;  /* 0x0000003c0c0b7981 */ /* 0x000962000c1e1500 */
[----:B------:R-:W-:Y:S01]  /*35c0*/  IMAD R71, R71, 0x1b0, RZ ;  /* 0x000001b047477824 */ /* 0x000fe200078e02ff */
[----:B------:R-:W0:Y:S02]  /*35d0*/  LDC R72, c[0x0][0x248] ;  /* 0x00009200ff487b82 */ /* 0x000e240000000800 */
[----:B------:R1:W2:Y:S01]  /*35e0*/  LDG.E.U16 R48, desc[UR60][R22.64] ;  /* 0x0000003c16307981 */ /* 0x0002a2000c1e1500 */
[-C--:B----4-:R-:W-:Y:S01]  /*35f0*/  IADD3 R12, P1, R57, R122.reuse, RZ ;  /* 0x0000007a390c7210 */ /* 0x090fe20007f3e0ff */
[----:B------:R-:W-:Y:S02]  /*3600*/  IMAD R219, R219, 0x1a8, RZ ;  /* 0x000001a8dbdb7824 */ /* 0x000fe400078e02ff */
[----:B-1----:R-:W-:Y:S01]  /*3610*/  IMAD R23, R56, 0x350, RZ ;  /* 0x0000035038177824 */ /* 0x002fe200078e02ff */
[----:B------:R-:W-:Y:S02]  /*3620*/  IADD3 R56, P0, R51, R122, RZ ;  /* 0x0000007a33387210 */ /* 0x000fe40007f1e0ff */
[----:B------:R-:W-:-:S02]  /*3630*/  LEA.HI.X.SX32 R13, R218, R123, 0x1, P1 ;  /* 0x0000007bda0d7211 */ /* 0x000fc400008f0eff */
[-C--:B------:R-:W-:Y:S02]  /*3640*/  IADD3 R54, P1, R55, R122.reuse, RZ ;  /* 0x0000007a37367210 */ /* 0x080fe40007f3e0ff */
[-C--:B------:R-:W-:Y:S02]  /*3650*/  LEA.HI.X.SX32 R57, R16, R123.reuse, 0x1, P0 ;  /* 0x0000007b10397211 */ /* 0x080fe400000f0eff */
[-C--:B------:R-:W-:Y:S01]  /*3660*/  IADD3 R22, P2, R23, R122.reuse, RZ ;  /* 0x0000007a17167210 */ /* 0x080fe20007f5e0ff */
[----:B------:R1:W4:Y:S01]  /*3670*/  LDG.E.U16 R16, desc[UR60][R12.64] ;  /* 0x0000003c0c107981 */ /* 0x000322000c1e1500 */
[----:B------:R-:W-:Y:S01]  /*3680*/  IMAD R95, R76, 0x360, RZ ;  /* 0x000003604c5f7824 */ /* 0x000fe200078e02ff */
[-C--:B------:R-:W-:Y:S01]  /*3690*/  LEA.HI.X.SX32 R55, R51, R123.reuse, 0x1, P1 ;  /* 0x0000007b33377211 */ /* 0x080fe200008f0eff */
[----:B------:R-:W0:Y:S01]  /*36a0*/  LDC R76, c[0x0][0x248] ;  /* 0x00009200ff4c7b82 */ /* 0x000e220000000800 */
[----:B------:R-:W-:Y:S01]  /*36b0*/  LEA.HI.X.SX32 R23, R219, R123, 0x1, P2 ;  /* 0x0000007bdb177211 */ /* 0x000fe200010f0eff */
[----:B------:R1:W4:Y:S02]  /*36c0*/  LDG.E.U16 R75, desc[UR60][R56.64] ;  /* 0x0000003c384b7981 */ /* 0x000324000c1e1500 */
[----:B-1----:R-:W-:-:S02]  /*36d0*/  IADD3 R12, P0, R71, R122, RZ ;  /* 0x0000007a470c7210 */ /* 0x002fc40007f1e0ff */
[----:B------:R-:W4:Y:S01]  /*36e0*/  LDG.E.U16 R52, desc[UR60][R54.64] ;  /* 0x0000003c36347981 */ /* 0x000f22000c1e1500 */
[----:B------:R-:W-:Y:S01]  /*36f0*/  IMAD R57, R92, 0x370, RZ ;  /* 0x000003705c397824 */ /* 0x000fe200078e02ff */
[----:B------:R-:W-:Y:S02]  /*3700*/  LEA.HI.X.SX32 R13, R15, R123, 0x1, P0 ;  /* 0x0000007b0f0d7211 */ /* 0x000fe400000f0eff */
[-C--:B------:R-:W-:Y:S01]  /*3710*/  IADD3 R56, P1, R95, R122.reuse, RZ ;  /* 0x0000007a5f387210 */ /* 0x080fe20007f3e0ff */
[----:B------:R-:W-:Y:S01]  /*3720*/  IMAD R51, R58, 0x1c0, RZ ;  /* 0x000001c03a337824 */ /* 0x000fe200078e02ff */
[----:B------:R1:W4:Y:S04]  /*3730*/  LDG.E.U16 R55, desc[UR60][R22.64] ;  /* 0x0000003c16377981 */ /* 0x000328000c1e1500 */
[----:B------:R0:W2:Y:S01]  /*3740*/  LDG.E.U16 R15, desc[UR60][R12.64] ;  /* 0x0000003c0c0f7981 */ /* 0x0000a2000c1e1500 */
[----:B------:R-:W-:-:S02]  /*3750*/  IADD3 R58, P0, R51, R122, RZ ;  /* 0x0000007a333a7210 */ /* 0x000fc40007f1e0ff */
[-C--:B-1----:R-:W-:Y:S02]  /*3760*/  IADD3 R22, P2, R57, R122.reuse, RZ ;  /* 0x0000007a39167210 */ /* 0x082fe40007f5e0ff */
[-C--:B------:R-:W-:Y:S02]  /*3770*/  LEA.HI.X.SX32 R57, R71, R123.reuse, 0x1, P1 ;  /* 0x0000007b47397211 */ /* 0x080fe400008f0eff */
[----:B------:R-:W1:Y:S01]  /*3780*/  LDC R71, c[0x0][0x248] ;  /* 0x00009200ff477b82 */ /* 0x000e620000000800 */
[----:B0-----:R-:W-:Y:S01]  /*3790*/  IMAD R13, R66, 0x380, RZ ;  /* 0x00000380420d7824 */ /* 0x001fe200078e02ff */
[----:B------:R-:W-:Y:S01]  /*37a0*/  LEA.HI.X.SX32 R59, R59, R123, 0x1, P0 ;  /* 0x0000007b3b3b7211 */ /* 0x000fe200000f0eff */
[----:B------:R-:W-:Y:S01]  /*37b0*/  IMAD R217, R217, 0x1b8, RZ ;  /* 0x000001b8d9d97824 */ /* 0x000fe200078e02ff */
[----:B------:R-:W4:Y:S01]  /*37c0*/  LDG.E.U16 R57, desc[UR60][R56.64] ;  /* 0x0000003c38397981 */ /* 0x000f22000c1e1500 */
[----:B------:R-:W-:Y:S01]  /*37d0*/  IMAD R95, R94, 0x3a0, RZ ;  /* 0x000003a05e5f7824 */ /* 0x000fe200078e02ff */
[----:B------:R-:W-:-:S02]  /*37e0*/  IADD3 R12, P1, R13, R122, RZ ;  /* 0x0000007a0d0c7210 */ /* 0x000fc40007f3e0ff */
[-C--:B------:R-:W-:Y:S01]  /*37f0*/  LEA.HI.X.SX32 R23, R217, R123.reuse, 0x1, P2 ;  /* 0x0000007bd9177211 */ /* 0x080fe200010f0eff */
[----:B------:R0:W4:Y:S01]  /*3800*/  LDG.E.U16 R66, desc[UR60][R58.64] ;  /* 0x0000003c3a427981 */ /* 0x000122000c1e1500 */
[-C--:B------:R-:W-:Y:S01]  /*3810*/  LEA.HI.X.SX32 R13, R51, R123.reuse, 0x1, P1 ;  /* 0x0000007b330d7211 */ /* 0x080fe200008f0eff */
[----:B------:R-:W-:Y:S02]  /*3820*/  IMAD R51, R72, 0x1d0, RZ ;  /* 0x000001d048337824 */ /* 0x000fe400078e02ff */
[----:B------:R-:W-:Y:S01]  /*3830*/  IMAD R93, R93, 0x390, RZ ;  /* 0x000003905d5d7824 */ /* 0x000fe200078e02ff */
[----:B------:R-:W1:Y:S01]  /*3840*/  LDC R72, c[0x0][0x248] ;  /* 0x00009200ff487b82 */ /* 0x000e620000000800 */
[----:B------:R0:W4:Y:S02]  /*3850*/  LDG.E.U16 R54, desc[UR60][R12.64] ;  /* 0x0000003c0c367981 */ /* 0x000124000c1e1500 */
[-C--:B0-----:R-:W-:Y:S01]  /*3860*/  IADD3 R58, P2, R95, R122.reuse, RZ ;  /* 0x0000007a5f3a7210 */ /* 0x081fe20007f5e0ff */
[----:B------:R-:W-:Y:S01]  /*3870*/  IMAD R216, R216, 0x1c8, RZ ;  /* 0x000001c8d8d87824 */ /* 0x000fe200078e02ff */
[-C--:B------:R-:W-:Y:S01]  /*3880*/  IADD3 R94, P1, R93, R122.reuse, RZ ;  /* 0x0000007a5d5e7210 */ /* 0x080fe20007f3e0ff */
[----:B------:R-:W-:Y:S01]  /*3890*/  IMAD R225, R225, 0x1d8, RZ ;  /* 0x000001d8e1e17824 */ /* 0x000fe200078e02ff */
[-C--:B------:R-:W-:Y:S01]  /*38a0*/  LEA.HI.X.SX32 R59, R51, R123.reuse, 0x1, P2 ;  /* 0x0000007b333b7211 */ /* 0x080fe200010f0eff */
[----:B------:R-:W-:Y:S01]  /*38b0*/  IMAD R97, R97, 0x3d0, RZ ;  /* 0x000003d061617824 */ /* 0x000fe200078e02ff */
[----:B------:R-:W4:Y:S01]  /*38c0*/  LDG.E.U16 R23, desc[UR60][R22.64] ;  /* 0x0000003c16177981 */ /* 0x000f22000c1e1500 */
[----:B------:R-:W-:Y:S01]  /*38d0*/  IMAD R13, R76, 0x3b0, RZ ;  /* 0x000003b04c0d7824 */ /* 0x000fe200078e02ff */
[-C--:B------:R-:W-:Y:S01]  /*38e0*/  LEA.HI.X.SX32 R95, R216, R123.reuse, 0x1, P1 ;  /* 0x0000007bd85f7211 */ /* 0x080fe200008f0eff */
[----:B------:R-:W-:Y:S01]  /*38f0*/  IMAD R99, R99, 0x1f0, RZ ;  /* 0x000001f063637824 */ /* 0x000fe200078e02ff */
[----:B------:R0:W4:Y:S01]  /*3900*/  LDG.E.U16 R56, desc[UR60][R58.64] ;  /* 0x0000003c3a387981 */ /* 0x000122000c1e1500 */
[-C--:B------:R-:W-:Y:S01]  /*3910*/  IADD3 R92, P0, R51, R122.reuse, RZ ;  /* 0x0000007a335c7210 */ /* 0x080fe20007f1e0ff */
[----:B-1----:R-:W-:Y:S01]  /*3920*/  IMAD R51, R71, 0x1e0, RZ ;  /* 0x000001e047337824 */ /* 0x002fe200078e02ff */
[----:B------:R-:W-:Y:S01]  /*3930*/  IADD3 R12, P1, R13, R122, RZ ;  /* 0x0000007a0d0c7210 */ /* 0x000fe20007f3e0ff */
[----:B------:R-:W-:Y:S01]  /*3940*/  IMAD R71, R96, 0x3c0, RZ ;  /* 0x000003c060477824 */ /* 0x000fe200078e02ff */
[----:B------:R-:W1:Y:S01]  /*3950*/  LDC R76, c[0x0][0x248] ;  /* 0x00009200ff4c7b82 */ /* 0x000e620000000800 */
[----:B------:R0:W4:Y:S01]  /*3960*/  LDG.E.U16 R22, desc[UR60][R94.64] ;  /* 0x0000003c5e167981 */ /* 0x000122000c1e1500 */
[----:B------:R-:W-:-:S06]  /*3970*/  LEA.HI.X.SX32 R13, R225, R123, 0x1, P1 ;  /* 0x0000007be10d7211 */ /* 0x000fcc00008f0eff */
[----:B0-----:R-:W0:Y:S01]  /*3980*/  LDC R58, c[0x0][0x248] ;  /* 0x00009200ff3a7b82 */ /* 0x001e220000000800 */
[-C--:B------:R-:W-:Y:S01]  /*3990*/  IADD3 R96, P1, R71, R122.reuse, RZ ;  /* 0x0000007a47607210 */ /* 0x080fe20007f3e0ff */
[----:B------:R1:W4:Y:S01]  /*39a0*/  LDG.E.U16 R59, desc[UR60][R12.64] ;  /* 0x0000003c0c3b7981 */ /* 0x000322000c1e1500 */
[-C--:B------:R-:W-:Y:S02]  /*39b0*/  LEA.HI.X.SX32 R93, R60, R123.reuse, 0x1, P0 ;  /* 0x0000007b3c5d7211 */ /* 0x080fe400000f0eff */
[-C--:B------:R-:W-:Y:S01]  /*39c0*/  IADD3 R94, P2, R97, R122.reuse, RZ ;  /* 0x0000007a615e7210 */ /* 0x080fe20007f5e0ff */
[----:B------:R-:W-:Y:S01]  /*39d0*/  IMAD R215, R215, 0x1e8, RZ ;  /* 0x000001e8d7d77824 */ /* 0x000fe200078e02ff */
[C---:B------:R-:W-:Y:S01]  /*39e0*/  LEA.HI.X.SX32 R97, R51.reuse, R123, 0x1, P1 ;  /* 0x0000007b33617211 */ /* 0x040fe200008f0eff */
[----:B------:R1:W4:Y:S02]  /*39f0*/  LDG.E.U16 R60, desc[UR60][R92.64] ;  /* 0x0000003c5c3c7981 */ /* 0x000324000c1e1500 */
[----:B-1----:R-:W-:Y:S01]  /*3a00*/  IADD3 R12, P0, R51, R122, RZ ;  /* 0x0000007a330c7210 */ /* 0x002fe20007f1e0ff */
[----:B------:R-:W-:-:S03]  /*3a10*/  IMAD R51, R98, 0x3e0, RZ ;  /* 0x000003e062337824 */ /* 0x000fc600078e02ff */
[-C--:B------:R-:W-:Y:S02]  /*3a20*/  LEA.HI.X.SX32 R13, R64, R123.reuse, 0x1, P0 ;  /* 0x0000007b400d7211 */ /* 0x080fe400000f0eff */
[-C--:B------:R-:W-:Y:S01]  /*3a30*/  IADD3 R92, P0, R99, R122.reuse, RZ ;  /* 0x0000007a635c7210 */ /* 0x080fe20007f1e0ff */
[----:B------:R1:W4:Y:S01]  /*3a40*/  LDG.E.U16 R64, desc[UR60][R96.64] ;  /* 0x0000003c60407981 */ /* 0x000322000c1e1500 */
[-C--:B------:R-:W-:Y:S02]  /*3a50*/  LEA.HI.X.SX32 R95, R215, R123.reuse, 0x1, P2 ;  /* 0x0000007bd75f7211 */ /* 0x080fe400010f0eff */
[----:B------:R-:W-:Y:S01]  /*3a60*/  LEA.HI.X.SX32 R93, R25, R123, 0x1, P0 ;  /* 0x0000007b195d7211 */ /* 0x000fe200000f0eff */
[----:B------:R-:W4:Y:S01]  /*3a70*/  LDG.E.U16 R12, desc[UR60][R12.64] ;  /* 0x0000003c0c0c7981 */ /* 0x000f22000c1e1500 */
[----:B------:R-:W-:Y:S01]  /*3a80*/  IADD3 R98, P0, R51, R122, RZ ;  /* 0x0000007a33627210 */ /* 0x000fe20007f1e0ff */
[----:B-1----:R-:W-:Y:S02]  /*3a90*/  IMAD R97, R102, 0x3f0, RZ ;  /* 0x000003f066617824 */ /* 0x002fe400078e02ff */
[----:B------:R-:W4:Y:S01]  /*3aa0*/  LDG.E.U16 R25, desc[UR60][R92.64] ;  /* 0x0000003c5c197981 */ /* 0x000f22000c1e1500 */
[----:B------:R-:W1:Y:S01]  /*3ab0*/  LDC R102, c[0x0][0x248] ;  /* 0x00009200ff667b82 */ /* 0x000e620000000800 */
[----:B0-----:R-:W-:-:S02]  /*3ac0*/  IMAD R51, R58, 0x212, RZ ;  /* 0x000002123a337824 */ /* 0x001fc400078e02ff */
[----:B------:R0:W4:Y:S01]  /*3ad0*/  LDG.E.U16 R13, desc[UR60][R94.64] ;  /* 0x0000003c5e0d7981 */ /* 0x000122000c1e1500 */
[----:B------:R-:W-:Y:S01]  /*3ae0*/  LEA.HI.X.SX32 R99, R99, R123, 0x1, P0 ;  /* 0x0000007b63637211 */ /* 0x000fe200000f0eff */
[----:B------:R-:W-:Y:S01]  /*3af0*/  IMAD R224, R224, 0x1f8, RZ ;  /* 0x000001f8e0e07824 */ /* 0x000fe200078e02ff */
[-C--:B------:R-:W-:Y:S02]  /*3b00*/  IADD3 R96, P2, R97, R122.reuse, RZ ;  /* 0x0000007a61607210 */ /* 0x080fe40007f5e0ff */
[----:B------:R-:W-:Y:S01]  /*3b10*/  LEA R71, R27, R27, 0x8 ;  /* 0x0000001b1b477211 */ /* 0x000fe200078e40ff */
[----:B0-----:R-:W-:Y:S01]  /*3b20*/  IMAD R95, R72, 0x202, RZ ;  /* 0x00000202485f7824 */ /* 0x001fe200078e02ff */
[-C--:B------:R-:W-:Y:S01]  /*3b30*/  IADD3 R92, P1, R51, R122.reuse, RZ ;  /* 0x0000007a335c7210 */ /* 0x080fe20007f3e0ff */
[----:B------:R-:W-:Y:S01]  /*3b40*/  IMAD R93, R27, 0x109, RZ ;  /* 0x000001091b5d7824 */ /* 0x000fe200078e02ff */
[----:B------:R0:W4:Y:S02]  /*3b50*/  LDG.E.U16 R51, desc[UR60][R98.64] ;  /* 0x0000003c62337981 */ /* 0x000124000c1e1500 */
[-C--:B------:R-:W-:Y:S01]  /*3b60*/  IADD3 R94, P0, R95, R122.reuse, RZ ;  /* 0x0000007a5f5e7210 */ /* 0x080fe20007f1e0ff */
[----:B------:R-:W-:Y:S01]  /*3b70*/  IMAD R121, R106, 0x232, RZ ;  /* 0x000002326a797824 */ /* 0x000fe200078e02ff */
[-C--:B------:R-:W-:Y:S01]  /*3b80*/  LEA.HI.X.SX32 R97, R224, R123.reuse, 0x1, P2 ;  /* 0x0000007be0617211 */ /* 0x080fe200010f0eff */
[----:B------:R-:W-:Y:S01]  /*3b90*/  IMAD R105, R105, 0x222, RZ ;  /* 0x0000022269697824 */ /* 0x000fe200078e02ff */
[-C--:B------:R-:W-:Y:S01]  /*3ba0*/  LEA.HI.X.SX32 R95, R71, R123.reuse, 0x1, P0 ;  /* 0x0000007b475f7211 */ /* 0x080fe200000f0eff */
[----:B------:R-:W-:Y:S01]  /*3bb0*/  IMAD R101, R101, 0x119, RZ ;  /* 0x0000011965657824 */ /* 0x000fe200078e02ff */
[----:B------:R-:W-:Y:S01]  /*3bc0*/  LEA.HI.X.SX32 R93, R93, R123, 0x1, P1 ;  /* 0x0000007b5d5d7211 */ /* 0x000fe200008f0eff */
[----:B------:R-:W-:Y:S01]  /*3bd0*/  IMAD R107, R107, 0x242, RZ ;  /* 0x000002426b6b7824 */ /* 0x000fe200078e02ff */
[----:B0-----:R-:W0:Y:S01]  /*3be0*/  LDC R98, c[0x0][0x248] ;  /* 0x00009200ff627b82 */ /* 0x001e220000000800 */
[----:B------:R1:W4:Y:S01]  /*3bf0*/  LDG.E.U16 R58, desc[UR60][R96.64] ;  /* 0x0000003c603a7981 */ /* 0x000322000c1e1500 */
[----:B------:R-:W-:Y:S01]  /*3c00*/  IMAD R99, R76, 0x111, RZ ;  /* 0x000001114c637824 */ /* 0x000fe200078e02ff */
[----:B------:R-:W-:-:S02]  /*3c10*/  IADD3 R120, P1, R121, R122, RZ ;  /* 0x0000007a79787210 */ /* 0x000fc40007f3e0ff */
[----:B------:R1:W4:Y:S02]  /*3c20*/  LDG.E.U16 R71, desc[UR60][R94.64] ;  /* 0x0000003c5e477981 */ /* 0x000324000c1e1500 */
[----:B------:R-:W-:Y:S01]  /*3c30*/  LEA.HI.X.SX32 R121, R101, R123, 0x1, P1 ;  /* 0x0000007b65797211 */ /* 0x000fe200008f0eff */
[----:B------:R-:W-:Y:S01]  /*3c40*/  IMAD R109, R109, 0x262, RZ ;  /* 0x000002626d6d7824 */ /* 0x000fe200078e02ff */
[----:B------:R1:W4:Y:S01]  /*3c50*/  LDG.E.U16 R72, desc[UR60][R92.64] ;  /* 0x0000003c5c487981 */ /* 0x000322000c1e1500 */
[----:B------:R-:W3:Y:S01]  /*3c60*/  LDC R101, c[0x0][0x248] ;  /* 0x00009200ff657b82 */ /* 0x000ee20000000800 */
[-C--:B-1----:R-:W-:Y:S01]  /*3c70*/  IADD3 R96, P0, R105, R122.reuse, RZ ;  /* 0x0000007a69607210 */ /* 0x082fe20007f1e0ff */
[----:B------:R-:W-:Y:S01]  /*3c80*/  IMAD R111, R111, 0x282, RZ ;  /* 0x000002826f6f7824 */ /* 0x000fe200078e02ff */
[----:B------:R-:W4:Y:S01]  /*3c90*/  LDG.E.U16 R120, desc[UR60][R120.64] ;  /* 0x0000003c78787981 */ /* 0x000f22000c1e1500 */
[----:B------:R-:W-:Y:S01]  /*3ca0*/  IMAD R95, R108, 0x252, RZ ;  /* 0x000002526c5f7824 */ /* 0x000fe200078e02ff */
[----:B------:R-:W-:-:S02]  /*3cb0*/  IADD3 R94, P2, R107, R122, RZ ;  /* 0x0000007a6b5e7210 */ /* 0x000fc40007f5e0ff */
[-C--:B------:R-:W-:Y:S01]  /*3cc0*/  LEA.HI.X.SX32 R97, R99, R123.reuse, 0x1, P0 ;  /* 0x0000007b63617211 */ /* 0x080fe200000f0eff */
[----:B------:R-:W-:Y:S01]  /*3cd0*/  IMAD R93, R100, 0x121, RZ ;  /* 0x00000121645d7824 */ /* 0x000fe200078e02ff */
[----:B------:R-:W1:Y:S01]  /*3ce0*/  LDC R107, c[0x0][0x248] ;  /* 0x00009200ff6b7b82 */ /* 0x000e620000000800 */
[----:B------:R-:W-:Y:S01]  /*3cf0*/  IMAD R99, R102, 0x129, RZ ;  /* 0x0000012966637824 */ /* 0x000fe200078e02ff */
[----:B------:R-:W-:Y:S01]  /*3d00*/  IADD3 R92, P0, R95, R122, RZ ;  /* 0x0000007a5f5c7210 */ /* 0x000fe20007f1e0ff */
[----:B------:R0:W4:Y:S01]  /*3d10*/  LDG.E.U16 R76, desc[UR60][R96.64] ;  /* 0x0000003c604c7981 */ /* 0x000122000c1e1500 */
[-C--:B------:R-:W-:Y:S02]  /*3d20*/  LEA.HI.X.SX32 R95, R93, R123.reuse, 0x1, P2 ;  /* 0x0000007b5d5f7211 */ /* 0x080fe400010f0eff */
[----:B------:R-:W-:Y:S02]  /*3d30*/  LEA.HI.X.SX32 R93, R99, R123, 0x1, P0 ;  /* 0x0000007b635d7211 */ /* 0x000fe400000f0eff */
[----:B------:R-:W1:Y:S01]  /*3d40*/  LDC R106, c[0x0][0x248] ;  /* 0x00009200ff6a7b82 */ /* 0x000e620000000800 */
[----:B------:R-:W4:Y:S01]  /*3d50*/  LDG.E.U16 R119, desc[UR60][R94.64] ;  /* 0x0000003c5e777981 */ /* 0x000f22000c1e1500 */
[----:B0-----:R-:W-:-:S03]  /*3d60*/  IMAD R97, R103, 0x131, RZ ;  /* 0x0000013167617824 */ /* 0x001fc600078e02ff */
[----:B------:R0:W4:Y:S01]  /*3d70*/  LDG.E.U16 R118, desc[UR60][R92.64] ;  /* 0x0000003c5c767981 */ /* 0x000122000c1e1500 */
[----:B------:R-:W-:Y:S02]  /*3d80*/  IMAD R103, R110, 0x272, RZ ;  /* 0x000002726e677824 */ /* 0x000fe400078e02ff */
[----:B------:R-:W5:Y:S01]  /*3d90*/  LDC R108, c[0x0][0x248] ;  /* 0x00009200ff6c7b82 */ /* 0x000f620000000800 */
[----:B------:R-:W-:Y:S01]  /*3da0*/  IMAD R99, R98, 0x141, RZ ;  /* 0x0000014162637824 */ /* 0x000fe200078e02ff */
[----:B------:R-:W-:-:S06]  /*3db0*/  IADD3 R96, P0, R109, R122, RZ ;  /* 0x0000007a6d607210 */ /* 0x000fcc0007f1e0ff */
[----:B------:R-:W5:Y:S01]  /*3dc0*/  LDC R110, c[0x0][0x248] ;  /* 0x00009200ff6e7b82 */ /* 0x000f620000000800 */
[----:B0-----:R-:W-:Y:S01]  /*3dd0*/  IMAD R93, R104, 0x139, RZ ;  /* 0x00000139685d7824 */ /* 0x001fe200078e02ff */
[-C--:B------:R-:W-:Y:S02]  /*3de0*/  IADD3 R94, P1, R103, R122.reuse, RZ ;  /* 0x0000007a675e7210 */ /* 0x080fe40007f3e0ff */
[-C--:B------:R-:W-:Y:S02]  /*3df0*/  IADD3 R92, P2, R111, R122.reuse, RZ ;  /* 0x0000007a6f5c7210 */ /* 0x080fe40007f5e0ff */
[-C--:B------:R-:W-:Y:S02]  /*3e00*/  LEA.HI.X.SX32 R95, R93, R123.reuse, 0x1, P1 ;  /* 0x0000007b5d5f7211 */ /* 0x080fe400008f0eff */
[-C--:B------:R-:W-:Y:S01]  /*3e10*/  LEA.HI.X.SX32 R97, R97, R123.reuse, 0x1, P0 ;  /* 0x0000007b61617211 */ /* 0x080fe200000f0eff */
[----:B------:R-:W0:Y:S01]  /*3e20*/  LDC R102, c[0x0][0x248] ;  /* 0x00009200ff667b82 */ /* 0x000e220000000800 */
[----:B------:R-:W-:Y:S01]  /*3e30*/  LEA.HI.X.SX32 R93, R99, R123, 0x1, P2 ;  /* 0x0000007b635d7211 */ /* 0x000fe200010f0eff */
[----:B------:R-:W-:Y:S01]  /*3e40*/  IMAD R99, R112, 0x292, RZ ;  /* 0x0000029270637824 */ /* 0x000fe200078e02ff */
[----:B------:R-:W4:Y:S04]  /*3e50*/  LDG.E.U16 R116, desc[UR60][R94.64] ;  /* 0x0000003c5e747981 */ /* 0x000f28000c1e1500 */
[----:B------:R3:W4:Y:S01]  /*3e60*/  LDG.E.U16 R117, desc[UR60][R96.64] ;  /* 0x0000003c60757981 */ /* 0x000722000c1e1500 */
[----:B------:R-:W0:Y:S01]  /*3e70*/  LDC R109, c[0x0][0x248] ;  /* 0x00009200ff6d7b82 */ /* 0x000e220000000800 */
[----:B------:R-:W-:-:S02]  /*3e80*/  IADD3 R98, P0, R99, R122, RZ ;  /* 0x0000007a63627210 */ /* 0x000fc40007f1e0ff */
[----:B------:R1:W4:Y:S05]  /*3e90*/  LDG.E.U16 R115, desc[UR60][R92.64] ;  /* 0x0000003c5c737981 */ /* 0x00032a000c1e1500 */
[----:B------:R-:W0:Y:S01]  /*3ea0*/  LDC R103, c[0x0][0x248] ;  /* 0x00009200ff677b82 */ /* 0x000e220000000800 */
[----:B---3--:R-:W-:Y:S02]  /*3eb0*/  IMAD R97, R101, 0x149, RZ ;  /* 0x0000014965617824 */ /* 0x008fe400078e02ff */
[----:B-1----:R-:W-:Y:S02]  /*3ec0*/  IMAD R93, R107, 0x159, RZ ;  /* 0x000001596b5d7824 */ /* 0x002fe400078e02ff */
[----:B------:R-:W-:-:S03]  /*3ed0*/  IMAD R107, R114, 0x2b2, RZ ;  /* 0x000002b2726b7824 */ /* 0x000fc600078e02ff */
[----:B------:R-:W1:Y:S01]  /*3ee0*/  LDC R104, c[0x0][0x248] ;  /* 0x00009200ff687b82 */ /* 0x000e620000000800 */
[----:B------:R-:W-:Y:S01]  /*3ef0*/  LEA.HI.X.SX32 R99, R97, R123, 0x1, P0 ;  /* 0x0000007b61637211 */ /* 0x000fe200000f0eff */
[----:B------:R-:W-:Y:S01]  /*3f00*/  IMAD R113, R113, 0x2a2, RZ ;  /* 0x000002a271717824 */ /* 0x000fe200078e02ff */
[----:B------:R-:W-:-:S05]  /*3f10*/  IADD3 R94, P0, R107, R122, RZ ;  /* 0x0000007a6b5e7210 */ /* 0x000fca0007f1e0ff */
[----:B------:R-:W3:Y:S01]  /*3f20*/  LDC R100, c[0x0][0x248] ;  /* 0x00009200ff647b82 */ /* 0x000ee20000000800 */
[----:B-----5:R-:W-:Y:S01]  /*3f30*/  IMAD R111, R110, 0x2c2, RZ ;  /* 0x000002c26e6f7824 */ /* 0x020fe200078e02ff */
[-C--:B------:R-:W-:Y:S01]  /*3f40*/  IADD3 R96, P1, R113, R122.reuse, RZ ;  /* 0x0000007a71607210 */ /* 0x080fe20007f3e0ff */
[----:B------:R-:W-:Y:S01]  /*3f50*/  IMAD R95, R106, 0x151, RZ ;  /* 0x000001516a5f7824 */ /* 0x000fe200078e02ff */
[----:B------:R0:W5:Y:S04]  /*3f60*/  LDG.E.U16 R114, desc[UR60][R98.64] ;  /* 0x0000003c62727981 */ /* 0x000168000c1e1500 */
[----:B------:R-:W2:Y:S01]  /*3f70*/  LDC R105, c[0x0][0x248] ;  /* 0x00009200ff697b82 */ /* 0x000ea20000000800 */
[----:B------:R-:W-:Y:S01]  /*3f80*/  IMAD R101, R108, 0x161, RZ ;  /* 0x000001616c657824 */ /* 0x000fe200078e02ff */
[----:B------:R-:W-:-:S06]  /*3f90*/  IADD3 R92, P2, R111, R122, RZ ;  /* 0x0000007a6f5c7210 */ /* 0x000fcc0007f5e0ff */
[----:B------:R-:W2:Y:S01]  /*3fa0*/  LDC R107, c[0x0][0x248] ;  /* 0x00009200ff6b7b82 */ /* 0x000ea20000000800 */
[-C--:B------:R-:W-:Y:S02]  /*3fb0*/  LEA.HI.X.SX32 R97, R95, R123.reuse, 0x1, P1 ;  /* 0x0000007b5f617211 */ /* 0x080fe400008f0eff */
[-C--:B------:R-:W-:Y:S02]  /*3fc0*/  LEA.HI.X.SX32 R95, R93, R123.reuse, 0x1, P0 ;  /* 0x0000007b5d5f7211 */ /* 0x080fe400000f0eff */
[----:B------:R-:W-:-:S03]  /*3fd0*/  LEA.HI.X.SX32 R93, R101, R123, 0x1, P2 ;  /* 0x0000007b655d7211 */ /* 0x000fc600010f0eff */
[----:B------:R-:W2:Y:S01]  /*3fe0*/  LDC R121, c[0x0][0x248] ;  /* 0x00009200ff797b82 */ /* 0x000ea20000000800 */
[----:B------:R1:W5:Y:S01]  /*3ff0*/  LDG.E.U16 R112, desc[UR60][R94.64] ;  /* 0x0000003c5e707981 */ /* 0x000362000c1e1500 */
[----:B------:R-:W-:Y:S02]  /*4000*/  IMAD R127, R127, 0x2d2, RZ ;  /* 0x000002d27f7f7824 */ /* 0x000fe400078e02ff */
[----:B0-----:R-:W-:Y:S01]  /*4010*/  IMAD R99, R109, 0x169, RZ ;  /* 0x000001696d637824 */ /* 0x001fe200078e02ff */
[----:B------:R0:W5:Y:S03]  /*4020*/  LDG.E.U16 R111, desc[UR60][R92.64] ;  /* 0x0000003c5c6f7981 */ /* 0x000166000c1e1500 */
[----:B------:R-:W2:Y:S01]  /*4030*/  LDC R101, c[0x0][0x248] ;  /* 0x00009200ff657b82 */ /* 0x000ea20000000800 */
[----:B------:R-:W-:Y:S01]  /*4040*/  IMAD R103, R103, 0x2e2, RZ ;  /* 0x000002e267677824 */ /* 0x000fe200078e02ff */
[----:B------:R3:W5:Y:S01]  /*4050*/  LDG.E.U16 R113, desc[UR60][R96.64] ;  /* 0x0000003c60717981 */ /* 0x000762000c1e1500 */
[----:B-1----:R-:W-:Y:S01]  /*4060*/  IMAD R95, R102, 0x2f2, RZ ;  /* 0x000002f2665f7824 */ /* 0x002fe200078e02ff */
[----:B------:R-:W-:-:S04]  /*4070*/  IADD3 R98, P0, R127, R122, RZ ;  /* 0x0000007a7f627210 */ /* 0x000fc80007f1e0ff */
[----:B------:R-:W1:Y:S01]  /*4080*/  LDC R106, c[0x0][0x248] ;  /* 0x00009200ff6a7b82 */ /* 0x000e620000000800 */
[----:B0-----:R-:W-:Y:S01]  /*4090*/  IMAD R93, R104, 0x179, RZ ;  /* 0x00000179685d7824 */ /* 0x001fe200078e02ff */
[-C--:B------:R-:W-:Y:S01]  /*40a0*/  IADD3 R94, P2, R95, R122.reuse, RZ ;  /* 0x0000007a5f5e7210 */ /* 0x080fe20007f5e0ff */
[----:B---3--:R-:W-:Y:S01]  /*40b0*/  IMAD R97, R100, 0x302, RZ ;  /* 0x0000030264617824 */ /* 0x008fe200078e02ff */
[-C--:B------:R-:W-:Y:S01]  /*40c0*/  IADD3 R96, P1, R103, R122.reuse, RZ ;  /* 0x0000007a67607210 */ /* 0x080fe20007f3e0ff */
[----:B--2---:R-:W-:Y:S01]  /*40d0*/  IMAD R105, R105, 0x171, RZ ;  /* 0x0000017169697824 */ /* 0x004fe200078e02ff */
[-C--:B------:R-:W-:Y:S01]  /*40e0*/  LEA.HI.X.SX32 R99, R99, R123.reuse, 0x1, P0 ;  /* 0x0000007b63637211 */ /* 0x080fe200000f0eff */
[----:B------:R-:W-:Y:S01]  /*40f0*/  IMAD R103, R107, 0x181, RZ ;  /* 0x000001816b677824 */ /* 0x000fe200078e02ff */
[-C--:B------:R-:W-:Y:S01]  /*4100*/  LEA.HI.X.SX32 R95, R93, R123.reuse, 0x1, P2 ;  /* 0x0000007b5d5f7211 */ /* 0x080fe200010f0eff */
[----:B------:R-:W0:Y:S01]  /*4110*/  LDC R100, c[0x0][0x248] ;  /* 0x00009200ff647b82 */ /* 0x000e220000000800 */
[----:B------:R-:W-:Y:S01]  /*4120*/  IADD3 R92, P0, R97, R122, RZ ;  /* 0x0000007a615c7210 */ /* 0x000fe20007f1e0ff */
[----:B------:R2:W3:Y:S01]  /*4130*/  LDG.E.U16 R110, desc[UR60][R98.64] ;  /* 0x0000003c626e7981 */ /* 0x0004e2000c1e1500 */
[----:B------:R-:W-:-:S02]  /*4140*/  LEA.HI.X.SX32 R97, R105, R123, 0x1, P1 ;  /* 0x0000007b69617211 */ /* 0x000fc400008f0eff */
[----:B------:R-:W-:Y:S01]  /*4150*/  LEA.HI.X.SX32 R93, R103, R123, 0x1, P0 ;  /* 0x0000007b675d7211 */ /* 0x000fe200000f0eff */
[----:B------:R1:W3:Y:S02]  /*4160*/  LDG.E.U16 R108, desc[UR60][R94.64] ;  /* 0x0000003c5e6c7981 */ /* 0x0002e4000c1e1500 */
[----:B------:R-:W0:Y:S01]  /*4170*/  LDC R102, c[0x0][0x248] ;  /* 0x00009200ff667b82 */ /* 0x000e220000000800 */
[----:B------:R-:W-:Y:S01]  /*4180*/  IMAD R121, R121, 0x322, RZ ;  /* 0x0000032279797824 */ /* 0x000fe200078e02ff */
[----:B------:R1:W3:Y:S01]  /*4190*/  LDG.E.U16 R109, desc[UR60][R96.64] ;  /* 0x0000003c606d7981 */ /* 0x0002e2000c1e1500 */
[----:B--2---:R-:W-:-:S03]  /*41a0*/  IMAD R99, R126, 0x312, RZ ;  /* 0x000003127e637824 */ /* 0x004fc600078e02ff */
[----:B------:R2:W3:Y:S02]  /*41b0*/  LDG.E.U16 R107, desc[UR60][R92.64] ;  /* 0x0000003c5c6b7981 */ /* 0x0004e4000c1e1500 */
[----:B------:R-:W0:Y:S01]  /*41c0*/  LDC R103, c[0x0][0x248] ;  /* 0x00009200ff677b82 */ /* 0x000e220000000800 */
[----:B-1----:R-:W-:Y:S01]  /*41d0*/  IMAD R95, R124, 0x332, RZ ;  /* 0x000003327c5f7824 */ /* 0x002fe200078e02ff */
[----:B------:R-:W-:-:S06]  /*41e0*/  IADD3 R96, P0, R99, R122, RZ ;  /* 0x0000007a63607210 */ /* 0x000fcc0007f1e0ff */
[----:B------:R-:W1:Y:S01]  /*41f0*/  LDC R124, c[0x0][0x248] ;  /* 0x00009200ff7c7b82 */ /* 0x000e620000000800 */
[----:B------:R-:W-:Y:S01]  /*4200*/  IMAD R99, R101, 0x199, RZ ;  /* 0x0000019965637824 */ /* 0x000fe200078e02ff */
[----:B------:R-:W-:-:S06]  /*4210*/  IADD3 R94, P1, R121, R122, RZ ;  /* 0x0000007a795e7210 */ /* 0x000fcc0007f3e0ff */
[----:B------:R-:W1:Y:S01]  /*4220*/  LDC R127, c[0x0][0x248] ;  /* 0x00009200ff7f7b82 */ /* 0x000e620000000800 */
[----:B--2---:R-:W-:Y:S01]  /*4230*/  IMAD R93, R106, 0x191, RZ ;  /* 0x000001916a5d7824 */ /* 0x004fe200078e02ff */
[----:B------:R-:W-:-:S06]  /*4240*/  IADD3 R92, P2, R95, R122, RZ ;  /* 0x0000007a5f5c7210 */ /* 0x000fcc0007f5e0ff */
[----:B------:R-:W2:Y:S01]  /*4250*/  LDC R101, c[0x0][0x248] ;  /* 0x00009200ff657b82 */ /* 0x000ea20000000800 */
[----:B------:R-:W-:-:S07]  /*4260*/  IMAD R125, R125, 0x189, RZ ;  /* 0x000001897d7d7824 */ /* 0x000fce00078e02ff */
[----:B------:R-:W2:Y:S01]  /*4270*/  LDC R121, c[0x0][0x248] ;  /* 0x00009200ff797b82 */ /* 0x000ea20000000800 */
[-C--:B------:R-:W-:Y:S02]  /*4280*/  LEA.HI.X.SX32 R95, R93, R123.reuse, 0x1, P1 ;  /* 0x0000007b5d5f7211 */ /* 0x080fe400008f0eff */
[-C--:B------:R-:W-:Y:S01]  /*4290*/  LEA.HI.X.SX32 R93, R99, R123.reuse, 0x1, P2 ;  /* 0x0000007b635d7211 */ /* 0x080fe200010f0eff */
[----:B------:R-:W-:Y:S01]  /*42a0*/  IMAD R99, R128, 0x342, RZ ;  /* 0x0000034280637824 */ /* 0x000fe200078e02ff */
[-C--:B------:R-:W-:Y:S01]  /*42b0*/  LEA.HI.X.SX32 R97, R125, R123.reuse, 0x1, P0 ;  /* 0x0000007b7d617211 */ /* 0x080fe200000f0eff */
[----:B------:R0:W3:Y:S01]  /*42c0*/  LDG.E.U16 R105, desc[UR60][R94.64] ;  /* 0x0000003c5e697981 */ /* 0x0000e2000c1e1500 */
[----:B------:R-:W-:Y:S01]  /*42d0*/  IMAD R129, R129, 0x1a1, RZ ;  /* 0x000001a181817824 */ /* 0x000fe200078e02ff */
[----:B------:R-:W2:Y:S01]  /*42e0*/  LDC R126, c[0x0][0x248] ;  /* 0x00009200ff7e7b82 */ /* 0x000ea20000000800 */
[-C--:B------:R-:W-:Y:S01]  /*42f0*/  IADD3 R98, P0, R99, R122.reuse, RZ ;  /* 0x0000007a63627210 */ /* 0x080fe20007f1e0ff */
[----:B------:R0:W3:Y:S04]  /*4300*/  LDG.E.U16 R106, desc[UR60][R96.64] ;  /* 0x0000003c606a7981 */ /* 0x0000e8000c1e1500 */
[----:B------:R1:W3:Y:S01]  /*4310*/  LDG.E.U16 R104, desc[UR60][R92.64] ;  /* 0x0000003c5c687981 */ /* 0x0002e2000c1e1500 */
[----:B0-----:R-:W-:Y:S01]  /*4320*/  IMAD R95, R100, 0x362, RZ ;  /* 0x00000362645f7824 */ /* 0x001fe200078e02ff */
[----:B------:R-:W-:Y:S01]  /*4330*/  LEA.HI.X.SX32 R99, R129, R123, 0x1, P0 ;  /* 0x0000007b81637211 */ /* 0x000fe200000f0eff */
[----:B------:R-:W-:Y:S01]  /*4340*/  IMAD R131, R131, 0x382, RZ ;  /* 0x0000038283837824 */ /* 0x000fe200078e02ff */
[----:B------:R-:W0:Y:S01]  /*4350*/  LDC R129, c[0x0][0x248] ;  /* 0x00009200ff817b82 */ /* 0x000e220000000800 */
[----:B------:R-:W-:Y:S01]  /*4360*/  IMAD R97, R102, 0x352, RZ ;  /* 0x0000035266617824 */ /* 0x000fe200078e02ff */
[----:B------:R-:W-:Y:S01]  /*4370*/  IADD3 R94, P0, R95, R122, RZ ;  /* 0x0000007a5f5e7210 */ /* 0x000fe20007f1e0ff */
[----:B-1----:R-:W-:-:S02]  /*4380*/  IMAD R93, R103, 0x1b1, RZ ;  /* 0x000001b1675d7824 */ /* 0x002fc400078e02ff */
[----:B------:R-:W-:-:S03]  /*4390*/  IMAD R103, R124, 0x372, RZ ;  /* 0x000003727c677824 */ /* 0x000fc600078e02ff */
[----:B------:R-:W1:Y:S01]  /*43a0*/  LDC R125, c[0x0][0x248] ;  /* 0x00009200ff7d7b82 */ /* 0x000e620000000800 */
[----:B------:R-:W-:Y:S01]  /*43b0*/  IMAD R127, R127, 0x1a9, RZ ;  /* 0x000001a97f7f7824 */ /* 0x000fe200078e02ff */
[-C--:B------:R-:W-:Y:S01]  /*43c0*/  IADD3 R96, P1, R97, R122.reuse, RZ ;  /* 0x0000007a61607210 */ /* 0x080fe20007f3e0ff */
[----:B--2---:R-:W-:Y:S01]  /*43d0*/  IMAD R101, R101, 0x1b9, RZ ;  /* 0x000001b965657824 */ /* 0x004fe200078e02ff */
[----:B------:R-:W-:Y:S01]  /*43e0*/  IADD3 R92, P2, R103, R122, RZ ;  /* 0x0000007a675c7210 */ /* 0x000fe20007f5e0ff */
[----:B------:R-:W-:Y:S01]  /*43f0*/  IMAD R135, R135, 0x1c1, RZ ;  /* 0x000001c187877824 */ /* 0x000fe200078e02ff */
[----:B------:R2:W3:Y:S01]  /*4400*/  LDG.E.U16 R103, desc[UR60][R98.64] ;  /* 0x0000003c62677981 */ /* 0x0004e2000c1e1500 */
[-C--:B------:R-:W-:Y:S01]  /*4410*/  LEA.HI.X.SX32 R95, R93, R123.reuse, 0x1, P0 ;  /* 0x0000007b5d5f7211 */ /* 0x080fe200000f0eff */
[----:B------:R-:W1:Y:S01]  /*4420*/  LDC R128, c[0x0][0x248] ;  /* 0x00009200ff807b82 */ /* 0x000e620000000800 */
[----:B------:R-:W-:Y:S01]  /*4430*/  IMAD R121, R121, 0x3a2, RZ ;  /* 0x000003a279797824 */ /* 0x000fe200078e02ff */
[----:B------:R-:W-:-:S02]  /*4440*/  LEA.HI.X.SX32 R97, R127, R123, 0x1, P1 ;  /* 0x0000007b7f617211 */ /* 0x000fc400008f0eff */
[-C--:B------:R-:W-:Y:S02]  /*4450*/  LEA.HI.X.SX32 R93, R101, R123.reuse, 0x1, P2 ;  /* 0x0000007b655d7211 */ /* 0x080fe400010f0eff */
[----:B------:R0:W3:Y:S02]  /*4460*/  LDG.E.U16 R101, desc[UR60][R94.64] ;  /* 0x0000003c5e657981 */ /* 0x0000e4000c1e1500 */
[----:B------:R-:W1:Y:S01]  /*4470*/  LDC R124, c[0x0][0x248] ;  /* 0x00009200ff7c7b82 */ /* 0x000e620000000800 */
[-C--:B--2---:R-:W-:Y:S01]  /*4480*/  IADD3 R98, P0, R131, R122.reuse, RZ ;  /* 0x0000007a83627210 */ /* 0x084fe20007f1e0ff */
[----:B------:R2:W3:Y:S03]  /*4490*/  LDG.E.U16 R102, desc[UR60][R96.64] ;  /* 0x0000003c60667981 */ /* 0x0004e6000c1e1500 */
[----:B------:R-:W-:Y:S01]  /*44a0*/  LEA.HI.X.SX32 R99, R135, R123, 0x1, P0 ;  /* 0x0000007b87637211 */ /* 0x000fe200000f0eff */
[----:B------:R-:W-:Y:S01]  /*44b0*/  IMAD R133, R133, 0x1d1, RZ ;  /* 0x000001d185857824 */ /* 0x000fe200078e02ff */
[----:B------:R2:W3:Y:S01]  /*44c0*/  LDG.E.U16 R100, desc[UR60][R92.64] ;  /* 0x0000003c5c647981 */ /* 0x0004e2000c1e1500 */
[----:B------:R-:W1:Y:S01]  /*44d0*/  LDC R127, c[0x0][0x248] ;  /* 0x00009200ff7f7b82 */ /* 0x000e620000000800 */
[----:B0-----:R-:W-:Y:S01]  /*44e0*/  IMAD R95, R134, 0x392, RZ ;  /* 0x00000392865f7824 */ /* 0x001fe200078e02ff */
[----:B------:R-:W-:Y:S01]  /*44f0*/  IADD3 R94, P0, R121, R122, RZ ;  /* 0x0000007a795e7210 */ /* 0x000fe20007f1e0ff */
[----:B------:R-:W-:Y:S01]  /*4500*/  IMAD R131, R130, 0x3b2, RZ ;  /* 0x000003b282837824 */ /* 0x000fe200078e02ff */
[----:B------:R-:W3:Y:S01]  /*4510*/  LDG.E.U16 R99, desc[UR60][R98.64] ;  /* 0x0000003c62637981 */ /* 0x000ee2000c1e1500 */
[----:B--2---:R-:W-:-:S03]  /*4520*/  IMAD R97, R132, 0x1c9, RZ ;  /* 0x000001c984617824 */ /* 0x004fc600078e02ff */
[----:B------:R-:W0:Y:S01]  /*4530*/  LDC R121, c[0x0][0x248] ;  /* 0x00009200ff797b82 */ /* 0x000e220000000800 */
[-C--:B------:R-:W-:Y:S01]  /*4540*/  IADD3 R96, P1, R95, R122.reuse, RZ ;  /* 0x0000007a5f607210 */ /* 0x080fe20007f3e0ff */
[----:B------:R-:W-:Y:S01]  /*4550*/  IMAD R93, R136, 0x1d9, RZ ;  /* 0x000001d9885d7824 */ /* 0x000fe200078e02ff */
[----:B------:R-:W-:Y:S02]  /*4560*/  IADD3 R92, P2, R131, R122, RZ ;  /* 0x0000007a835c7210 */ /* 0x000fe40007f5e0ff */
[-C--:B------:R-:W-:Y:S01]  /*4570*/  LEA.HI.X.SX32 R97, R97, R123.reuse, 0x1, P1 ;  /* 0x0000007b61617211 */ /* 0x080fe200008f0eff */
[----:B------:R-:W-:Y:S01]  /*4580*/  IMAD R131, R126, 0x3c2, RZ ;  /* 0x000003c27e837824 */ /* 0x000fe200078e02ff */
[-C--:B------:R-:W-:Y:S02]  /*4590*/  LEA.HI.X.SX32 R95, R133, R123.reuse, 0x1, P0 ;  /* 0x0000007b855f7211 */ /* 0x080fe400000f0eff */
[----:B------:R-:W-:Y:S01]  /*45a0*/  LEA.HI.X.SX32 R93, R93, R123, 0x1, P2 ;  /* 0x0000007b5d5d7211 */ /* 0x000fe200010f0eff */
[----:B------:R-:W2:Y:S01]  /*45b0*/  LDG.E.U16 R98, desc[UR60][R96.64] ;  /* 0x0000003c60627981 */ /* 0x000ea2000c1e1500 */
[----:B------:R-:W-:-:S02]  /*45c0*/  IMAD R129, R129, 0x3e2, RZ ;  /* 0x000003e281817824 */ /* 0x000fc400078e02ff */
[----:B-1----:R-:W-:Y:S01]  /*45d0*/  IMAD R125, R125, 0x1e1, RZ ;  /* 0x000001e17d7d7824 */ /* 0x002fe200078e02ff */
[----:B------:R-:W-:Y:S01]  /*45e0*/  SHF.L.U32 R149, R27, 0x1, RZ ;  /* 0x000000011b957819 */ /* 0x000fe200000006ff */
[----:B------:R-:W-:Y:S01]  /*45f0*/  IMAD R133, R128, 0x3d2, RZ ;  /* 0x000003d280857824 */ /* 0x000fe200078e02ff */
[----:B------:R1:W2:Y:S04]  /*4600*/  LDG.E.U16 R97, desc[UR60][R94.64] ;  /* 0x0000003c5e617981 */ /* 0x0002a8000c1e1500 */
[----:B------:R1:W2:Y:S01]  /*4610*/  LDG.E.U16 R96, desc[UR60][R92.64] ;  /* 0x0000003c5c607981 */ /* 0x0002a2000c1e1500 */
[----:B------:R-:W-:Y:S01]  /*4620*/  IMAD R127, R127, 0x1e9, RZ ;  /* 0x000001e97f7f7824 */ /* 0x000fe200078e02ff */
[-C--:B-1----:R-:W-:Y:S01]  /*4630*/  IADD3 R94, P0, R131, R122.reuse, RZ ;  /* 0x0000007a835e7210 */ /* 0x082fe20007f1e0ff */
[----:B------:R-:W-:Y:S01]  /*4640*/  IMAD R93, R124, 0x1f1, RZ ;  /* 0x000001f17c5d7824 */ /* 0x000fe200078e02ff */
[----:B------:R-:W-:-:S02]  /*4650*/  IADD3 R92, P2, R129, R122, RZ ;  /* 0x0000007a815c7210 */ /* 0x000fc40007f5e0ff */
[-C--:B------:R-:W-:Y:S02]  /*4660*/  LEA.HI.X.SX32 R95, R125, R123.reuse, 0x1, P0 ;  /* 0x0000007b7d5f7211 */ /* 0x080fe400000f0eff */
[-C--:B------:R-:W-:Y:S02]  /*4670*/  IADD3 R124, P0, R149, R122.reuse, RZ ;  /* 0x0000007a957c7210 */ /* 0x080fe40007f1e0ff */
[-C--:B------:R-:W-:Y:S02]  /*4680*/  IADD3 R126, P1, R133, R122.reuse, RZ ;  /* 0x0000007a857e7210 */ /* 0x080fe40007f3e0ff */
[-C--:B------:R-:W-:Y:S01]  /*4690*/  LEA.HI.X.SX32 R93, R93, R123.reuse, 0x1, P2 ;  /* 0x0000007b5d5d7211 */ /* 0x080fe200010f0eff */
[----:B------:R-:W-:Y:S01]  /*46a0*/  IMAD R154, R154, 0x122, RZ ;  /* 0x000001229a9a7824 */ /* 0x000fe200078e02ff */
[-C--:B0-----:R-:W-:Y:S01]  /*46b0*/  LEA.HI.X.SX32 R125, R121, R123.reuse, 0x1, P0 ;  /* 0x0000007b797d7211 */ /* 0x081fe200000f0eff */
[----:B------:R-:W-:Y:S01]  /*46c0*/  IMAD R150, R150, 0x112, RZ ;  /* 0x0000011296967824 */ /* 0x000fe200078e02ff */
[----:B------:R-:W-:Y:S01]  /*46d0*/  LEA.HI.X.SX32 R127, R127, R123, 0x1, P1 ;  /* 0x0000007b7f7f7211 */ /* 0x000fe200008f0eff */
[----:B------:R-:W-:Y:S01]  /*46e0*/  IMAD R155, R155, 0x132, RZ ;  /* 0x000001329b9b7824 */ /* 0x000fe200078e02ff */
[----:B------:R-:W2:Y:S01]  /*46f0*/  LDG.E.U16 R93, desc[UR60][R92.64] ;  /* 0x0000003c5c5d7981 */ /* 0x000ea2000c1e1500 */
[C---:B------:R-:W-:Y:S01]  /*4700*/  IMAD R121, R27.reuse, 0x91, RZ ;  /* 0x000000911b797824 */ /* 0x040fe200078e02ff */
[----:B------:R-:W-:Y:S01]  /*4710*/  IADD3 R132, P1, R154, R122, RZ ;  /* 0x0000007a9a847210 */ /* 0x000fe20007f3e0ff */
[----:B------:R-:W-:Y:S01]  /*4720*/  IMAD R129, R27, 0x89, RZ ;  /* 0x000000891b817824 */ /* 0x000fe200078e02ff */
[----:B------:R-:W2:Y:S01]  /*4730*/  LDG.E.U16 R95, desc[UR60][R94.64] ;  /* 0x0000003c5e5f7981 */ /* 0x000ea2000c1e1500 */
[----:B------:R-:W-:-:S03]  /*4740*/  IMAD R160, R160, 0x142, RZ ;  /* 0x00000142a0a07824 */ /* 0x000fc600078e02ff */
[----:B------:R0:W2:Y:S04]  /*4750*/  LDG.E.U16 R92, desc[UR60][R124.64] ;  /* 0x0000003c7c5c7981 */ /* 0x0000a8000c1e1500 */
[----:B------:R1:W2:Y:S01]  /*4760*/  LDG.E.U16 R94, desc[UR60][R126.64] ;  /* 0x0000003c7e5e7981 */ /* 0x0002a2000c1e1500 */
[-C--:B------:R-:W-:Y:S01]  /*4770*/  LEA.HI.X.SX32 R133, R121, R123.reuse, 0x1, P1 ;  /* 0x0000007b79857211 */ /* 0x080fe200008f0eff */
[----:B0-----:R-:W-:Y:S01]  /*4780*/  IMAD R125, R27, 0x99, RZ ;  /* 0x000000991b7d7824 */ /* 0x001fe200078e02ff */
[-C--:B------:R-:W-:Y:S01]  /*4790*/  IADD3 R124, P2, R155, R122.reuse, RZ ;  /* 0x0000007a9b7c7210 */ /* 0x080fe20007f5e0ff */
[----:B------:R-:W-:Y:S02]  /*47a0*/  IMAD R128, R27, 0xa1, RZ ;  /* 0x000000a11b807824 */ /* 0x000fe400078e02ff */
[----:B------:R-:W2:Y:S01]  /*47b0*/  LDG.E.U16 R132, desc[UR60][R132.64] ;  /* 0x0000003c84847981 */ /* 0x000ea2000c1e1500 */
[----:B-1----:R-:W-:Y:S01]  /*47c0*/  IADD3 R126, P0, R150, R122, RZ ;  /* 0x0000007a967e7210 */ /* 0x002fe20007f1e0ff */
[----:B------:R-:W-:Y:S01]  /*47d0*/  IMAD R167, R167, 0x172, RZ ;  /* 0x00000172a7a77824 */ /* 0x000fe200078e02ff */
[----:B------:R-:W-:-:S02]  /*47e0*/  LEA.HI.X.SX32 R125, R125, R123, 0x1, P2 ;  /* 0x0000007b7d7d7211 */ /* 0x000fc400010f0eff */
[-C--:B------:R-:W-:Y:S01]  /*47f0*/  LEA.HI.X.SX32 R127, R129, R123.reuse, 0x1, P0 ;  /* 0x0000007b817f7211 */ /* 0x080fe200000f0eff */
[----:B------:R-:W-:Y:S01]  /*4800*/  IMAD R162, R162, 0x152, RZ ;  /* 0x00000152a2a27824 */ /* 0x000fe200078e02ff */
[-C--:B------:R-:W-:Y:S01]  /*4810*/  IADD3 R134, P0, R160, R122.reuse, RZ ;  /* 0x0000007aa0867210 */ /* 0x080fe20007f1e0ff */
[----:B------:R-:W-:Y:S01]  /*4820*/  IMAD R129, R27, 0xb9, RZ ;  /* 0x000000b91b817824 */ /* 0x000fe200078e02ff */
[----:B------:R0:W2:Y:S02]  /*4830*/  LDG.E.U16 R133, desc[UR60][R124.64] ;  /* 0x0000003c7c857981 */ /* 0x0000a4000c1e1500 */
[-C--:B------:R-:W-:Y:S01]  /*4840*/  LEA.HI.X.SX32 R135, R128, R123.reuse, 0x1, P0 ;  /* 0x0000007b80877211 */ /* 0x080fe200000f0eff */
[----:B------:R-:W-:Y:S01]  /*4850*/  IMAD R170, R170, 0x182, RZ ;  /* 0x00000182aaaa7824 */ /* 0x000fe200078e02ff */
[-C--:B------:R-:W-:Y:S01]  /*4860*/  IADD3 R128, P2, R167, R122.reuse, RZ ;  /* 0x0000007aa7807210 */ /* 0x080fe20007f5e0ff */
[C---:B------:R-:W-:Y:S01]  /*4870*/  IMAD R131, R27.reuse, 0xc1, RZ ;  /* 0x000000c11b837824 */ /* 0x040fe200078e02ff */
[----:B------:R1:W2:Y:S01]  /*4880*/  LDG.E.U16 R121, desc[UR60][R126.64] ;  /* 0x0000003c7e797981 */ /* 0x0002a2000c1e1500 */
[----:B0-----:R-:W-:Y:S01]  /*4890*/  IMAD R125, R27, 0xa9, RZ ;  /* 0x000000a91b7d7824 */ /* 0x001fe200078e02ff */
[-C--:B------:R-:W-:Y:S01]  /*48a0*/  IADD3 R124, P0, R162, R122.reuse, RZ ;  /* 0x0000007aa27c7210 */ /* 0x080fe20007f1e0ff */
[----:B------:R-:W-:Y:S01]  /*48b0*/  IMAD R175, R175, 0x1b2, RZ ;  /* 0x000001b2afaf7824 */ /* 0x000fe200078e02ff */
[-C--:B------:R-:W-:Y:S01]  /*48c0*/  LEA.HI.X.SX32 R129, R129, R123.reuse, 0x1, P2 ;  /* 0x0000007b81817211 */ /* 0x080fe200010f0eff */
[----:B------:R-:W-:Y:S01]  /*48d0*/  IMAD R171, R171, 0x192, RZ ;  /* 0x00000192abab7824 */ /* 0x000fe200078e02ff */
[----:B------:R-:W-:Y:S01]  /*48e0*/  LEA.HI.X.SX32 R125, R125, R123, 0x1, P0 ;  /* 0x0000007b7d7d7211 */ /* 0x000fe200000f0eff */
[----:B------:R-:W2:Y:S01]  /*48f0*/  LDG.E.U16 R134, desc[UR60][R134.64] ;  /* 0x0000003c86867981 */ /* 0x000ea2000c1e1500 */
[----:B------:R-:W-:Y:S01]  /*4900*/  IADD3 R130, P0, R170, R122, RZ ;  /* 0x0000007aaa827210 */ /* 0x000fe20007f1e0ff */
[----:B------:R-:W-:-:S02]  /*4910*/  IMAD R166, R166, 0x162, RZ ;  /* 0x00000162a6a67824 */ /* 0x000fc400078e02ff */
[----:B------:R0:W2:Y:S01]  /*4920*/  LDG.E.U16 R138, desc[UR60][R128.64] ;  /* 0x0000003c808a7981 */ /* 0x0000a2000c1e1500 */
[----:B------:R-:W-:Y:S01]  /*4930*/  LEA.HI.X.SX32 R131, R131, R123, 0x1, P0 ;  /* 0x0000007b83837211 */ /* 0x000fe200000f0eff */
[----:B------:R-:W-:Y:S02]  /*4940*/  IMAD R178, R178, 0x1c2, RZ ;  /* 0x000001c2b2b27824 */ /* 0x000fe400078e02ff */
[----:B------:R4:W2:Y:S01]  /*4950*/  LDG.E.U16 R135, desc[UR60][R124.64] ;  /* 0x0000003c7c877981 */ /* 0x0008a2000c1e1500 */
[C---:B-1----:R-:W-:Y:S02]  /*4960*/  IMAD R127, R27.reuse, 0xb1, RZ ;  /* 0x000000b11b7f7824 */ /* 0x042fe400078e02ff */
[----:B0-----:R-:W-:Y:S01]  /*4970*/  IMAD R129, R27, 0xd9, RZ ;  /* 0x000000d91b817824 */ /* 0x001fe200078e02ff */
[-C--:B------:R-:W-:Y:S01]  /*4980*/  IADD3 R128, P2, R175, R122.reuse, RZ ;  /* 0x0000007aaf807210 */ /* 0x080fe20007f5e0ff */
[----:B------:R0:W2:Y:S01]  /*4990*/  LDG.E.U16 R139, desc[UR60][R130.64] ;  /* 0x0000003c828b7981 */ /* 0x0000a2000c1e1500 */
[-C--:B------:R-:W-:Y:S01]  /*49a0*/  IADD3 R126, P1, R166, R122.reuse, RZ ;  /* 0x0000007aa67e7210 */ /* 0x080fe20007f3e0ff */
[----:B----4-:R-:W-:Y:S01]  /*49b0*/  IMAD R125, R27, 0xc9, RZ ;  /* 0x000000c91b7d7824 */ /* 0x010fe200078e02ff */
[----:B------:R-:W-:-:S02]  /*49c0*/  IADD3 R124, P0, R171, R122, RZ ;  /* 0x0000007aab7c7210 */ /* 0x000fc40007f1e0ff */
[-C--:B------:R-:W-:Y:S01]  /*49d0*/  LEA.HI.X.SX32 R129, R129, R123.reuse, 0x1, P2 ;  /* 0x0000007b81817211 */ /* 0x080fe200010f0eff */
[----:B------:R-:W-:Y:S01]  /*49e0*/  IMAD R183, R183, 0x1f2, RZ ;  /* 0x000001f2b7b77824 */ /* 0x000fe200078e02ff */
[-C--:B------:R-:W-:Y:S01]  /*49f0*/  LEA.HI.X.SX32 R125, R125, R123.reuse, 0x1, P0 ;  /* 0x0000007b7d7d7211 */ /* 0x080fe200000f0eff */
[----:B0-----:R-:W-:Y:S01]  /*4a00*/  IMAD R131, R27, 0xe1, RZ ;  /* 0x000000e11b837824 */ /* 0x001fe200078e02ff */
[-C--:B------:R-:W-:Y:S01]  /*4a10*/  IADD3 R130, P0, R178, R122.reuse, RZ ;  /* 0x0000007ab2827210 */ /* 0x080fe20007f1e0ff */
[----:B------:R-:W-:Y:S01]  /*4a20*/  IMAD R174, R174, 0x1a2, RZ ;  /* 0x000001a2aeae7824 */ /* 0x000fe200078e02ff */
[-C--:B------:R-:W-:Y:S01]  /*4a30*/  LEA.HI.X.SX32 R127, R127, R123.reuse, 0x1, P1 ;  /* 0x0000007b7f7f7211 */ /* 0x080fe200008f0eff */
[----:B------:R0:W4:Y:S01]  /*4a40*/  LDG.E.U16 R142, desc[UR60][R128.64] ;  /* 0x0000003c808e7981 */ /* 0x000122000c1e1500 */
[----:B------:R-:W-:Y:S01]  /*4a50*/  LEA.HI.X.SX32 R131, R131, R123, 0x1, P0 ;  /* 0x0000007b83837211 */ /* 0x000fe200000f0eff */
[----:B------:R-:W-:Y:S02]  /*4a60*/  IMAD R179, R179, 0x1d2, RZ ;  /* 0x000001d2b3b37824 */ /* 0x000fe400078e02ff */
[----:B------:R1:W4:Y:S04]  /*4a70*/  LDG.E.U16 R136, desc[UR60][R126.64] ;  /* 0x0000003c7e887981 */ /* 0x000328000c1e1500 */
[----:B------:R5:W4:Y:S01]  /*4a80*/  LDG.E.U16 R140, desc[UR60][R124.64] ;  /* 0x0000003c7c8c7981 */ /* 0x000b22000c1e1500 */
[----:B0-----:R-:W-:Y:S01]  /*4a90*/  IMAD R129, R27, 0xf9, RZ ;  /* 0x000000f91b817824 */ /* 0x001fe200078e02ff */
[----:B------:R-:W-:-:S02]  /*4aa0*/  IADD3 R128, P2, R183, R122, RZ ;  /* 0x0000007ab7807210 */ /* 0x000fc40007f5e0ff */
[----:B------:R0:W4:Y:S01]  /*4ab0*/  LDG.E.U16 R143, desc[UR60][R130.64] ;  /* 0x0000003c828f7981 */ /* 0x000122000c1e1500 */
[----:B-1----:R-:W-:Y:S01]  /*4ac0*/  IMAD R127, R27, 0xd1, RZ ;  /* 0x000000d11b7f7824 */ /* 0x002fe200078e02ff */
[-C--:B------:R-:W-:Y:S02]  /*4ad0*/  IADD3 R126, P1, R174, R122.reuse, RZ ;  /* 0x0000007aae7e7210 */ /* 0x080fe40007f3e0ff */
[-C--:B------:R-:W-:Y:S01]  /*4ae0*/  LEA.HI.X.SX32 R129, R129, R123.reuse, 0x1, P2 ;  /* 0x0000007b81817211 */ /* 0x080fe200010f0eff */
[----:B-----5:R-:W-:Y:S01]  /*4af0*/  IMAD R125, R27, 0xe9, RZ ;  /* 0x000000e91b7d7824 */ /* 0x020fe200078e02ff */
[-C--:B------:R-:W-:Y:S01]  /*4b00*/  IADD3 R124, P0, R179, R122.reuse, RZ ;  /* 0x0000007ab37c7210 */ /* 0x080fe20007f1e0ff */
[----:B0-----:R-:W-:Y:S01]  /*4b10*/  IMAD R130, R144, 0x3f2, RZ ;  /* 0x000003f290827824 */ /* 0x001fe200078e02ff */
[-C--:B------:R-:W-:Y:S01]  /*4b20*/  LEA.HI.X.SX32 R127, R127, R123.reuse, 0x1, P1 ;  /* 0x0000007b7f7f7211 */ /* 0x080fe200008f0eff */
[----:B------:R-:W-:Y:S01]  /*4b30*/  IMAD R181, R181, 0x1e2, RZ ;  /* 0x000001e2b5b57824 */ /* 0x000fe200078e02ff */
[----:B------:R-:W-:Y:S01]  /*4b40*/  LEA.HI.X.SX32 R125, R125, R123, 0x1, P0 ;  /* 0x0000007b7d7d7211 */ /* 0x000fe200000f0eff */
[----:B------:R-:W-:Y:S01]  /*4b50*/  IMAD R131, R145, 0x1f9, RZ ;  /* 0x000001f991837824 */ /* 0x000fe200078e02ff */
[----:B------:R0:W5:Y:S01]  /*4b60*/  LDG.E.U16 R146, desc[UR60][R128.64] ;  /* 0x0000003c80927981 */ /* 0x000162000c1e1500 */
[----:B------:R-:W-:-:S03]  /*4b70*/  IADD3 R130, P0, R130, R122, RZ ;  /* 0x0000007a82827210 */ /* 0x000fc60007f1e0ff */
[----:B------:R1:W5:Y:S01]  /*4b80*/  LDG.E.U16 R141, desc[UR60][R126.64] ;  /* 0x0000003c7e8d7981 */ /* 0x000362000c1e1500 */
[----:B------:R-:W-:-:S03]  /*4b90*/  LEA.HI.X.SX32 R131, R131, R123, 0x1, P0 ;  /* 0x0000007b83837211 */ /* 0x000fc600000f0eff */
[----:B------:R1:W5:Y:S01]  /*4ba0*/  LDG.E.U16 R144, desc[UR60][R124.64] ;  /* 0x0000003c7c907981 */ /* 0x000362000c1e1500 */
[----:B0-----:R-:W-:Y:S02]  /*4bb0*/  IMAD R128, R164, 0x214, RZ ;  /* 0x00000214a4807824 */ /* 0x001fe400078e02ff */
[----:B------:R-:W0:Y:S01]  /*4bc0*/  LDC R164, c[0x0][0x248] ;  /* 0x00009200ffa47b82 */ /* 0x000e220000000800 */
[----:B------:R1:W5:Y:S02]  /*4bd0*/  LDG.E.U16 R148, desc[UR60][R130.64] ;  /* 0x0000003c82947981 */ /* 0x000364000c1e1500 */
[----:B-1----:R-:W-:Y:S01]  /*4be0*/  IMAD R127, R27, 0xf1, RZ ;  /* 0x000000f11b7f7824 */ /* 0x002fe200078e02ff */
[----:B------:R-:W-:-:S04]  /*4bf0*/  IADD3 R126, P1, R181, R122, RZ ;  /* 0x0000007ab57e7210 */ /* 0x000fc80007f3e0ff */
[-C--:B------:R-:W-:Y:S02]  /*4c00*/  LEA.HI.X.SX32 R127, R127, R123.reuse, 0x1, P1 ;  /* 0x0000007b7f7f7211 */ /* 0x080fe400008f0eff */
[-C--:B------:R-:W-:Y:S01]  /*4c10*/  LEA R124, P0, R168, R122.reuse, 0x2 ;  /* 0x0000007aa87c7211 */ /* 0x080fe200078010ff */
[----:B------:R-:W-:Y:S02]  /*4c20*/  IMAD R130, R169, 0x224, RZ ;  /* 0x00000224a9827824 */ /* 0x000fe400078e02ff */
[----:B------:R1:W5:Y:S01]  /*4c30*/  LDG.E.U16 R145, desc[UR60][R126.64] ;  /* 0x0000003c7e917981 */ /* 0x000362000c1e1500 */
[----:B------:R-:W-:Y:S01]  /*4c40*/  LEA.HI.X.SX32 R125, R149, R123, 0x1, P0 ;  /* 0x0000007b957d7211 */ /* 0x000fe200000f0eff */
[----:B------:R-:W0:Y:S01]  /*4c50*/  LDC R169, c[0x0][0x248] ;  /* 0x00009200ffa97b82 */ /* 0x000e220000000800 */
[----:B------:R-:W-:-:S03]  /*4c60*/  IADD3 R130, P0, R130, R122, RZ ;  /* 0x0000007a82827210 */ /* 0x000fc60007f1e0ff */
[----:B------:R1:W5:Y:S02]  /*4c70*/  LDG.E.U16 R149, desc[UR60][R124.64] ;  /* 0x0000003c7c957981 */ /* 0x000364000c1e1500 */
[----:B-1----:R-:W-:Y:S01]  /*4c80*/  IMAD R126, R158, 0x204, RZ ;  /* 0x000002049e7e7824 */ /* 0x002fe200078e02ff */
[----:B------:R-:W-:Y:S01]  /*4c90*/  LEA.HI.X.SX32 R131, R150, R123, 0x1, P0 ;  /* 0x0000007b96837211 */ /* 0x000fe200000f0eff */
[----:B------:R-:W1:Y:S03]  /*4ca0*/  LDC R158, c[0x0][0x248] ;  /* 0x00009200ff9e7b82 */ /* 0x000e660000000800 */
[----:B------:R-:W-:Y:S01]  /*4cb0*/  IADD3 R126, P1, R126, R122, RZ ;  /* 0x0000007a7e7e7210 */ /* 0x000fe20007f3e0ff */
[----:B------:R-:W-:-:S03]  /*4cc0*/  IMAD R124, R156, 0x234, RZ ;  /* 0x000002349c7c7824 */ /* 0x000fc600078e02ff */
[----:B------:R-:W-:Y:S01]  /*4cd0*/  LEA.HI.X.SX32 R127, R152, R123, 0x1, P1 ;  /* 0x0000007b987f7211 */ /* 0x000fe200008f0eff */
[----:B------:R-:W-:Y:S01]  /*4ce0*/  IMAD R213, R213, 0x11a, RZ ;  /* 0x0000011ad5d57824 */ /* 0x000fe200078e02ff */
[----:B------:R0:W5:Y:S01]  /*4cf0*/  LDG.E.U16 R152, desc[UR60][R130.64] ;  /* 0x0000003c82987981 */ /* 0x000162000c1e1500 */
[----:B------:R-:W-:Y:S01]  /*4d00*/  IADD3 R124, P0, R124, R122, RZ ;  /* 0x0000007a7c7c7210 */ /* 0x000fe20007f1e0ff */
[----:B------:R-:W3:Y:S02]  /*4d10*/  LDC R168, c[0x0][0x248] ;  /* 0x00009200ffa87b82 */ /* 0x000ee40000000800 */
[----:B------:R0:W5:Y:S02]  /*4d20*/  LDG.E.U16 R150, desc[UR60][R126.64] ;  /* 0x0000003c7e967981 */ /* 0x000164000c1e1500 */
[----:B0-----:R-:W-:-:S04]  /*4d30*/  IMAD R130, R164, 0x264, RZ ;  /* 0x00000264a4827824 */ /* 0x001fc800078e02ff */
[----:B------:R-:W0:Y:S01]  /*4d40*/  LDC R164, c[0x0][0x248] ;  /* 0x00009200ffa47b82 */ /* 0x000e220000000800 */
[----:B------:R-:W-:Y:S01]  /*4d50*/  IMAD R126, R165, 0x244, RZ ;  /* 0x00000244a57e7824 */ /* 0x000fe200078e02ff */
[-C--:B------:R-:W-:Y:S02]  /*4d60*/  LEA.HI.X.SX32 R125, R213, R123.reuse, 0x1, P0 ;  /* 0x0000007bd57d7211 */ /* 0x080fe400000f0eff */
[-C--:B------:R-:W-:Y:S02]  /*4d70*/  IADD3 R128, P2, R128, R122.reuse, RZ ;  /* 0x0000007a80807210 */ /* 0x080fe40007f5e0ff */
[----:B------:R-:W-:Y:S02]  /*4d80*/  IADD3 R126, P1, R126, R122, RZ ;  /* 0x0000007a7e7e7210 */ /* 0x000fe40007f3e0ff */
[-C--:B------:R-:W-:Y:S02]  /*4d90*/  LEA.HI.X.SX32 R129, R151, R123.reuse, 0x1, P2 ;  /* 0x0000007b97817211 */ /* 0x080fe400010f0eff */
[----:B------:R-:W-:-:S02]  /*4da0*/  LEA.HI.X.SX32 R127, R154, R123, 0x1, P1 ;  /* 0x0000007b9a7f7211 */ /* 0x000fc400008f0eff */
[----:B------:R1:W5:Y:S01]  /*4db0*/  LDG.E.U16 R154, desc[UR60][R124.64] ;  /* 0x0000003c7c9a7981 */ /* 0x000362000c1e1500 */
[----:B------:R-:W-:-:S03]  /*4dc0*/  IADD3 R130, P0, R130, R122, RZ ;  /* 0x0000007a82827210 */ /* 0x000fc60007f1e0ff */
[----:B------:R1:W5:Y:S01]  /*4dd0*/  LDG.E.U16 R151, desc[UR60][R128.64] ;  /* 0x0000003c80977981 */ /* 0x000362000c1e1500 */
[----:B------:R-:W-:-:S03]  /*4de0*/  LEA.HI.X.SX32 R131, R155, R123, 0x1, P0 ;  /* 0x0000007b9b837211 */ /* 0x000fc600000f0eff */
[----:B------:R1:W5:Y:S02]  /*4df0*/  LDG.E.U16 R155, desc[UR60][R126.64] ;  /* 0x0000003c7e9b7981 */ /* 0x000364000c1e1500 */
[----:B-1----:R-:W-:Y:S02]  /*4e00*/  IMAD R124, R169, 0x274, RZ ;  /* 0x00000274a97c7824 */ /* 0x002fe400078e02ff */
[----:B------:R-:W1:Y:S01]  /*4e10*/  LDC R169, c[0x0][0x248] ;  /* 0x00009200ffa97b82 */ /* 0x000e620000000800 */
[----:B------:R-:W-:Y:S02]  /*4e20*/  IMAD R128, R158, 0x254, RZ ;  /* 0x000002549e807824 */ /* 0x000fe400078e02ff */
[----:B------:R-:W-:Y:S01]  /*4e30*/  IMAD R126, R173, 0x284, RZ ;  /* 0x00000284ad7e7824 */ /* 0x000fe200078e02ff */
[----:B------:R0:W5:Y:S01]  /*4e40*/  LDG.E.U16 R158, desc[UR60][R130.64] ;  /* 0x0000003c829e7981 */ /* 0x000162000c1e1500 */
[----:B------:R-:W-:Y:S01]  /*4e50*/  IMAD R211, R211, 0x13a, RZ ;  /* 0x0000013ad3d37824 */ /* 0x000fe200078e02ff */
[-C--:B------:R-:W-:Y:S01]  /*4e60*/  IADD3 R124, P0, R124, R122.reuse, RZ ;  /* 0x0000007a7c7c7210 */ /* 0x080fe20007f1e0ff */
[----:B------:R-:W-:Y:S01]  /*4e70*/  IMAD R214, R214, 0x12a, RZ ;  /* 0x0000012ad6d67824 */ /* 0x000fe200078e02ff */
[-C--:B------:R-:W-:Y:S01]  /*4e80*/  IADD3 R128, P2, R128, R122.reuse, RZ ;  /* 0x0000007a80807210 */ /* 0x080fe20007f5e0ff */
[----:B------:R-:W1:Y:S01]  /*4e90*/  LDC R173, c[0x0][0x248] ;  /* 0x00009200ffad7b82 */ /* 0x000e620000000800 */
[----:B------:R-:W-:Y:S01]  /*4ea0*/  IADD3 R126, P1, R126, R122, RZ ;  /* 0x0000007a7e7e7210 */ /* 0x000fe20007f3e0ff */
[----:B0-----:R-:W-:Y:S01]  /*4eb0*/  IMAD R130, R164, 0x2a4, RZ ;  /* 0x000002a4a4827824 */ /* 0x001fe200078e02ff */
[----:B------:R-:W-:-:S02]  /*4ec0*/  LEA.HI.X.SX32 R125, R211, R123, 0x1, P0 ;  /* 0x0000007bd37d7211 */ /* 0x000fc400000f0eff */
[-C--:B------:R-:W-:Y:S02]  /*4ed0*/  LEA.HI.X.SX32 R129, R214, R123.reuse, 0x1, P2 ;  /* 0x0000007bd6817211 */ /* 0x080fe400010f0eff */
[----:B------:R-:W-:Y:S02]  /*4ee0*/  IADD3 R130, P0, R130, R122, RZ ;  /* 0x0000007a82827210 */ /* 0x000fe40007f1e0ff */
[-C--:B------:R-:W-:Y:S01]  /*4ef0*/  LEA.HI.X.SX32 R127, R160, R123.reuse, 0x1, P1 ;  /* 0x0000007ba07f7211 */ /* 0x080fe200008f0eff */
[----:B------:R0:W5:Y:S01]  /*4f00*/  LDG.E.U16 R156, desc[UR60][R128.64] ;  /* 0x0000003c809c7981 */ /* 0x000162000c1e1500 */
[----:B------:R-:W-:-:S03]  /*4f10*/  LEA.HI.X.SX32 R131, R162, R123, 0x1, P0 ;  /* 0x0000007ba2837211 */ /* 0x000fc600000f0eff */
[----:B------:R3:W5:Y:S04]  /*4f20*/  LDG.E.U16 R160, desc[UR60][R124.64] ;  /* 0x0000003c7ca07981 */ /* 0x000768000c1e1500 */
[----:B------:R3:W5:Y:S01]  /*4f30*/  LDG.E.U16 R162, desc[UR60][R126.64] ;  /* 0x0000003c7ea27981 */ /* 0x000762000c1e1500 */
[----:B0-----:R-:W-:-:S03]  /*4f40*/  IMAD R128, R176, 0x294, RZ ;  /* 0x00000294b0807824 */ /* 0x001fc600078e02ff */
[----:B------:R1:W5:Y:S01]  /*4f50*/  LDG.E.U16 R165, desc[UR60][R130.64] ;  /* 0x0000003c82a57981 */ /* 0x000362000c1e1500 */
[----:B------:R-:W-:Y:S01]  /*4f60*/  IMAD R209, R209, 0x15a, RZ ;  /* 0x0000015ad1d17824 */ /* 0x000fe200078e02ff */
[----:B------:R-:W0:Y:S01]  /*4f70*/  LDC R176, c[0x0][0x248] ;  /* 0x00009200ffb07b82 */ /* 0x000e220000000800 */
[----:B---3--:R-:W-:Y:S02]  /*4f80*/  IMAD R124, R168, 0x2b4, RZ ;  /* 0x000002b4a87c7824 */ /* 0x008fe400078e02ff */
[----:B------:R-:W-:-:S05]  /*4f90*/  IMAD R126, R172, 0x2c4, RZ ;  /* 0x000002c4ac7e7824 */ /* 0x000fca00078e02ff */
[----:B------:R-:W3:Y:S01]  /*4fa0*/  LDC R172, c[0x0][0x248] ;  /* 0x00009200ffac7b82 */ /* 0x000ee20000000800 */
[----:B------:R-:W-:Y:S01]  /*4fb0*/  IMAD R212, R212, 0x14a, RZ ;  /* 0x0000014ad4d47824 */ /* 0x000fe200078e02ff */
[-C--:B------:R-:W-:Y:S01]  /*4fc0*/  IADD3 R124, P0, R124, R122.reuse, RZ ;  /* 0x0000007a7c7c7210 */ /* 0x080fe20007f1e0ff */
[----:B-1----:R-:W-:Y:S01]  /*4fd0*/  IMAD R130, R169, 0x2e4, RZ ;  /* 0x000002e4a9827824 */ /* 0x002fe200078e02ff */
[-C--:B------:R-:W-:Y:S02]  /*4fe0*/  IADD3 R128, P2, R128, R122.reuse, RZ ;  /* 0x0000007a80807210 */ /* 0x080fe40007f5e0ff */
[----:B------:R-:W-:Y:S02]  /*4ff0*/  IADD3 R126, P1, R126, R122, RZ ;  /* 0x0000007a7e7e7210 */ /* 0x000fe40007f3e0ff */
[-C--:B------:R-:W-:Y:S02]  /*5000*/  LEA.HI.X.SX32 R125, R209, R123.reuse, 0x1, P0 ;  /* 0x0000007bd17d7211 */ /* 0x080fe400000f0eff */
[----:B------:R-:W-:-:S02]  /*5010*/  LEA.HI.X.SX32 R129, R212, R123, 0x1, P2 ;  /* 0x0000007bd4817211 */ /* 0x000fc400010f0eff */
[----:B------:R-:W-:Y:S02]  /*5020*/  IADD3 R130, P0, R130, R122, RZ ;  /* 0x0000007a82827210 */ /* 0x000fe40007f1e0ff */
[-C--:B------:R-:W-:Y:S01]  /*5030*/  LEA.HI.X.SX32 R127, R166, R123.reuse, 0x1, P1 ;  /* 0x0000007ba67f7211 */ /* 0x080fe200008f0eff */
[----:B------:R1:W5:Y:S01]  /*5040*/  LDG.E.U16 R164, desc[UR60][R128.64] ;  /* 0x0000003c80a47981 */ /* 0x000362000c1e1500 */
[----:B------:R-:W-:-:S03]  /*5050*/  LEA.HI.X.SX32 R131, R167, R123, 0x1, P0 ;  /* 0x0000007ba7837211 */ /* 0x000fc600000f0eff */
[----:B------:R1:W5:Y:S01]  /*5060*/  LDG.E.U16 R167, desc[UR60][R126.64] ;  /* 0x0000003c7ea77981 */ /* 0x000362000c1e1500 */
[----:B------:R-:W-:-:S03]  /*5070*/  IMAD R210, R210, 0x16a, RZ ;  /* 0x0000016ad2d27824 */ /* 0x000fc600078e02ff */
[----:B------:R0:W5:Y:S01]  /*5080*/  LDG.E.U16 R166, desc[UR60][R124.64] ;  /* 0x0000003c7ca67981 */ /* 0x000162000c1e1500 */
[----:B-1----:R-:W-:-:S03]  /*5090*/  IMAD R128, R180, 0x2d4, RZ ;  /* 0x000002d4b4807824 */ /* 0x002fc600078e02ff */
[----:B------:R3:W5:Y:S01]  /*50a0*/  LDG.E.U16 R169, desc[UR60][R130.64] ;  /* 0x0000003c82a97981 */ /* 0x000762000c1e1500 */
[----:B------:R-:W-:Y:S01]  /*50b0*/  IMAD R207, R207, 0x17a, RZ ;  /* 0x0000017acfcf7824 */ /* 0x000fe200078e02ff */
[----:B------:R-:W1:Y:S01]  /*50c0*/  LDC R180, c[0x0][0x248] ;  /* 0x00009200ffb47b82 */ /* 0x000e620000000800 */
[----:B------:R-:W-:Y:S01]  /*50d0*/  IMAD R126, R177, 0x304, RZ ;  /* 0x00000304b17e7824 */ /* 0x000fe200078e02ff */
[----:B------:R-:W-:Y:S01]  /*50e0*/  IADD3 R128, P2, R128, R122, RZ ;  /* 0x0000007a80807210 */ /* 0x000fe20007f5e0ff */
[----:B0-----:R-:W-:-:S05]  /*50f0*/  IMAD R124, R173, 0x2f4, RZ ;  /* 0x000002f4ad7c7824 */ /* 0x001fca00078e02ff */
[----:B------:R-:W0:Y:S01]  /*5100*/  LDC R177, c[0x0][0x248] ;  /* 0x00009200ffb17b82 */ /* 0x000e220000000800 */
[-C--:B------:R-:W-:Y:S01]  /*5110*/  LEA.HI.X.SX32 R129, R210, R123.reuse, 0x1, P2 ;  /* 0x0000007bd2817211 */ /* 0x080fe200010f0eff */
[----:B---3--:R-:W-:Y:S01]  /*5120*/  IMAD R130, R172, 0x324, RZ ;  /* 0x00000324ac827824 */ /* 0x008fe200078e02ff */
[-C--:B------:R-:W-:Y:S02]  /*5130*/  IADD3 R124, P0, R124, R122.reuse, RZ ;  /* 0x0000007a7c7c7210 */ /* 0x080fe40007f1e0ff */
[-C--:B------:R-:W-:Y:S01]  /*5140*/  IADD3 R126, P1, R126, R122.reuse, RZ ;  /* 0x0000007a7e7e7210 */ /* 0x080fe20007f3e0ff */
[----:B------:R3:W5:Y:S01]  /*5150*/  LDG.E.U16 R168, desc[UR60][R128.64] ;  /* 0x0000003c80a87981 */ /* 0x000762000c1e1500 */
[-C--:B------:R-:W-:Y:S02]  /*5160*/  LEA.HI.X.SX32 R125, R207, R123.reuse, 0x1, P0 ;  /* 0x0000007bcf7d7211 */ /* 0x080fe400000f0eff */
[----:B------:R-:W-:Y:S01]  /*5170*/  IADD3 R130, P0, R130, R122, RZ ;  /* 0x0000007a82827210 */ /* 0x000fe20007f1e0ff */
[----:B------:R-:W-:Y:S01]  /*5180*/  IMAD R208, R208, 0x18a, RZ ;  /* 0x0000018ad0d07824 */ /* 0x000fe200078e02ff */
[----:B------:R-:W-:-:S02]  /*5190*/  LEA.HI.X.SX32 R127, R170, R123, 0x1, P1 ;  /* 0x0000007baa7f7211 */ /* 0x000fc400008f0eff */
[----:B------:R3:W5:Y:S02]  /*51a0*/  LDG.E.U16 R170, desc[UR60][R124.64] ;  /* 0x0000003c7caa7981 */ /* 0x000764000c1e1500 */
[----:B---3--:R-:W-:Y:S02]  /*51b0*/  IMAD R128, R200, 0x314, RZ ;  /* 0x00000314c8807824 */ /* 0x008fe400078e02ff */
[----:B------:R-:W3:Y:S01]  /*51c0*/  LDC R200, c[0x0][0x248] ;  /* 0x00009200ffc87b82 */ /* 0x000ee20000000800 */
[-C--:B------:R-:W-:Y:S02]  /*51d0*/  LEA.HI.X.SX32 R131, R171, R123.reuse, 0x1, P0 ;  /* 0x0000007bab837211 */ /* 0x080fe400000f0eff */
[-C--:B------:R-:W-:Y:S01]  /*51e0*/  IADD3 R128, P2, R128, R122.reuse, RZ ;  /* 0x0000007a80807210 */ /* 0x080fe20007f5e0ff */
[----:B------:R1:W5:Y:S01]  /*51f0*/  LDG.E.U16 R171, desc[UR60][R126.64] ;  /* 0x0000003c7eab7981 */ /* 0x000362000c1e1500 */
[----:B------:R-:W-:Y:S02]  /*5200*/  IMAD R124, R176, 0x334, RZ ;  /* 0x00000334b07c7824 */ /* 0x000fe400078e02ff */
[----:B------:R-:W-:Y:S01]  /*5210*/  LEA.HI.X.SX32 R129, R208, R123, 0x1, P2 ;  /* 0x0000007bd0817211 */ /* 0x000fe200010f0eff */
[----:B------:R0:W5:Y:S01]  /*5220*/  LDG.E.U16 R173, desc[UR60][R130.64] ;  /* 0x0000003c82ad7981 */ /* 0x000162000c1e1500 */
[----:B------:R-:W-:Y:S01]  /*5230*/  IMAD R205, R205, 0x19a, RZ ;  /* 0x0000019acdcd7824 */ /* 0x000fe200078e02ff */
[----:B------:R-:W-:-:S02]  /*5240*/  IADD3 R124, P0, R124, R122, RZ ;  /* 0x0000007a7c7c7210 */ /* 0x000fc40007f1e0ff */
[----:B------:R0:W5:Y:S01]  /*5250*/  LDG.E.U16 R172, desc[UR60][R128.64] ;  /* 0x0000003c80ac7981 */ /* 0x000162000c1e1500 */
[----:B-1----:R-:W-:Y:S02]  /*5260*/  IMAD R126, R182, 0x344, RZ ;  /* 0x00000344b67e7824 */ /* 0x002fe400078e02ff */
[----:B0-----:R-:W-:Y:S01]  /*5270*/  IMAD R130, R177, 0x364, RZ ;  /* 0x00000364b1827824 */ /* 0x001fe200078e02ff */
[-C--:B------:R-:W-:Y:S01]  /*5280*/  LEA.HI.X.SX32 R125, R205, R123.reuse, 0x1, P0 ;  /* 0x0000007bcd7d7211 */ /* 0x080fe200000f0eff */
[----:B------:R-:W0:Y:S01]  /*5290*/  LDC R182, c[0x0][0x248] ;  /* 0x00009200ffb67b82 */ /* 0x000e220000000800 */
[-C--:B------:R-:W-:Y:S01]  /*52a0*/  IADD3 R126, P1, R126, R122.reuse, RZ ;  /* 0x0000007a7e7e7210 */ /* 0x080fe20007f3e0ff */
[----:B------:R-:W-:Y:S01]  /*52b0*/  IMAD R128, R202, 0x354, RZ ;  /* 0x00000354ca807824 */ /* 0x000fe200078e02ff */
[----:B------:R-:W-:Y:S01]  /*52c0*/  IADD3 R130, P0, R130, R122, RZ ;  /* 0x0000007a82827210 */ /* 0x000fe20007f1e0ff */
[----:B------:R-:W-:Y:S01]  /*52d0*/  IMAD R206, R206, 0x1aa, RZ ;  /* 0x000001aacece7824 */ /* 0x000fe200078e02ff */
[----:B------:R-:W-:-:S03]  /*52e0*/  LEA.HI.X.SX32 R127, R174, R123, 0x1, P1 ;  /* 0x0000007bae7f7211 */ /* 0x000fc600008f0eff */
[----:B------:R-:W1:Y:S01]  /*52f0*/  LDC R202, c[0x0][0x248] ;  /* 0x00009200ffca7b82 */ /* 0x000e620000000800 */
[----:B------:R-:W-:Y:S01]  /*5300*/  LEA.HI.X.SX32 R131, R175, R123, 0x1, P0 ;  /* 0x0000007baf837211 */ /* 0x000fe200000f0eff */
[----:B------:R3:W5:Y:S01]  /*5310*/  LDG.E.U16 R174, desc[UR60][R124.64] ;  /* 0x0000003c7cae7981 */ /* 0x000762000c1e1500 */
[----:B------:R-:W-:-:S03]  /*5320*/  IADD3 R128, P2, R128, R122, RZ ;  /* 0x0000007a80807210 */ /* 0x000fc60007f5e0ff */
[----:B------:R2:W5:Y:S01]  /*5330*/  LDG.E.U16 R175, desc[UR60][R126.64] ;  /* 0x0000003c7eaf7981 */ /* 0x000562000c1e1500 */
[----:B------:R-:W-:-:S03]  /*5340*/  LEA.HI.X.SX32 R129, R206, R123, 0x1, P2 ;  /* 0x0000007bce817211 */ /* 0x000fc600010f0eff */
[----:B------:R2:W5:Y:S01]  /*5350*/  LDG.E.U16 R177, desc[UR60][R130.64] ;  /* 0x0000003c82b17981 */ /* 0x000562000c1e1500 */
[----:B---3--:R-:W-:Y:S02]  /*5360*/  IMAD R124, R180, 0x374, RZ ;  /* 0x00000374b47c7824 */ /* 0x008fe400078e02ff */
[----:B------:R-:W-:Y:S01]  /*5370*/  IMAD R203, R203, 0x1ba, RZ ;  /* 0x000001bacbcb7824 */ /* 0x000fe200078e02ff */
[----:B------:R3:W5:Y:S01]  /*5380*/  LDG.E.U16 R176, desc[UR60][R128.64] ;  /* 0x0000003c80b07981 */ /* 0x000762000c1e1500 */
[----:B--2---:R-:W-:Y:S02]  /*5390*/  IMAD R126, R201, 0x384, RZ ;  /* 0x00000384c97e7824 */ /* 0x004fe400078e02ff */
[----:B------:R-:W-:Y:S02]  /*53a0*/  IMAD R130, R200, 0x3a4, RZ ;  /* 0x000003a4c8827824 */ /* 0x000fe400078e02ff */
[----:B------:R-:W2:Y:S01]  /*53b0*/  LDC R200, c[0x0][0x248] ;  /* 0x00009200ffc87b82 */ /* 0x000ea20000000800 */
[-C--:B------:R-:W-:Y:S01]  /*53c0*/  IADD3 R124, P0, R124, R122.reuse, RZ ;  /* 0x0000007a7c7c7210 */ /* 0x080fe20007f1e0ff */
[----:B---3--:R-:W-:Y:S01]  /*53d0*/  IMAD R128, R204, 0x394, RZ ;  /* 0x00000394cc807824 */ /* 0x008fe200078e02ff */
[----:B------:R-:W-:Y:S01]  /*53e0*/  IADD3 R126, P1, R126, R122, RZ ;  /* 0x0000007a7e7e7210 */ /* 0x000fe20007f3e0ff */
[----:B------:R-:W-:Y:S01]  /*53f0*/  IMAD R204, R226, 0x1ca, RZ ;  /* 0x000001cae2cc7824 */ /* 0x000fe200078e02ff */
[----:B------:R-:W-:-:S03]  /*5400*/  LEA.HI.X.SX32 R125, R203, R123, 0x1, P0 ;  /* 0x0000007bcb7d7211 */ /* 0x000fc600000f0eff */
[----:B------:R-:W3:Y:S01]  /*5410*/  LDC R226, c[0x0][0x248] ;  /* 0x00009200ffe27b82 */ /* 0x000ee20000000800 */
[-C--:B------:R-:W-:Y:S02]  /*5420*/  IADD3 R130, P0, R130, R122.reuse, RZ ;  /* 0x0000007a82827210 */ /* 0x080fe40007f1e0ff */
[-C--:B------:R-:W-:Y:S02]  /*5430*/  LEA.HI.X.SX32 R127, R178, R123.reuse, 0x1, P1 ;  /* 0x0000007bb27f7211 */ /* 0x080fe400008f0eff */
[----:B------:R-:W-:Y:S01]  /*5440*/  IADD3 R128, P2, R128, R122, RZ ;  /* 0x0000007a80807210 */ /* 0x000fe20007f5e0ff */
[----:B------:R0:W5:Y:S01]  /*5450*/  LDG.E.U16 R178, desc[UR60][R124.64] ;  /* 0x0000003c7cb27981 */ /* 0x000162000c1e1500 */
[-C--:B------:R-:W-:Y:S02]  /*5460*/  LEA.HI.X.SX32 R131, R179, R123.reuse, 0x1, P0 ;  /* 0x0000007bb3837211 */ /* 0x080fe400000f0eff */
[----:B------:R-:W-:Y:S01]  /*5470*/  LEA.HI.X.SX32 R129, R204, R123, 0x1, P2 ;  /* 0x0000007bcc817211 */ /* 0x000fe200010f0eff */
[----:B------:R1:W5:Y:S01]  /*5480*/  LDG.E.U16 R179, desc[UR60][R126.64] ;  /* 0x0000003c7eb37981 */ /* 0x000362000c1e1500 */
[----:B------:R-:W-:-:S02]  /*5490*/  IMAD R201, R243, 0x1da, RZ ;  /* 0x000001daf3c97824 */ /* 0x000fc400078e02ff */
[----:B------:R-:W-:Y:S01]  /*54a0*/  IMAD R240, R240, 0x134, RZ ;  /* 0x00000134f0f07824 */ /* 0x000fe200078e02ff */
[----:B------:R4:W5:Y:S01]  /*54b0*/  LDG.E.U16 R180, desc[UR60][R128.64] ;  /* 0x0000003c80b47981 */ /* 0x000962000c1e1500 */
[----:B------:R-:W-:Y:S01]  /*54c0*/  IMAD R236, R236, 0x124, RZ ;  /* 0x00000124ecec7824 */ /* 0x000fe200078e02ff */
[----:B------:R-:W3:Y:S01]  /*54d0*/  LDC R243, c[0x0][0x248] ;  /* 0x00009200fff37b82 */ /* 0x000ee20000000800 */
[----:B0-----:R-:W-:Y:S01]  /*54e0*/  IMAD R124, R182, 0x3b4, RZ ;  /* 0x000003b4b67c7824 */ /* 0x001fe200078e02ff */
[----:B------:R-:W5:Y:S01]  /*54f0*/  LDG.E.U16 R130, desc[UR60][R130.64] ;  /* 0x0000003c82827981 */ /* 0x000f62000c1e1500 */
[----:B-1----:R-:W-:Y:S02]  /*5500*/  IMAD R126, R202, 0x3c4, RZ ;  /* 0x000003c4ca7e7824 */ /* 0x002fe400078e02ff */
[----:B------:R-:W-:-:S03]  /*5510*/  IMAD R202, R244, 0x1ea, RZ ;  /* 0x000001eaf4ca7824 */ /* 0x000fc600078e02ff */
[----:B------:R-:W0:Y:S01]  /*5520*/  LDC R244, c[0x0][0x248] ;  /* 0x00009200fff47b82 */ /* 0x000e220000000800 */
[-C--:B------:R-:W-:Y:S01]  /*5530*/  IADD3 R124, P0, R124, R122.reuse, RZ ;  /* 0x0000007a7c7c7210 */ /* 0x080fe20007f1e0ff */
[----:B----4-:R-:W-:Y:S02]  /*5540*/  IMAD R128, R241, 0x3d4, RZ ;  /* 0x000003d4f1807824 */ /* 0x010fe400078e02ff */
[----:B--2---:R-:W-:Y:S01]  /*5550*/  IMAD R182, R200, 0x3e4, RZ ;  /* 0x000003e4c8b67824 */ /* 0x004fe200078e02ff */
[-C--:B------:R-:W-:Y:S02]  /*5560*/  LEA.HI.X.SX32 R125, R201, R123.reuse, 0x1, P0 ;  /* 0x0000007bc97d7211 */ /* 0x080fe400000f0eff */
[----:B------:R-:W-:Y:S01]  /*5570*/  IADD3 R128, P2, R128, R122, RZ ;  /* 0x0000007a80807210 */ /* 0x000fe20007f5e0ff */
[----:B---3--:R-:W-:Y:S01]  /*5580*/  IMAD R226, R226, 0x114, RZ ;  /* 0x00000114e2e27824 */ /* 0x008fe200078e02ff */
[----:B------:R-:W1:Y:S01]  /*5590*/  LDC R200, c[0x0][0x248] ;  /* 0x00009200ffc87b82 */ /* 0x000e620000000800 */
[----:B------:R2:W3:Y:S01]  /*55a0*/  LDG.E.U16 R131, desc[UR60][R124.64] ;  /* 0x0000003c7c837981 */ /* 0x0004e2000c1e1500 */
[----:B------:R-:W-:-:S02]  /*55b0*/  LEA.HI.X.SX32 R129, R202, R123, 0x1, P2 ;  /* 0x0000007bca817211 */ /* 0x000fc400010f0eff */
[-C--:B------:R-:W-:Y:S01]  /*55c0*/  IADD3 R126, P1, R126, R122.reuse, RZ ;  /* 0x0000007a7e7e7210 */ /* 0x080fe20007f3e0ff */
[----:B------:R-:W-:Y:S02]  /*55d0*/  IMAD R246, R246, 0x154, RZ ;  /* 0x00000154f6f67824 */ /* 0x000fe400078e02ff */
[----:B------:R-:W-:Y:S01]  /*55e0*/  IMAD R250, R250, 0x164, RZ ;  /* 0x00000164fafa7824 */ /* 0x000fe200078e02ff */
[----:B------:R-:W4:Y:S01]  /*55f0*/  LDC R241, c[0x0][0x248] ;  /* 0x00009200fff17b82 */ /* 0x000f220000000800 */
[----:B--2---:R-:W-:Y:S02]  /*5600*/  IADD3 R124, P0, R182, R122, RZ ;  /* 0x0000007ab67c7210 */ /* 0x004fe40007f1e0ff */
[----:B------:R2:W3:Y:S02]  /*5610*/  LDG.E.U16 R182, desc[UR60][R128.64] ;  /* 0x0000003c80b67981 */ /* 0x0004e4000c1e1500 */
[----:B------:R-:W-:Y:S01]  /*5620*/  LEA.HI.X.SX32 R125, R183, R123, 0x1, P0 ;  /* 0x0000007bb77d7211 */ /* 0x000fe200000f0eff */
[----:B0-----:R-:W-:-:S04]  /*5630*/  IMAD R244, R244, 0x144, RZ ;  /* 0x00000144f4f47824 */ /* 0x001fc800078e02ff */
[----:B------:R0:W3:Y:S01]  /*5640*/  LDG.E.U16 R183, desc[UR60][R124.64] ;  /* 0x0000003c7cb77981 */ /* 0x0000e2000c1e1500 */
[----:B--2---:R-:W-:-:S04]  /*5650*/  IADD3 R128, P0, R226, R122, RZ ;  /* 0x0000007ae2807210 */ /* 0x004fc80007f1e0ff */
[-C--:B------:R-:W-:Y:S02]  /*5660*/  LEA.HI.X.SX32 R129, R186, R123.reuse, 0x1, P0 ;  /* 0x0000007bba817211 */ /* 0x080fe400000f0eff */
[----:B0-----:R-:W-:Y:S02]  /*5670*/  IADD3 R124, P2, R240, R122, RZ ;  /* 0x0000007af07c7210 */ /* 0x001fe40007f5e0ff */
[-C--:B------:R-:W-:Y:S02]  /*5680*/  LEA.HI.X.SX32 R127, R181, R123.reuse, 0x1, P1 ;  /* 0x0000007bb57f7211 */ /* 0x080fe400008f0eff */
[----:B------:R-:W-:Y:S02]  /*5690*/  LEA.HI.X.SX32 R125, R184, R123, 0x1, P2 ;  /* 0x0000007bb87d7211 */ /* 0x000fe400010f0eff */
[----:B------:R0:W2:Y:S04]  /*56a0*/  LDG.E.U16 R184, desc[UR60][R128.64] ;  /* 0x0000003c80b87981 */ /* 0x0000a8000c1e1500 */
[----:B------:R4:W2:Y:S01]  /*56b0*/  LDG.E.U16 R181, desc[UR60][R126.64] ;  /* 0x0000003c7eb57981 */ /* 0x0008a2000c1e1500 */
[----:B-1----:R-:W-:-:S02]  /*56c0*/  IMAD R247, R200, 0x174, RZ ;  /* 0x00000174c8f77824 */ /* 0x002fc400078e02ff */
[----:B------:R-:W-:Y:S01]  /*56d0*/  IMAD R251, R245, 0x184, RZ ;  /* 0x00000184f5fb7824 */ /* 0x000fe200078e02ff */
[----:B------:R-:W2:Y:S01]  /*56e0*/  LDG.E.U16 R186, desc[UR60][R124.64] ;  /* 0x0000003c7cba7981 */ /* 0x000ea2000c1e1500 */
[----:B------:R-:W1:Y:S01]  /*56f0*/  LDC R245, c[0x0][0x248] ;  /* 0x00009200fff57b82 */ /* 0x000e620000000800 */
[----:B0-----:R-:W-:-:S04]  /*5700*/  IADD3 R128, P0, R244, R122, RZ ;  /* 0x0000007af4807210 */ /* 0x001fc80007f1e0ff */
[----:B------:R-:W-:Y:S02]  /*5710*/  LEA.HI.X.SX32 R129, R187, R123, 0x1, P0 ;  /* 0x0000007bbb817211 */ /* 0x000fe400000f0eff */
[----:B----4-:R-:W-:-:S03]  /*5720*/  IADD3 R126, P1, R236, R122, RZ ;  /* 0x0000007aec7e7210 */ /* 0x010fc60007f3e0ff */
[----:B------:R0:W4:Y:S01]  /*5730*/  LDG.E.U16 R187, desc[UR60][R128.64] ;  /* 0x0000003c80bb7981 */ /* 0x000122000c1e1500 */
[----:B------:R-:W-:-:S05]  /*5740*/  LEA.HI.X.SX32 R127, R185, R123, 0x1, P1 ;  /* 0x0000007bb97f7211 */ /* 0x000fca00008f0eff */
[----:B------:R0:W4:Y:S02]  /*5750*/  LDG.E.U16 R185, desc[UR60][R126.64] ;  /* 0x0000003c7eb97981 */ /* 0x000124000c1e1500 */
[----:B0-----:R-:W-:-:S04]  /*5760*/  IADD3 R128, P0, R246, R122, RZ ;  /* 0x0000007af6807210 */ /* 0x001fc80007f1e0ff */
[-C--:B------:R-:W-:Y:S02]  /*5770*/  LEA.HI.X.SX32 R129, R188, R123.reuse, 0x1, P0 ;  /* 0x0000007bbc817211 */ /* 0x080fe400000f0eff */
[-C--:B------:R-:W-:Y:S02]  /*5780*/  IADD3 R126, P1, R250, R122.reuse, RZ ;  /* 0x0000007afa7e7210 */ /* 0x080fe40007f3e0ff */
[-C--:B------:R-:W-:Y:S01]  /*5790*/  IADD3 R124, P0, R247, R122.reuse, RZ ;  /* 0x0000007af77c7210 */ /* 0x080fe20007f1e0ff */
[----:B------:R0:W4:Y:S01]  /*57a0*/  LDG.E.U16 R188, desc[UR60][R128.64] ;  /* 0x0000003c80bc7981 */ /* 0x000122000c1e1500 */
[-C--:B------:R-:W-:Y:S01]  /*57b0*/  LEA.HI.X.SX32 R127, R189, R123.reuse, 0x1, P1 ;  /* 0x0000007bbd7f7211 */ /* 0x080fe200008f0eff */
[----:B------:R-:W1:Y:S01]  /*57c0*/  LDC R247, c[0x0][0x248] ;  /* 0x00009200fff77b82 */ /* 0x000e620000000800 */
[----:B------:R-:W-:Y:S01]  /*57d0*/  IMAD R200, R243, 0x194, RZ ;  /* 0x00000194f3c87824 */ /* 0x000fe200078e02ff */
[----:B------:R-:W-:Y:S01]  /*57e0*/  LEA.HI.X.SX32 R125, R190, R123, 0x1, P0 ;  /* 0x0000007bbe7d7211 */ /* 0x000fe200000f0eff */
[----:B------:R-:W-:Y:S01]  /*57f0*/  IMAD R241, R241, 0x1a4, RZ ;  /* 0x000001a4f1f17824 */ /* 0x000fe200078e02ff */
[----:B------:R-:W4:Y:S01]  /*5800*/  LDG.E.U16 R189, desc[UR60][R126.64] ;  /* 0x0000003c7ebd7981 */ /* 0x000f22000c1e1500 */
[----:B0-----:R-:W-:-:S03]  /*5810*/  IADD3 R128, P1, R251, R122, RZ ;  /* 0x0000007afb807210 */ /* 0x001fc60007f3e0ff */
[----:B------:R-:W0:Y:S01]  /*5820*/  LDC R243, c[0x0][0x248] ;  /* 0x00009200fff37b82 */ /* 0x000e220000000800 */
[----:B------:R1:W4:Y:S01]  /*5830*/  LDG.E.U16 R190, desc[UR60][R124.64] ;  /* 0x0000003c7cbe7981 */ /* 0x000322000c1e1500 */
[----:B------:R-:W-:-:S05]  /*5840*/  LEA.HI.X.SX32 R129, R191, R123, 0x1, P1 ;  /* 0x0000007bbf817211 */ /* 0x000fca00008f0eff */
[----:B------:R1:W4:Y:S02]  /*5850*/  LDG.E.U16 R191, desc[UR60][R128.64] ;  /* 0x0000003c80bf7981 */ /* 0x000324000c1e1500 */
[----:B-1----:R-:W-:Y:S01]  /*5860*/  IMAD R124, R248, 0x1b4, RZ ;  /* 0x000001b4f87c7824 */ /* 0x002fe200078e02ff */
[-C--:B------:R-:W-:Y:S02]  /*5870*/  IADD3 R128, P0, R200, R122.reuse, RZ ;  /* 0x0000007ac8807210 */ /* 0x080fe40007f1e0ff */
[----:B------:R-:W1:Y:S01]  /*5880*/  LDC R200, c[0x0][0x248] ;  /* 0x00009200ffc87b82 */ /* 0x000e620000000800 */
[-C--:B------:R-:W-:Y:S01]  /*5890*/  IADD3 R126, P1, R241, R122.reuse, RZ ;  /* 0x0000007af17e7210 */ /* 0x080fe20007f3e0ff */
[----:B------:R-:W-:Y:S01]  /*58a0*/  IMAD R248, R249, 0x1c4, RZ ;  /* 0x000001c4f9f87824 */ /* 0x000fe200078e02ff */
[-C--:B------:R-:W-:Y:S02]  /*58b0*/  LEA.HI.X.SX32 R129, R192, R123.reuse, 0x1, P0 ;  /* 0x0000007bc0817211 */ /* 0x080fe400000f0eff */
[----:B------:R-:W-:Y:S01]  /*58c0*/  IADD3 R124, P0, R124, R122, RZ ;  /* 0x0000007a7c7c7210 */ /* 0x000fe20007f1e0ff */
[----:B------:R-:W-:Y:S01]  /*58d0*/  IMAD R247, R247, 0x1d4, RZ ;  /* 0x000001d4f7f77824 */ /* 0x000fe200078e02ff */
[-C--:B------:R-:W-:Y:S01]  /*58e0*/  LEA.HI.X.SX32 R127, R193, R123.reuse, 0x1, P1 ;  /* 0x0000007bc17f7211 */ /* 0x080fe200008f0eff */
[----:B------:R0:W4:Y:S01]  /*58f0*/  LDG.E.U16 R192, desc[UR60][R128.64] ;  /* 0x0000003c80c07981 */ /* 0x000122000c1e1500 */
[----:B------:R-:W1:Y:S01]  /*5900*/  LDC R241, c[0x0][0x248] ;  /* 0x00009200fff17b82 */ /* 0x000e620000000800 */
[----:B------:R-:W-:Y:S01]  /*5910*/  LEA.HI.X.SX32 R125, R194, R123, 0x1, P0 ;  /* 0x0000007bc27d7211 */ /* 0x000fe200000f0eff */
[----:B------:R-:W-:Y:S01]  /*5920*/  IMAD R245, R245, 0x1e4, RZ ;  /* 0x000001e4f5f57824 */ /* 0x000fe200078e02ff */
[----:B------:R0:W4:Y:S02]  /*5930*/  LDG.E.U16 R193, desc[UR60][R126.64] ;  /* 0x0000003c7ec17981 */ /* 0x000124000c1e1500 */
[----:B0-----:R-:W-:-:S02]  /*5940*/  IMAD R243, R243, 0x1f4, RZ ;  /* 0x000001f4f3f37824 */ /* 0x001fc400078e02ff */
[----:B------:R0:W4:Y:S01]  /*5950*/  LDG.E.U16 R194, desc[UR60][R124.64] ;  /* 0x0000003c7cc27981 */ /* 0x000122000c1e1500 */
[----:B------:R-:W-:-:S03]  /*5960*/  IADD3 R128, P1, R248, R122, RZ ;  /* 0x0000007af8807210 */ /* 0x000fc60007f3e0ff */
[----:B------:R1:W-:Y:S01]  /*5970*/  STS.U16 [R8+0x5400], R6 ;  /* 0x0054000608007388 */ /* 0x0003e20000000400 */
[----:B------:R-:W5:Y:S01]  /*5980*/  LDC R248, c[0x0][0x248] ;  /* 0x00009200fff87b82 */ /* 0x000f620000000800 */
[-C--:B------:R-:W-:Y:S02]  /*5990*/  LEA.HI.X.SX32 R129, R195, R123.reuse, 0x1, P1 ;  /* 0x0000007bc3817211 */ /* 0x080fe400008f0eff */
[-C--:B------:R-:W-:Y:S02]  /*59a0*/  IADD3 R126, P0, R247, R122.reuse, RZ ;  /* 0x0000007af77e7210 */ /* 0x080fe40007f1e0ff */
[----:B0-----:R-:W-:Y:S01]  /*59b0*/  IADD3 R124, P1, R245, R122, RZ ;  /* 0x0000007af57c7210 */ /* 0x001fe20007f3e0ff */
[----:B------:R1:W4:Y:S01]  /*59c0*/  LDG.E.U16 R195, desc[UR60][R128.64] ;  /* 0x0000003c80c37981 */ /* 0x000322000c1e1500 */
[-C--:B------:R-:W-:Y:S02]  /*59d0*/  LEA.HI.X.SX32 R127, R196, R123.reuse, 0x1, P0 ;  /* 0x0000007bc47f7211 */ /* 0x080fe400000f0eff */
[----:B------:R-:W-:-:S03]  /*59e0*/  LEA.HI.X.SX32 R125, R197, R123, 0x1, P1 ;  /* 0x0000007bc57d7211 */ /* 0x000fc600008f0eff */
[----:B------:R0:W4:Y:S01]  /*59f0*/  LDG.E.U16 R196, desc[UR60][R126.64] ;  /* 0x0000003c7ec47981 */ /* 0x000122000c1e1500 */
[----:B-1----:R-:W-:Y:S01]  /*5a00*/  IMAD R129, R200, 0x3f4, RZ ;  /* 0x000003f4c8817824 */ /* 0x002fe200078e02ff */
[-C--:B------:R-:W-:Y:S02]  /*5a10*/  IADD3 R128, P0, R243, R122.reuse, RZ ;  /* 0x0000007af3807210 */ /* 0x080fe40007f1e0ff */
[----:B------:R1:W4:Y:S02]  /*5a20*/  LDG.E.U16 R197, desc[UR60][R124.64] ;  /* 0x0000003c7cc57981 */ /* 0x000324000c1e1500 */
[-C--:B0-----:R-:W-:Y:S02]  /*5a30*/  IADD3 R126, P1, R129, R122.reuse, RZ ;  /* 0x0000007a817e7210 */ /* 0x081fe40007f3e0ff */
[----:B------:R-:W-:Y:S02]  /*5a40*/  LEA.HI.X.SX32 R129, R227, R123, 0x1, P0 ;  /* 0x0000007be3817211 */ /* 0x000fe400000f0eff */
[----:B-1----:R-:W-:Y:S01]  /*5a50*/  IADD3 R124, P0, R198, R122, RZ ;  /* 0x0000007ac67c7210 */ /* 0x002fe20007f1e0ff */
[----:B------:R-:W-:-:S02]  /*5a60*/  IMAD R200, R241, 0x1fa, RZ ;  /* 0x000001faf1c87824 */ /* 0x000fc400078e02ff */
[----:B------:R0:W4:Y:S01]  /*5a70*/  LDG.E.U16 R198, desc[UR60][R128.64] ;  /* 0x0000003c80c67981 */ /* 0x000122000c1e1500 */
[-C--:B------:R-:W-:Y:S02]  /*5a80*/  LEA.HI.X.SX32 R125, R228, R123.reuse, 0x1, P0 ;  /* 0x0000007be47d7211 */ /* 0x080fe400000f0eff */
[----:B------:R-:W-:Y:S01]  /*5a90*/  LEA.HI.X.SX32 R127, R200, R123, 0x1, P1 ;  /* 0x0000007bc87f7211 */ /* 0x000fe200008f0eff */
[----:B------:R1:W-:Y:S01]  /*5aa0*/  STS.U16 [R8+0x4c00], R7 ;  /* 0x004c000708007388 */ /* 0x0003e20000000400 */
[----:B------:R-:W5:Y:S03]  /*5ab0*/  LDC R228, c[0x0][0x248] ;  /* 0x00009200ffe47b82 */ /* 0x000f660000000800 */
[----:B------:R1:W5:Y:S01]  /*5ac0*/  LDG.E.U16 R227, desc[UR60][R124.64] ;  /* 0x0000003c7ce37981 */ /* 0x000362000c1e1500 */
[----:B0-----:R-:W-:-:S03]  /*5ad0*/  IADD3 R128, P1, R199, R122, RZ ;  /* 0x0000007ac7807210 */ /* 0x001fc60007f3e0ff */
[----:B------:R0:W4:Y:S01]  /*5ae0*/  LDG.E.U16 R199, desc[UR60][R126.64] ;  /* 0x0000003c7ec77981 */ /* 0x000122000c1e1500 */
[----:B-1----:R-:W-:-:S04]  /*5af0*/  IADD3 R124, P0, R222, R122, RZ ;  /* 0x0000007ade7c7210 */ /* 0x002fc80007f1e0ff */
[-C--:B------:R-:W-:Y:S02]  /*5b00*/  LEA.HI.X.SX32 R125, R230, R123.reuse, 0x1, P0 ;  /* 0x0000007be67d7211 */ /* 0x080fe400000f0eff */
[-C--:B------:R-:W-:Y:S01]  /*5b10*/  IADD3 R6, P0, R221, R122.reuse, RZ ;  /* 0x0000007add067210 */ /* 0x080fe20007f1e0ff */
[----:B------:R1:W-:Y:S01]  /*5b20*/  STS.U16 [R8+0x12000], R4 ;  /* 0x0120000408007388 */ /* 0x0003e20000000400 */
[-C--:B------:R-:W-:Y:S01]  /*5b30*/  LEA.HI.X.SX32 R129, R229, R123.reuse, 0x1, P1 ;  /* 0x0000007be5817211 */ /* 0x080fe200008f0eff */
[----:B------:R-:W3:Y:S01]  /*5b40*/  LDC R230, c[0x0][0x248] ;  /* 0x00009200ffe67b82 */ /* 0x000ee20000000800 */
[----:B0-----:R-:W-:Y:S02]  /*5b50*/  IADD3 R126, P1, R223, R122, RZ ;  /* 0x0000007adf7e7210 */ /* 0x001fe40007f3e0ff */
[-C--:B------:R-:W-:Y:S01]  /*5b60*/  LEA.HI.X.SX32 R7, R232, R123.reuse, 0x1, P0 ;  /* 0x0000007be8077211 */ /* 0x080fe200000f0eff */
[----:B------:R0:W-:Y:S01]  /*5b70*/  STS.U16 [R8+0x13000], R21 ;  /* 0x0130001508007388 */ /* 0x0001e20000000400 */
[----:B------:R-:W-:-:S02]  /*5b80*/  LEA.HI.X.SX32 R127, R233, R123, 0x1, P1 ;  /* 0x0000007be97f7211 */ /* 0x000fc400008f0eff */
[----:B-1----:R-:W-:Y:S01]  /*5b90*/  IADD3 R4, P1, R220, R122, RZ ;  /* 0x0000007adc047210 */ /* 0x002fe20007f3e0ff */
[----:B------:R1:W-:Y:S01]  /*5ba0*/  STS.U16 [R8+0x13400], R5 ;  /* 0x0134000508007388 */ /* 0x0003e20000000400 */
[----:B------:R-:W3:Y:S03]  /*5bb0*/  LDC R232, c[0x0][0x248] ;  /* 0x00009200ffe87b82 */ /* 0x000ee60000000800 */
[----:B------:R-:W-:Y:S04]  /*5bc0*/  STS.U16 [R8+0x13c00], R19 ;  /* 0x013c001308007388 */ /* 0x000fe80000000400 */
[----:B0-----:R0:W2:Y:S04]  /*5bd0*/  LDG.E.U16 R21, desc[UR60][R6.64] ;  /* 0x0000003c06157981 */ /* 0x0010a8000c1e1500 */
[----:B------:R-:W-:Y:S01]  /*5be0*/  STS.U16 [R8+0x11c00], R18 ;  /* 0x011c001208007388 */ /* 0x000fe20000000400 */
[----:B-1----:R-:W-:-:S03]  /*5bf0*/  LEA.HI.X.SX32 R5, R235, R123, 0x1, P1 ;  /* 0x0000007beb057211 */ /* 0x002fc600008f0eff */
[----:B------:R-:W-:Y:S04]  /*5c00*/  STS.U16 [R8+0x12400], R30 ;  /* 0x0124001e08007388 */ /* 0x000fe80000000400 */
[----:B------:R-:W4:Y:S01]  /*5c10*/  LDG.E.U16 R128, desc[UR60][R128.64] ;  /* 0x0000003c80807981 */ /* 0x000f22000c1e1500 */
[----:B0-----:R-:W-:-:S03]  /*5c20*/  IADD3 R6, P0, R218, R122, RZ ;  /* 0x0000007ada067210 */ /* 0x001fc60007f1e0ff */
[----:B------:R-:W-:Y:S01]  /*5c30*/  STS.U16 [R8+0x14800], R11 ;  /* 0x0148000b08007388 */ /* 0x000fe20000000400 */
[----:B------:R-:W-:-:S03]  /*5c40*/  LEA.HI.X.SX32 R7, R231, R123, 0x1, P0 ;  /* 0x0000007be7077211 */ /* 0x000fc600000f0eff */
[----:B------:R-:W-:Y:S04]  /*5c50*/  STS.U16 [R8+0x11800], R28 ;  /* 0x0118001c08007388 */ /* 0x000fe80000000400 */
[----:B------:R-:W-:Y:S04]  /*5c60*/  STS.U16 [R8+0x12c00], R9 ;  /* 0x012c000908007388 */ /* 0x000fe80000000400 */
[----:B------:R-:W-:Y:S04]  /*5c70*/  STS.U16 [R8+0x13800], R10 ;  /* 0x0138000a08007388 */ /* 0x000fe80000000400 */
[----:B------:R-:W-:Y:S04]  /*5c80*/  STS.U16 [R8+0x6c00], R15 ;  /* 0x006c000f08007388 */ /* 0x000fe80000000400 */
[----:B-----5:R-:W-:Y:S04]  /*5c90*/  STL [R1+0x2c], R227 ;  /* 0x00002ce301007387 */ /* 0x020fe80000100800 */
[----:B------:R-:W-:Y:S04]  /*5ca0*/  STS.U16 [R8+0x12800], R31 ;  /* 0x0128001f08007388 */ /* 0x000fe80000000400 */
[----:B------:R-:W-:Y:S04]  /*5cb0*/  STS.U16 [R8+0x5c00], R50 ;  /* 0x005c003208007388 */ /* 0x000fe80000000400 */
[----:B------:R-:W-:Y:S04]  /*5cc0*/  STS.U16 [R8+0x14000], R53 ;  /* 0x0140003508007388 */ /* 0x000fe80000000400 */
[----:B------:R0:W-:Y:S04]  /*5cd0*/  STS.U16 [R8+0x14400], R49 ;  /* 0x0144003108007388 */ /* 0x0001e80000000400 */
[----:B------:R1:W-:Y:S04]  /*5ce0*/  STS.U16 [R8+0x6400], R48 ;  /* 0x0064003008007388 */ /* 0x0003e80000000400 */
[----:B------:R-:W-:Y:S04]  /*5cf0*/  STS.U16 [R8+0x14c00], R16 ;  /* 0x014c001008007388 */ /* 0x000fe80000000400 */
        /* <DEDUP_REMOVED lines=31> */
[----:B------:R2:W-:Y:S01]  /*5ef0*/  STS.U16 [R8+0x7800], R12 ;  /* 0x0078000c08007388 */ /* 0x0005e20000000400 */
[----:B------:R-:W-:Y:S01]  /*5f00*/  IMAD R228, R228, 0x1c6, RZ ;  /* 0x000001c6e4e47824 */ /* 0x000fe200078e02ff */
[----:B0-----:R-:W0:Y:S02]  /*5f10*/  LDC R49, c[0x0][0x248] ;  /* 0x00009200ff317b82 */ /* 0x001e240000000800 */
[----:B------:R4:W2:Y:S04]  /*5f20*/  LDG.E.U16 R19, desc[UR60][R4.64] ;  /* 0x0000003c04137981 */ /* 0x0008a8000c1e1500 */
[----:B------:R5:W2:Y:S01]  /*5f30*/  LDG.E.U16 R18, desc[UR60][R6.64] ;  /* 0x0000003c06127981 */ /* 0x000aa2000c1e1500 */
[----:B---3--:R-:W-:Y:S01]  /*5f40*/  IMAD R230, R230, 0x1d6, RZ ;  /* 0x000001d6e6e67824 */ /* 0x008fe200078e02ff */
[----:B-1----:R-:W1:Y:S02]  /*5f50*/  LDC R48, c[0x0][0x248] ;  /* 0x00009200ff307b82 */ /* 0x002e640000000800 */
[----:B------:R-:W3:Y:S01]  /*5f60*/  LDG.E.U16 R30, desc[UR60][R124.64] ;  /* 0x0000003c7c1e7981 */ /* 0x000ee2000c1e1500 */
[----:B----4-:R-:W-:-:S03]  /*5f70*/  IADD3 R4, P1, R219, R122, RZ ;  /* 0x0000007adb047210 */ /* 0x010fc60007f3e0ff */
[----:B------:R-:W4:Y:S01]  /*5f80*/  LDG.E.U16 R28, desc[UR60][R126.64] ;  /* 0x0000003c7e1c7981 */ /* 0x000f22000c1e1500 */
[-C--:B-----5:R-:W-:Y:S01]  /*5f90*/  IADD3 R6, P0, R217, R122.reuse, RZ ;  /* 0x0000007ad9067210 */ /* 0x0a0fe20007f1e0ff */
[----:B------:R-:W-:Y:S01]  /*5fa0*/  IMAD R232, R232, 0x1e6, RZ ;  /* 0x000001e6e8e87824 */ /* 0x000fe200078e02ff */
[-C--:B------:R-:W-:Y:S01]  /*5fb0*/  LEA.HI.X.SX32 R5, R237, R123.reuse, 0x1, P1 ;  /* 0x0000007bed057211 */ /* 0x080fe200008f0eff */
[----:B------:R5:W-:Y:S01]  /*5fc0*/  STL [R1+0x28], R128 ;  /* 0x0000288001007387 */ /* 0x000be20000100800 */
[----:B------:R-:W-:Y:S01]  /*5fd0*/  LEA.HI.X.SX32 R7, R234, R123, 0x1, P0 ;  /* 0x0000007bea077211 */ /* 0x000fe200000f0eff */
[----:B------:R-:W-:Y:S01]  /*5fe0*/  IMAD R13, R27, 0xbd, RZ ;  /* 0x000000bd1b0d7824 */ /* 0x000fe200078e02ff */
[-C--:B--2---:R-:W-:Y:S01]  /*5ff0*/  IADD3 R12, P2, R225, R122.reuse, RZ ;  /* 0x0000007ae10c7210 */ /* 0x084fe20007f5e0ff */
[----:B------:R2:W4:Y:S01]  /*6000*/  LDG.E.U16 R11, desc[UR60][R4.64] ;  /* 0x0000003c040b7981 */ /* 0x000522000c1e1500 */
[C---:B------:R-:W-:Y:S01]  /*6010*/  IMAD R31, R27.reuse, 0x9e, RZ ;  /* 0x0000009e1b1f7824 */ /* 0x040fe200078e02ff */
[----:B------:R-:W3:Y:S02]  /*6020*/  LDC R53, c[0x0][0x248] ;  /* 0x00009200ff357b82 */ /* 0x000ee40000000800 */
[----:B------:R5:W4:Y:S01]  /*6030*/  LDG.E.U16 R9, desc[UR60][R6.64] ;  /* 0x0000003c06097981 */ /* 0x000b22000c1e1500 */
[----:B--2---:R-:W-:Y:S01]  /*6040*/  IADD3 R4, P1, R216, R122, RZ ;  /* 0x0000007ad8047210 */ /* 0x004fe20007f3e0ff */
[----:B------:R-:W-:-:S04]  /*6050*/  IMAD R23, R27, 0xae, RZ ;  /* 0x000000ae1b177824 */ /* 0x000fc800078e02ff */
[----:B------:R-:W2:Y:S01]  /*6060*/  LDC R64, c[0x0][0x248] ;  /* 0x00009200ff407b82 */ /* 0x000ea20000000800 */
[----:B-----5:R-:W-:Y:S02]  /*6070*/  IADD3 R6, P0, R215, R122, RZ ;  /* 0x0000007ad7067210 */ /* 0x020fe40007f1e0ff */
[-C--:B------:R-:W-:Y:S02]  /*6080*/  LEA.HI.X.SX32 R5, R238, R123.reuse, 0x1, P1 ;  /* 0x0000007bee057211 */ /* 0x080fe400008f0eff */
[----:B------:R-:W-:Y:S01]  /*6090*/  LEA.HI.X.SX32 R7, R239, R123, 0x1, P0 ;  /* 0x0000007bef077211 */ /* 0x000fe200000f0eff */
[C---:B------:R-:W-:Y:S02]  /*60a0*/  IMAD R29, R27.reuse, 0xa6, RZ ;  /* 0x000000a61b1d7824 */ /* 0x040fe400078e02ff */
[----:B------:R-:W5:Y:S01]  /*60b0*/  LDC R60, c[0x0][0x248] ;  /* 0x00009200ff3c7b82 */ /* 0x000f620000000800 */
[----:B------:R0:W5:Y:S01]  /*60c0*/  LDG.E.U16 R10, desc[UR60][R4.64] ;  /* 0x0000003c040a7981 */ /* 0x000162000c1e1500 */
[----:B------:R-:W-:-:S02]  /*60d0*/  IMAD R25, R27, 0x5f, RZ ;  /* 0x0000005f1b197824 */ /* 0x000fc400078e02ff */
[C---:B------:R-:W-:Y:S02]  /*60e0*/  IMAD R20, R27.reuse, 0xde, RZ ;  /* 0x000000de1b147824 */ /* 0x040fe400078e02ff */
[C---:B------:R-:W-:Y:S02]  /*60f0*/  IMAD R16, R27.reuse, 0xe6, RZ ;  /* 0x000000e61b107824 */ /* 0x040fe400078e02ff */
[C---:B------:R-:W-:Y:S01]  /*6100*/  IMAD R26, R27.reuse, 0xfe, RZ ;  /* 0x000000fe1b1a7824 */ /* 0x040fe200078e02ff */
[----:B------:R-:W2:Y:S01]  /*6110*/  LDC R57, c[0x0][0x248] ;  /* 0x00009200ff397b82 */ /* 0x000ea20000000800 */
[----:B------:R4:W2:Y:S01]  /*6120*/  LDG.E.U16 R5, desc[UR60][R6.64] ;  /* 0x0000003c06057981 */ /* 0x0008a2000c1e1500 */
[----:B0-----:R-:W-:Y:S01]  /*6130*/  LOP3.LUT R4, R2, 0x10, RZ, 0x3c, !PT ;  /* 0x0000001002047812 */ /* 0x001fe200078e3cff */
[----:B------:R-:W-:-:S05]  /*6140*/  IMAD R22, R27, 0x106, RZ ;  /* 0x000001061b167824 */ /* 0x000fca00078e02ff */
[----:B------:R-:W0:Y:S01]  /*6150*/  LDC R68, c[0x0][0x248] ;  /* 0x00009200ff447b82 */ /* 0x000e220000000800 */
[----:B------:R-:W-:Y:S02]  /*6160*/  IMAD R49, R49, 0x11e, RZ ;  /* 0x0000011e31317824 */ /* 0x000fe400078e02ff */
[----:B-1----:R-:W-:-:S05]  /*6170*/  IMAD R48, R48, 0x11c, RZ ;  /* 0x0000011c30307824 */ /* 0x002fca00078e02ff */
[----:B------:R-:W1:Y:S08]  /*6180*/  LDC R73, c[0x0][0x248] ;  /* 0x00009200ff497b82 */ /* 0x000e700000000800 */
[----:B------:R-:W1:Y:S08]  /*6190*/  LDC R69, c[0x0][0x248] ;  /* 0x00009200ff457b82 */ /* 0x000e700000000800 */
[----:B------:R-:W1:Y:S01]  /*61a0*/  LDC R127, c[0x0][0x248] ;  /* 0x00009200ff7f7b82 */ /* 0x000e620000000800 */
[----:B------:R-:W-:-:S02]  /*61b0*/  IMAD R248, R248, 0x1f6, RZ ;  /* 0x000001f6f8f87824 */ /* 0x000fc400078e02ff */
[----:B------:R-:W-:-:S05]  /*61c0*/  IMAD R222, R27, 0x104, RZ ;  /* 0x000001041bde7824 */ /* 0x000fca00078e02ff */
        /* <DEDUP_REMOVED lines=21> */
[----:B---3--:R-:W-:Y:S01]  /*6320*/  STL [R1+0x24], R30 ;  /* 0x0000241e01007387 */ /* 0x008fe20000100800 */
[----:B------:R-:W-:-:S06]  /*6330*/  IMAD R53, R53, 0x126, RZ ;  /* 0x0000012635357824 */ /* 0x000fcc00078e02ff */
[----:B------:R-:W3:Y:S01]  /*6340*/  LDC R238, c[0x0][0x248] ;  /* 0x00009200ffee7b82 */ /* 0x000ee20000000800 */
[----:B----4-:R-:W-:Y:S04]  /*6350*/  STL [R1+0x20], R28 ;  /* 0x0000201c01007387 */ /* 0x010fe80000100800 */
[----:B------:R4:W-:Y:S03]  /*6360*/  STL [R1+0x1c], R21 ;  /* 0x00001c1501007387 */ /* 0x0009e60000100800 */
[----:B------:R-:W3:Y:S01]  /*6370*/  LDC R234, c[0x0][0x248] ;  /* 0x00009200ffea7b82 */ /* 0x000ee20000000800 */
[----:B------:R-:W-:Y:S04]  /*6380*/  STL [R1+0x18], R19 ;  /* 0x0000181301007387 */ /* 0x000fe80000100800 */
[----:B------:R0:W-:Y:S03]  /*6390*/  STL [R1+0x14], R18 ;  /* 0x0000141201007387 */ /* 0x0001e60000100800 */
[----:B------:R-:W3:Y:S01]  /*63a0*/  LDC R216, c[0x0][0x248] ;  /* 0x00009200ffd87b82 */ /* 0x000ee20000000800 */
[----:B------:R-:W-:Y:S04]  /*63b0*/  STL [R1+0x10], R11 ;  /* 0x0000100b01007387 */ /* 0x000fe80000100800 */
[----:B------:R1:W-:Y:S01]  /*63c0*/  STL [R1+0xc], R9 ;  /* 0x00000c0901007387 */ /* 0x0003e20000100800 */
[C---:B------:R-:W-:Y:S01]  /*63d0*/  IMAD R7, R27.reuse, 0x95, RZ ;  /* 0x000000951b077824 */ /* 0x040fe200078e02ff */
[----:B------:R-:W-:Y:S01]  /*63e0*/  IADD3 R6, P1, R214, R122, RZ ;  /* 0x0000007ad6067210 */ /* 0x000fe20007f3e0ff */
[----:B----4-:R-:W-:Y:S01]  /*63f0*/  IMAD R21, R27, 0x57, RZ ;  /* 0x000000571b157824 */ /* 0x010fe200078e02ff */
[----:B0-----:R-:W0:Y:S01]  /*6400*/  LDC R18, c[0x0][0x248] ;  /* 0x00009200ff127b82 */ /* 0x001e220000000800 */
[----:B-1----:R-:W-:-:S02]  /*6410*/  IADD3 R9, R17, R4, RZ ;  /* 0x0000000411097210 */ /* 0x002fc40007ffe0ff */
[----:B------:R-:W-:Y:S01]  /*6420*/  LOP3.LUT R4, R2, 0x20, RZ, 0x3c, !PT ;  /* 0x0000002002047812 */ /* 0x000fe200078e3cff */
[----:B-----5:R-:W-:Y:S01]  /*6430*/  STL [R1+0x8], R10 ;  /* 0x0000080a01007387 */ /* 0x020fe20000100800 */
[----:B------:R-:W-:-:S03]  /*6440*/  IMAD R11, R27, 0xa5, RZ ;  /* 0x000000a51b0b7824 */ /* 0x000fc600078e02ff */
[----:B------:R-:W1:Y:S01]  /*6450*/  LDC R214, c[0x0][0x248] ;  /* 0x00009200ffd67b82 */ /* 0x000e620000000800 */
[----:B------:R-:W-:Y:S02]  /*6460*/  IADD3 R15, R17, R4, RZ ;  /* 0x00000004110f7210 */ /* 0x000fe40007ffe0ff */
[----:B------:R-:W-:Y:S01]  /*6470*/  IADD3 R4, P0, R213, R122, RZ ;  /* 0x0000007ad5047210 */ /* 0x000fe20007f1e0ff */
[----:B--2---:R2:W-:Y:S02]  /*6480*/  STL [R1+0x4], R5 ;  /* 0x0000040501007387 */ /* 0x0045e40000100800 */
[----:B--2---:R-:W-:-:S05]  /*6490*/  IMAD R5, R27, 0x8d, RZ ;  /* 0x0000008d1b057824 */ /* 0x004fca00078e02ff */
[----:B------:R-:W-:-:S05]  /*64a0*/  LEA.HI.X.SX32 R5, R5, R123, 0x1, P0 ;  /* 0x0000007b05057211 */ /* 0x000fca00000f0eff */
[----:B------:R2:W4:Y:S01]  /*64b0*/  LDG.E.U16 R10, desc[UR60][R4.64] ;  /* 0x0000003c040a7981 */ /* 0x000522000c1e1500 */
[----:B------:R-:W-:-:S03]  /*64c0*/  LEA.HI.X.SX32 R7, R7, R123, 0x1, P1 ;  /* 0x0000007b07077211 */ /* 0x000fc600008f0eff */
[----:B------:R5:W-:Y:S04]  /*64d0*/  STS.U16 [R9+0x10080], R71 ;  /* 0x0100804709007388 */ /* 0x000be80000000400 */
[----:B------:R3:W-:Y:S01]  /*64e0*/  STS.U16 [R9+0x10480], R72 ;  /* 0x0104804809007388 */ /* 0x0007e20000000400 */
[----:B--2---:R-:W-:-:S03]  /*64f0*/  IADD3 R4, P0, R211, R122, RZ ;  /* 0x0000007ad3047210 */ /* 0x004fc60007f1e0ff */
[----:B------:R-:W-:Y:S01]  /*6500*/  STS.U16 [R9+0x10880], R76 ;  /* 0x0108804c09007388 */ /* 0x000fe20000000400 */
[C---:B------:R-:W-:Y:S01]  /*6510*/  IMAD R19, R27.reuse, 0xb6, RZ ;  /* 0x000000b61b137824 */ /* 0x040fe200078e02ff */
[----:B-----5:R-:W2:Y:S02]  /*6520*/  LDC R71, c[0x0][0x248] ;  /* 0x00009200ff477b82 */ /* 0x020ea40000000800 */
[----:B------:R5:W-:Y:S04]  /*6530*/  STS.U16 [R9+0x10c80], R120 ;  /* 0x010c807809007388 */ /* 0x000be80000000400 */
[----:B------:R-:W-:Y:S01]  /*6540*/  STS.U16 [R9+0x11080], R119 ;  /* 0x0110807709007388 */ /* 0x000fe20000000400 */
[----:B------:R-:W-:Y:S01]  /*6550*/  IMAD R30, R27, 0xf6, RZ ;  /* 0x000000f61b1e7824 */ /* 0x000fe200078e02ff */
[----:B---3--:R-:W3:Y:S02]  /*6560*/  LDC R72, c[0x0][0x248] ;  /* 0x00009200ff487b82 */ /* 0x008ee40000000800 */
[----:B------:R-:W-:Y:S04]  /*6570*/  STS.U16 [R9+0x11480], R118 ;  /* 0x0114807609007388 */ /* 0x000fe80000000400 */
[----:B------:R0:W-:Y:S01]  /*6580*/  STS.U16 [R9+0x11880], R117 ;  /* 0x0118807509007388 */ /* 0x0001e20000000400 */
[----:B------:R-:W-:Y:S01]  /*6590*/  IMAD R64, R64, 0x136, RZ ;  /* 0x0000013640407824 */ /* 0x000fe200078e02ff */
[----:B-----5:R-:W5:Y:S02]  /*65a0*/  LDC R120, c[0x0][0x248] ;  /* 0x00009200ff787b82 */ /* 0x020f640000000800 */
[----:B------:R-:W-:Y:S04]  /*65b0*/  STS.U16 [R9+0x11c80], R116 ;  /* 0x011c807409007388 */ /* 0x000fe80000000400 */
[----:B------:R-:W-:Y:S01]  /*65c0*/  STS.U16 [R9+0x12080], R115 ;  /* 0x0120807309007388 */ /* 0x000fe20000000400 */
[----:B------:R-:W-:Y:S01]  /*65d0*/  IMAD R60, R60, 0x12e, RZ ;  /* 0x0000012e3c3c7824 */ /* 0x000fe200078e02ff */
[----:B0-----:R-:W0:Y:S02]  /*65e0*/  LDC R117, c[0x0][0x248] ;  /* 0x00009200ff757b82 */ /* 0x001e240000000800 */
[----:B------:R-:W-:Y:S04]  /*65f0*/  STS.U16 [R9+0x12480], R114 ;  /* 0x0124807209007388 */ /* 0x000fe80000000400 */
[----:B------:R1:W-:Y:S04]  /*6600*/  STS.U16 [R9+0x12880], R113 ;  /* 0x0128807109007388 */ /* 0x0003e80000000400 */
[----:B------:R-:W-:Y:S01]  /*6610*/  STS.U16 [R9+0x12c80], R112 ;  /* 0x012c807009007388 */ /* 0x000fe20000000400 */
[----:B------:R-:W-:Y:S01]  /*6620*/  IMAD R57, R57, 0x12c, RZ ;  /* 0x0000012c39397824 */ /* 0x000fe200078e02ff */
[----:B------:R-:W3:Y:S02]  /*6630*/  LDC R76, c[0x0][0x248] ;  /* 0x00009200ff4c7b82 */ /* 0x000ee40000000800 */
[----:B------:R-:W-:Y:S04]  /*6640*/  STS.U16 [R9+0x13080], R111 ;  /* 0x0130806f09007388 */ /* 0x000fe80000000400 */
[----:B------:R-:W-:Y:S01]  /*6650*/  STS.U16 [R9+0x13480], R110 ;  /* 0x0134806e09007388 */ /* 0x000fe20000000400 */
[----:B------:R-:W-:Y:S01]  /*6660*/  IMAD R68, R68, 0x13c, RZ ;  /* 0x0000013c44447824 */ /* 0x000fe200078e02ff */
[----:B-1----:R-:W1:Y:S02]  /*6670*/  LDC R113, c[0x0][0x248] ;  /* 0x00009200ff717b82 */ /* 0x002e640000000800 */
[----:B------:R-:W-:Y:S04]  /*6680*/  STS.U16 [R9+0x13880], R109 ;  /* 0x0138806d09007388 */ /* 0x000fe80000000400 */
[----:B------:R2:W-:Y:S04]  /*6690*/  STS.U16 [R9+0x13c80], R108 ;  /* 0x013c806c09007388 */ /* 0x0005e80000000400 */
[----:B------:R-:W-:Y:S04]  /*66a0*/  STS.U16 [R9+0x14080], R107 ;  /* 0x0140806b09007388 */ /* 0x000fe80000000400 */
[----:B------:R-:W-:Y:S01]  /*66b0*/  STS.U16 [R9+0x14480], R106 ;  /* 0x0144806a09007388 */ /* 0x000fe20000000400 */
[----:B------:R-:W-:Y:S01]  /*66c0*/  IMAD R73, R73, 0x146, RZ ;  /* 0x0000014649497824 */ /* 0x000fe200078e02ff */
[----:B--2---:R-:W2:Y:S02]  /*66d0*/  LDC R108, c[0x0][0x248] ;  /* 0x00009200ff6c7b82 */ /* 0x004ea40000000800 */
[----:B------:R-:W-:Y:S04]  /*66e0*/  STS.U16 [R9+0x14880], R105 ;  /* 0x0148806909007388 */ /* 0x000fe80000000400 */
[----:B------:R5:W-:Y:S01]  /*66f0*/  STS.U16 [R9+0x14c80], R104 ;  /* 0x014c806809007388 */ /* 0x000be20000000400 */
[----:B------:R-:W-:Y:S01]  /*6700*/  IMAD R69, R69, 0x13e, RZ ;  /* 0x0000013e45457824 */ /* 0x000fe200078e02ff */
[----:B------:R-:W0:Y:S02]  /*6710*/  LDC R109, c[0x0][0x248] ;  /* 0x00009200ff6d7b82 */ /* 0x000e240000000800 */
[----:B------:R-:W-:Y:S04]  /*6720*/  STS.U16 [R9+0x15080], R103 ;  /* 0x0150806709007388 */ /* 0x000fe80000000400 */
[----:B------:R-:W-:Y:S02]  /*6730*/  STS.U16 [R9+0x15480], R102 ;  /* 0x0154806609007388 */ /* 0x000fe40000000400 */
[----:B-----5:R-:W5:Y:S02]  /*6740*/  LDC R104, c[0x0][0x248] ;  /* 0x00009200ff687b82 */ /* 0x020f640000000800 */
[----:B------:R-:W-:Y:S04]  /*6750*/  STS.U16 [R9+0x15880], R101 ;  /* 0x0158806509007388 */ /* 0x000fe80000000400 */
[----:B------:R3:W-:Y:S04]  /*6760*/  STS.U16 [R9+0x15c80], R100 ;  /* 0x015c806409007388 */ /* 0x0007e80000000400 */
[----:B------:R-:W-:Y:S04]  /*6770*/  STS.U16 [R9+0x16080], R99 ;  /* 0x0160806309007388 */ /* 0x000fe80000000400 */
[----:B------:R-:W-:Y:S04]  /*6780*/  STS.U16 [R9+0x16480], R98 ;  /* 0x0164806209007388 */ /* 0x000fe80000000400 */
[----:B------:R1:W-:Y:S01]  /*6790*/  STS.U16 [R9+0x16880], R97 ;  /* 0x0168806109007388 */ /* 0x0003e20000000400 */
[----:B---3--:R-:W3:Y:S03]  /*67a0*/  LDC R100, c[0x0][0x248] ;  /* 0x00009200ff647b82 */ /* 0x008ee60000000800 */
[----:B------:R-:W-:Y:S04]  /*67b0*/  STS.U16 [R9+0x16c80], R96 ;  /* 0x016c806009007388 */ /* 0x000fe80000000400 */
[----:B------:R-:W-:Y:S04]  /*67c0*/  STS.U16 [R9+0x17080], R95 ;  /* 0x0170805f09007388 */ /* 0x000fe80000000400 */
[----:B------:R-:W-:Y:S01]  /*67d0*/  STS.U16 [R9+0x17480], R94 ;  /* 0x0174805e09007388 */ /* 0x000fe20000000400 */
[----:B-1----:R-:W1:Y:S03]  /*67e0*/  LDC R97, c[0x0][0x248] ;  /* 0x00009200ff617b82 */ /* 0x002e660000000800 */
[----:B------:R2:W-:Y:S04]  /*67f0*/  STS.U16 [R9+0x17880], R93 ;  /* 0x0178805d09007388 */ /* 0x0005e80000000400 */
[----:B------:R-:W-:Y:S04]  /*6800*/  STS.U16 [R9+0x80], R92 ;  /* 0x0000805c09007388 */ /* 0x000fe80000000400 */
[----:B------:R-:W-:Y:S04]  /*6810*/  STS.U16 [R9+0x480], R91 ;  /* 0x0004805b09007388 */ /* 0x000fe80000000400 */
[----:B------:R-:W-:Y:S01]  /*6820*/  STS.U16 [R9+0x880], R90 ;  /* 0x0008805a09007388 */ /* 0x000fe20000000400 */
[----:B--2---:R-:W2:Y:S03]  /*6830*/  LDC R93, c[0x0][0x248] ;  /* 0x00009200ff5d7b82 */ /* 0x004ea60000000800 */
[----:B------:R0:W-:Y:S04]  /*6840*/  STS.U16 [R9+0xc80], R89 ;  /* 0x000c805909007388 */ /* 0x0001e80000000400 */
[----:B------:R5:W-:Y:S04]  /*6850*/  STS.U16 [R9+0x1080], R88 ;  /* 0x0010805809007388 */ /* 0x000be80000000400 */
[----:B------:R-:W-:Y:S04]  /*6860*/  STS.U16 [R9+0x1480], R87 ;  /* 0x0014805709007388 */ /* 0x000fe80000000400 */
[----:B------:R-:W-:Y:S01]  /*6870*/  STS.U16 [R9+0x1880], R86 ;  /* 0x0018805609007388 */ /* 0x000fe20000000400 */
[----:B0-----:R-:W0:Y:S03]  /*6880*/  LDC R89, c[0x0][0x248] ;  /* 0x00009200ff597b82 */ /* 0x001e260000000800 */
[----:B------:R-:W-:Y:S04]  /*6890*/  STS.U16 [R9+0x1c80], R85 ;  /* 0x001c805509007388 */ /* 0x000fe80000000400 */
[----:B------:R3:W-:Y:S01]  /*68a0*/  STS.U16 [R9+0x2080], R84 ;  /* 0x0020805409007388 */ /* 0x0007e20000000400 */
[----:B-----5:R-:W5:Y:S03]  /*68b0*/  LDC R88, c[0x0][0x248] ;  /* 0x00009200ff587b82 */ /* 0x020f660000000800 */
[----:B------:R-:W-:Y:S04]  /*68c0*/  STS.U16 [R9+0x2480], R83 ;  /* 0x0024805309007388 */ /* 0x000fe80000000400 */
[----:B------:R-:W-:Y:S04]  /*68d0*/  STS.U16 [R9+0x2880], R82 ;  /* 0x0028805209007388 */ /* 0x000fe80000000400 */
[----:B------:R-:W-:Y:S01]  /*68e0*/  STS.U16 [R9+0x2c80], R81 ;  /* 0x002c805109007388 */ /* 0x000fe20000000400 */
[----:B---3--:R-:W3:Y:S03]  /*68f0*/  LDC R84, c[0x0][0x248] ;  /* 0x00009200ff547b82 */ /* 0x008ee60000000800 */
[----:B------:R1:W-:Y:S04]  /*6900*/  STS.U16 [R9+0x3080], R80 ;  /* 0x0030805009007388 */ /* 0x0003e80000000400 */
[----:B------:R-:W-:Y:S04]  /*6910*/  STS.U16 [R9+0x3480], R79 ;  /* 0x0034804f09007388 */ /* 0x000fe80000000400 */
[----:B------:R-:W-:Y:S04]  /*6920*/  STS.U16 [R9+0x3880], R78 ;  /* 0x0038804e09007388 */ /* 0x000fe80000000400 */
[----:B------:R2:W-:Y:S01]  /*6930*/  STS.U16 [R9+0x3c80], R77 ;  /* 0x003c804d09007388 */ /* 0x0005e20000000400 */
[----:B-1----:R-:W1:Y:S03]  /*6940*/  LDC R80, c[0x0][0x248] ;  /* 0x00009200ff507b82 */ /* 0x002e660000000800 */
[----:B------:R-:W-:Y:S04]  /*6950*/  STS.U16 [R9+0x4480], R121 ;  /* 0x0044807909007388 */ /* 0x000fe80000000400 */
[----:B------:R-:W-:Y:S04]  /*6960*/  STS.U16 [R9+0x4880], R132 ;  /* 0x0048808409007388 */ /* 0x000fe80000000400 */
[----:B------:R-:W-:Y:S01]  /*6970*/  STS.U16 [R9+0x4c80], R133 ;  /* 0x004c808509007388 */ /* 0x000fe20000000400 */
[----:B--2---:R-:W2:Y:S03]  /*6980*/  LDC R77, c[0x0][0x248] ;  /* 0x00009200ff4d7b82 */ /* 0x004ea60000000800 */
        /* <DEDUP_REMOVED lines=14> */
[----:B------:R5:W3:Y:S04]  /*6a70*/  LDG.E.U16 R252, desc[UR60][R6.64] ;  /* 0x0000003c06fc7981 */ /* 0x000ae8000c1e1500 */
[----:B----4-:R-:W-:Y:S01]  /*6a80*/  STL [R1], R10 ;  /* 0x0000000a01007387 */ /* 0x010fe20000100800 */
[----:B0-----:R-:W-:Y:S01]  /*6a90*/  IMAD R9, R27, 0x9d, RZ ;  /* 0x0000009d1b097824 */ /* 0x001fe200078e02ff */
[-C--:B-----5:R-:W-:Y:S01]  /*6aa0*/  IADD3 R6, P1, R212, R122.reuse, RZ ;  /* 0x0000007ad4067210 */ /* 0x0a0fe20007f3e0ff */
[----:B--2---:R-:W-:Y:S01]  /*6ab0*/  IMAD R77, R77, 0x14c, RZ ;  /* 0x0000014c4d4d7824 */ /* 0x004fe200078e02ff */
[----:B------:R-:W-:Y:S01]  /*6ac0*/  STS.U16 [R15+0x100], R149 ;  /* 0x000100950f007388 */ /* 0x000fe20000000400 */
[----:B-1----:R-:W-:Y:S01]  /*6ad0*/  IMAD R80, R80, 0x14e, RZ ;  /* 0x0000014e50507824 */ /* 0x002fe200078e02ff */
[-C--:B------:R-:W-:Y:S01]  /*6ae0*/  LEA.HI.X.SX32 R5, R9, R123.reuse, 0x1, P0 ;  /* 0x0000007b09057211 */ /* 0x080fe200000f0eff */
[----:B------:R-:W-:Y:S01]  /*6af0*/  IMAD R9, R27, 0xad, RZ ;  /* 0x000000ad1b097824 */ /* 0x000fe200078e02ff */
[-C--:B------:R-:W-:Y:S01]  /*6b00*/  IADD3 R8, P0, R209, R122.reuse, RZ ;  /* 0x0000007ad1087210 */ /* 0x080fe20007f1e0ff */
[----:B------:R0:W-:Y:S01]  /*6b10*/  STS.U16 [R15+0x10100], R150 ;  /* 0x010100960f007388 */ /* 0x0001e20000000400 */
[-C--:B------:R-:W-:Y:S01]  /*6b20*/  LEA.HI.X.SX32 R7, R11, R123.reuse, 0x1, P1 ;  /* 0x0000007b0b077211 */ /* 0x080fe200008f0eff */
[----:B------:R-:W-:Y:S01]  /*6b30*/  IMAD R11, R27, 0xb5, RZ ;  /* 0x000000b51b0b7824 */ /* 0x000fe200078e02ff */
[----:B------:R-:W-:Y:S01]  /*6b40*/  LEA.HI.X.SX32 R9, R9, R123, 0x1, P0 ;  /* 0x0000007b09097211 */ /* 0x000fe200000f0eff */
[----:B------:R1:W2:Y:S01]  /*6b50*/  LDG.E.U16 R251, desc[UR60][R4.64] ;  /* 0x0000003c04fb7981 */ /* 0x0002a2000c1e1500 */
[----:B------:R-:W-:Y:S01]  /*6b60*/  IMAD R89, R89, 0x15e, RZ ;  /* 0x0000015e59597824 */ /* 0x000fe200078e02ff */
[----:B------:R-:W4:Y:S02]  /*6b70*/  LDC R142, c[0x0][0x248] ;  /* 0x00009200ff8e7b82 */ /* 0x000f240000000800 */
[----:B------:R5:W2:Y:S04]  /*6b80*/  LDG.E.U16 R249, desc[UR60][R6.64] ;  /* 0x0000003c06f97981 */ /* 0x000aa8000c1e1500 */
[----:B------:R0:W2:Y:S01]  /*6b90*/  LDG.E.U16 R247, desc[UR60][R8.64] ;  /* 0x0000003c08f77981 */ /* 0x0000a2000c1e1500 */
[----:B-1----:R-:W-:Y:S01]  /*6ba0*/  IADD3 R4, P0, R210, R122, RZ ;  /* 0x0000007ad2047210 */ /* 0x002fe20007f1e0ff */
[----:B---3--:R-:W-:-:S02]  /*6bb0*/  IMAD R84, R84, 0x156, RZ ;  /* 0x0000015654547824 */ /* 0x008fc400078e02ff */
[----:B------:R-:W-:Y:S01]  /*6bc0*/  STS.U16 [R15+0x10500], R151 ;  /* 0x010500970f007388 */ /* 0x000fe20000000400 */
[----:B------:R-:W-:Y:S01]  /*6bd0*/  IMAD R88, R88, 0x15c, RZ ;  /* 0x0000015c58587824 */ /* 0x000fe200078e02ff */
[-C--:B------:R-:W-:Y:S01]  /*6be0*/  LEA.HI.X.SX32 R5, R11, R123.reuse, 0x1, P0 ;  /* 0x0000007b0b057211 */ /* 0x080fe200000f0eff */
[----:B------:R-:W-:Y:S01]  /*6bf0*/  IMAD R11, R27, 0xc5, RZ ;  /* 0x000000c51b0b7824 */ /* 0x000fe200078e02ff */
[-C--:B-----5:R-:W-:Y:S01]  /*6c00*/  IADD3 R6, P1, R207, R122.reuse, RZ ;  /* 0x0000007acf067210 */ /* 0x0a0fe20007f3e0ff */
[----:B------:R1:W-:Y:S01]  /*6c10*/  STS.U16 [R15+0x10900], R152 ;  /* 0x010900980f007388 */ /* 0x0003e20000000400 */
[----:B0-----:R-:W-:Y:S01]  /*6c20*/  IADD3 R8, P0, R208, R122, RZ ;  /* 0x0000007ad0087210 */ /* 0x001fe20007f1e0ff */
[----:B------:R-:W-:Y:S01]  /*6c30*/  IMAD R93, R93, 0x166, RZ ;  /* 0x000001665d5d7824 */ /* 0x000fe200078e02ff */
[-C--:B------:R-:W-:Y:S01]  /*6c40*/  LEA.HI.X.SX32 R7, R13, R123.reuse, 0x1, P1 ;  /* 0x0000007b0d077211 */ /* 0x080fe200008f0eff */
[----:B------:R0:W3:Y:S01]  /*6c50*/  LDG.E.U16 R245, desc[UR60][R4.64] ;  /* 0x0000003c04f57981 */ /* 0x0000e2000c1e1500 */
[----:B------:R-:W-:Y:S01]  /*6c60*/  LEA.HI.X.SX32 R9, R11, R123, 0x1, P0 ;  /* 0x0000007b0b097211 */ /* 0x000fe200000f0eff */
[C---:B------:R-:W-:Y:S01]  /*6c70*/  IMAD R11, R27.reuse, 0xcd, RZ ;  /* 0x000000cd1b0b7824 */ /* 0x040fe200078e02ff */
[----:B------:R-:W5:Y:S01]  /*6c80*/  LDC R134, c[0x0][0x248] ;  /* 0x00009200ff867b82 */ /* 0x000f620000000800 */
[----:B------:R1:W3:Y:S01]  /*6c90*/  LDG.E.U16 R243, desc[UR60][R6.64] ;  /* 0x0000003c06f37981 */ /* 0x0002e2000c1e1500 */
[----:B------:R-:W-:-:S03]  /*6ca0*/  IMAD R13, R27, 0xd5, RZ ;  /* 0x000000d51b0d7824 */ /* 0x000fc600078e02ff */
[----:B------:R1:W3:Y:S01]  /*6cb0*/  LDG.E.U16 R241, desc[UR60][R8.64] ;  /* 0x0000003c08f17981 */ /* 0x0002e2000c1e1500 */
[-C--:B0-----:R-:W-:Y:S01]  /*6cc0*/  IADD3 R4, P0, R205, R122.reuse, RZ ;  /* 0x0000007acd047210 */ /* 0x081fe20007f1e0ff */
[----:B------:R-:W-:Y:S02]  /*6cd0*/  IMAD R97, R97, 0x16c, RZ ;  /* 0x0000016c61617824 */ /* 0x000fe400078e02ff */
[----:B------:R-:W-:Y:S01]  /*6ce0*/  STS.U16 [R15+0x10d00], R154 ;  /* 0x010d009a0f007388 */ /* 0x000fe20000000400 */
[----:B------:R-:W-:Y:S01]  /*6cf0*/  IMAD R104, R104, 0x176, RZ ;  /* 0x0000017668687824 */ /* 0x000fe200078e02ff */
[-C--:B-1----:R-:W-:Y:S01]  /*6d00*/  IADD3 R6, P1, R206, R122.reuse, RZ ;  /* 0x0000007ace067210 */ /* 0x082fe20007f3e0ff */
[----:B------:R-:W-:Y:S01]  /*6d10*/  IMAD R108, R108, 0x17c, RZ ;  /* 0x0000017c6c6c7824 */ /* 0x000fe200078e02ff */
[-C--:B------:R-:W-:Y:S01]  /*6d20*/  LEA.HI.X.SX32 R5, R11, R123.reuse, 0x1, P0 ;  /* 0x0000007b0b057211 */ /* 0x080fe200000f0eff */
[----:B------:R-:W-:Y:S01]  /*6d30*/  IMAD R11, R27, 0xdd, RZ ;  /* 0x000000dd1b0b7824 */ /* 0x000fe200078e02ff */
[-C--:B------:R-:W-:Y:S01]  /*6d40*/  IADD3 R8, P0, R203, R122.reuse, RZ ;  /* 0x0000007acb087210 */ /* 0x080fe20007f1e0ff */
[----:B------:R-:W-:Y:S01]  /*6d50*/  STS.U16 [R15+0x11100], R155 ;  /* 0x0111009b0f007388 */ /* 0x000fe20000000400 */
[-C--:B------:R-:W-:Y:S01]  /*6d60*/  LEA.HI.X.SX32 R7, R13, R123.reuse, 0x1, P1 ;  /* 0x0000007b0d077211 */ /* 0x080fe200008f0eff */
[----:B------:R-:W-:Y:S01]  /*6d70*/  IMAD R100, R100, 0x16e, RZ ;  /* 0x0000016e64647824 */ /* 0x000fe200078e02ff */
[----:B------:R-:W-:Y:S01]  /*6d80*/  LEA.HI.X.SX32 R9, R11, R123, 0x1, P0 ;  /* 0x0000007b0b097211 */ /* 0x000fe200000f0eff */
[----:B------:R0:W3:Y:S01]  /*6d90*/  LDG.E.U16 R239, desc[UR60][R4.64] ;  /* 0x0000003c04ef7981 */ /* 0x0000e2000c1e1500 */
[C---:B------:R-:W-:Y:S01]  /*6da0*/  IMAD R11, R27.reuse, 0xe5, RZ ;  /* 0x000000e51b0b7824 */ /* 0x040fe200078e02ff */
[----:B------:R-:W1:Y:S01]  /*6db0*/  LDC R150, c[0x0][0x248] ;  /* 0x00009200ff967b82 */ /* 0x000e620000000800 */
[----:B------:R-:W-:Y:S01]  /*6dc0*/  IMAD R13, R27, 0xed, RZ ;  /* 0x000000ed1b0d7824 */ /* 0x000fe200078e02ff */
[----:B------:R4:W3:Y:S04]  /*6dd0*/  LDG.E.U16 R237, desc[UR60][R6.64] ;  /* 0x0000003c06ed7981 */ /* 0x0008e8000c1e1500 */
[----:B------:R4:W3:Y:S01]  /*6de0*/  LDG.E.U16 R235, desc[UR60][R8.64] ;  /* 0x0000003c08eb7981 */ /* 0x0008e2000c1e1500 */
[----:B0-----:R-:W-:Y:S01]  /*6df0*/  IADD3 R4, P0, R204, R122, RZ ;  /* 0x0000007acc047210 */ /* 0x001fe20007f1e0ff */
[----:B------:R-:W-:-:S02]  /*6e00*/  IMAD R109, R109, 0x17e, RZ ;  /* 0x0000017e6d6d7824 */ /* 0x000fc400078e02ff */
[----:B------:R-:W-:Y:S01]  /*6e10*/  STS.U16 [R15+0x11500], R156 ;  /* 0x0115009c0f007388 */ /* 0x000fe20000000400 */
[----:B------:R-:W-:Y:S01]  /*6e20*/  IMAD R117, R117, 0x18c, RZ ;  /* 0x0000018c75757824 */ /* 0x000fe200078e02ff */
[-C--:B----4-:R-:W-:Y:S01]  /*6e30*/  IADD3 R6, P1, R201, R122.reuse, RZ ;  /* 0x0000007ac9067210 */ /* 0x090fe20007f3e0ff */
[----:B------:R-:W-:Y:S01]  /*6e40*/  IMAD R120, R120, 0x18e, RZ ;  /* 0x0000018e78787824 */ /* 0x000fe200078e02ff */
[-C--:B------:R-:W-:Y:S01]  /*6e50*/  LEA.HI.X.SX32 R5, R11, R123.reuse, 0x1, P0 ;  /* 0x0000007b0b057211 */ /* 0x080fe200000f0eff */
[----:B------:R-:W-:Y:S01]  /*6e60*/  IMAD R11, R27, 0xf5, RZ ;  /* 0x000000f51b0b7824 */ /* 0x000fe200078e02ff */
[-C--:B------:R-:W-:Y:S01]  /*6e70*/  LEA.HI.X.SX32 R7, R13, R123.reuse, 0x1, P1 ;  /* 0x0000007b0d077211 */ /* 0x080fe200008f0eff */
[----:B------:R-:W-:Y:S01]  /*6e80*/  STS.U16 [R15+0x11900], R158 ;  /* 0x0119009e0f007388 */ /* 0x000fe20000000400 */
[----:B------:R-:W-:Y:S01]  /*6e90*/  IADD3 R8, P0, R202, R122, RZ ;  /* 0x0000007aca087210 */ /* 0x000fe20007f1e0ff */
[----:B------:R-:W0:Y:S02]  /*6ea0*/  LDC R152, c[0x0][0x248] ;  /* 0x00009200ff987b82 */ /* 0x000e240000000800 */
[----:B------:R4:W3:Y:S01]  /*6eb0*/  LDG.E.U16 R231, desc[UR60][R6.64] ;  /* 0x0000003c06e77981 */ /* 0x0008e2000c1e1500 */
[----:B------:R-:W-:Y:S01]  /*6ec0*/  LEA.HI.X.SX32 R9, R11, R123, 0x1, P0 ;  /* 0x0000007b0b097211 */ /* 0x000fe200000f0eff */
[----:B------:R-:W-:-:S02]  /*6ed0*/  IMAD R11, R27, 0x7e, RZ ;  /* 0x0000007e1b0b7824 */ /* 0x000fc400078e02ff */
[----:B------:R5:W3:Y:S01]  /*6ee0*/  LDG.E.U16 R233, desc[UR60][R4.64] ;  /* 0x0000003c04e97981 */ /* 0x000ae2000c1e1500 */
[-C--:B------:R-:W-:Y:S01]  /*6ef0*/  IADD3 R200, P0, R200, R122.reuse, RZ ;  /* 0x0000007ac8c87210 */ /* 0x080fe20007f1e0ff */
[----:B------:R-:W-:Y:S01]  /*6f00*/  IMAD R113, R113, 0x186, RZ ;  /* 0x0000018671717824 */ /* 0x000fe200078e02ff */
[----:B------:R-:W0:Y:S01]  /*6f10*/  LDC R206, c[0x0][0x248] ;  /* 0x00009200ffce7b82 */ /* 0x000e220000000800 */
[----:B------:R5:W3:Y:S01]  /*6f20*/  LDG.E.U16 R229, desc[UR60][R8.64] ;  /* 0x0000003c08e57981 */ /* 0x000ae2000c1e1500 */
[C---:B----4-:R-:W-:Y:S02]  /*6f30*/  IMAD R7, R27.reuse, 0xec, RZ ;  /* 0x000000ec1b077824 */ /* 0x050fe400078e02ff */
[----:B-----5:R-:W-:Y:S01]  /*6f40*/  IMAD R5, R27, 0xfd, RZ ;  /* 0x000000fd1b057824 */ /* 0x020fe200078e02ff */
[----:B------:R-:W-:Y:S01]  /*6f50*/  LOP3.LUT R4, R2, 0x30, RZ, 0x3c, !PT ;  /* 0x0000003002047812 */ /* 0x000fe200078e3cff */
[----:B------:R-:W-:Y:S01]  /*6f60*/  STS.U16 [R15+0x11d00], R160 ;  /* 0x011d00a00f007388 */ /* 0x000fe20000000400 */
[----:B------:R-:W-:Y:S01]  /*6f70*/  IMAD R127, R127, 0x196, RZ ;  /* 0x000001967f7f7824 */ /* 0x000fe200078e02ff */
[----:B------:R-:W-:Y:S01]  /*6f80*/  IADD3 R8, P1, R7, R122, RZ ;  /* 0x0000007a07087210 */ /* 0x000fe20007f3e0ff */
[----:B------:R-:W-:Y:S01]  /*6f90*/  IMAD R238, R238, 0x1ce, RZ ;  /* 0x000001ceeeee7824 */ /* 0x000fe200078e02ff */
[----:B------:R-:W-:Y:S01]  /*6fa0*/  STS.U16 [R15+0x12100], R162 ;  /* 0x012100a20f007388 */ /* 0x000fe20000000400 */
[----:B------:R-:W-:Y:S01]  /*6fb0*/  LEA.HI.X.SX32 R201, R5, R123, 0x1, P0 ;  /* 0x0000007b05c97211 */ /* 0x000fe200000f0eff */
[----:B------:R-:W-:Y:S01]  /*6fc0*/  IMAD R234, R234, 0x1de, RZ ;  /* 0x000001deeaea7824 */ /* 0x000fe200078e02ff */
[----:B------:R-:W4:Y:S01]  /*6fd0*/  LDC R65, c[0x0][0x248] ;  /* 0x00009200ff417b82 */ /* 0x000f220000000800 */
[----:B------:R-:W-:Y:S01]  /*6fe0*/  STS.U16 [R15+0x12500], R164 ;  /* 0x012500a40f007388 */ /* 0x000fe20000000400 */
[----:B------:R-:W-:-:S03]  /*6ff0*/  IADD3 R4, R17, R4, RZ ;  /* 0x0000000411047210 */ /* 0x000fc60007ffe0ff */
[----:B------:R-:W-:Y:S01]  /*7000*/  STS.U16 [R15+0x12900], R165 ;  /* 0x012900a50f007388 */ /* 0x000fe20000000400 */
[----:B------:R-:W-:Y:S01]  /*7010*/  LEA R5, R27, -R27, 0x6 ;  /* 0x8000001b1b057211 */ /* 0x000fe200078e30ff */
[----:B------:R-:W-:Y:S01]  /*7020*/  IMAD R55, R55, 0x226, RZ ;  /* 0x0000022637377824 */ /* 0x000fe200078e02ff */
[----:B------:R-:W5:Y:S01]  /*7030*/  LDC R79, c[0x0][0x248] ;  /* 0x00009200ff4f7b82 */ /* 0x000f620000000800 */
[----:B------:R-:W-:Y:S01]  /*7040*/  STS.U16 [R15+0x12d00], R166 ;  /* 0x012d00a60f007388 */ /* 0x000fe20000000400 */
[----:B------:R-:W-:-:S03]  /*7050*/  IADD3 R6, P0, R11, R122, RZ ;  /* 0x0000007a0b067210 */ /* 0x000fc60007f1e0ff */
[----:B------:R-:W-:Y:S01]  /*7060*/  STS.U16 [R15+0x13100], R167 ;  /* 0x013100a70f007388 */ /* 0x000fe20000000400 */
[-C--:B------:R-:W-:Y:S01]  /*7070*/  LEA.HI.X.SX32 R9, R242, R123.reuse, 0x1, P1 ;  /* 0x0000007bf2097211 */ /* 0x080fe200008f0eff */
[----:B------:R-:W-:Y:S01]  /*7080*/  IMAD R61, R54, 0x22e, RZ ;  /* 0x0000022e363d7824 */ /* 0x000fe200078e02ff */
[----:B------:R-:W5:Y:S01]  /*7090*/  LDC R78, c[0x0][0x248] ;  /* 0x00009200ff4e7b82 */ /* 0x000f620000000800 */
[----:B------:R-:W-:Y:S04]  /*70a0*/  STS.U16 [R15+0x13500], R168 ;  /* 0x013500a80f007388 */ /* 0x000fe80000000400 */
[----:B------:R-:W-:Y:S01]  /*70b0*/  STS.U16 [R15+0x13900], R169 ;  /* 0x013900a90f007388 */ /* 0x000fe20000000400 */
[----:B------:R-:W-:Y:S02]  /*70c0*/  IMAD R59, R59, 0x23c, RZ ;  /* 0x0000023c3b3b7824 */ /* 0x000fe400078e02ff */
[----:B------:R-:W-:Y:S01]  /*70d0*/  IMAD R63, R63, 0x11f, RZ ;  /* 0x0000011f3f3f7824 */ /* 0x000fe200078e02ff */
[----:B------:R-:W-:Y:S01]  /*70e0*/  STS.U16 [R15+0x13d00], R170 ;  /* 0x013d00aa0f007388 */ /* 0x000fe20000000400 */
[----:B------:R-:W-:Y:S01]  /*70f0*/  IMAD R62, R62, 0x248, RZ ;  /* 0x000002483e3e7824 */ /* 0x000fe200078e02ff */
[----:B------:R-:W5:Y:S02]  /*7100*/  LDC R83, c[0x0][0x248] ;  /* 0x00009200ff537b82 */ /* 0x000f640000000800 */
[----:B------:R-:W-:Y:S04]  /*7110*/  STS.U16 [R15+0x14100], R171 ;  /* 0x014100ab0f007388 */ /* 0x000fe80000000400 */
        /* <DEDUP_REMOVED lines=14> */
[----:B------:R-:W2:Y:S02]  /*7200*/  LDC R82, c[0x0][0x248] ;  /* 0x00009200ff527b82 */ /* 0x000ea40000000800 */
        /* <DEDUP_REMOVED lines=21> */
[----:B------:R-:W-:Y:S02]  /*7360*/  STS.U16 [R15+0x1500], R42 ;  /* 0x0015002a0f007388 */ /* 0x000fe40000000400 */
[----:B------:R-:W3:Y:S02]  /*7370*/  LDC R95, c[0x0][0x248] ;  /* 0x00009200ff5f7b82 */ /* 0x000ee40000000800 */
[----:B------:R-:W-:Y:S04]  /*7380*/  STS.U16 [R15+0x1900], R41 ;  /* 0x001900290f007388 */ /* 0x000fe80000000400 */
[----:B------:R-:W-:Y:S02]  /*7390*/  STS.U16 [R15+0x1d00], R40 ;  /* 0x001d00280f007388 */ /* 0x000fe40000000400 */
[----:B------:R-:W3:Y:S02]  /*73a0*/  LDC R98, c[0x0][0x248] ;  /* 0x00009200ff627b82 */ /* 0x000ee40000000800 */
[----:B------:R1:W-:Y:S04]  /*73b0*/  STS.U16 [R15+0x2100], R39 ;  /* 0x002100270f007388 */ /* 0x0003e80000000400 */
[----:B------:R-:W-:Y:S02]  /*73c0*/  STS.U16 [R15+0x2500], R38 ;  /* 0x002500260f007388 */ /* 0x000fe40000000400 */
[----:B------:R-:W3:Y:S02]  /*73d0*/  LDC R101, c[0x0][0x248] ;  /* 0x00009200ff657b82 */ /* 0x000ee40000000800 */
        /* <DEDUP_REMOVED lines=33> */
[----:B------:R4:W-:Y:S01]  /*75f0*/  STS.U16 [R15+0x4100], R3 ;  /* 0x004100030f007388 */ /* 0x0009e20000000400 */
[----:B-1----:R-:W-:Y:S01]  /*7600*/  IMAD R39, R27, 0x86, RZ ;  /* 0x000000861b277824 */ /* 0x002fe200078e02ff */
[-C--:B------:R-:W-:Y:S01]  /*7610*/  LEA.HI.X.SX32 R13, R7, R123.reuse, 0x1, P2 ;  /* 0x0000007b070d7211 */ /* 0x080fe200010f0eff */
[----:B------:R-:W-:Y:S01]  /*7620*/  IMAD R41, R27, 0x8e, RZ ;  /* 0x0000008e1b297824 */ /* 0x000fe200078e02ff */
[----:B------:R-:W-:Y:S01]  /*7630*/  LEA.HI.X.SX32 R7, R5, R123, 0x1, P0 ;  /* 0x0000007b05077211 */ /* 0x000fe200000f0eff */
[C---:B0-----:R-:W-:Y:S01]  /*7640*/  IMAD R33, R27.reuse, 0x96, RZ ;  /* 0x000000961b217824 */ /* 0x041fe200078e02ff */
[----:B------:R-:W0:Y:S01]  /*7650*/  LDC R43, c[0x0][0x248] ;  /* 0x00009200ff2b7b82 */ /* 0x000e220000000800 */
[----:B------:R-:W3:Y:S01]  /*7660*/  LDG.E.U16 R227, desc[UR60][R200.64] ;  /* 0x0000003cc8e37981 */ /* 0x000ee2000c1e1500 */
[----:B----4-:R-:W-:-:S03]  /*7670*/  IMAD R15, R27, 0xfc, RZ ;  /* 0x000000fc1b0f7824 */ /* 0x010fc600078e02ff */
[----:B------:R-:W-:Y:S01]  /*7680*/  STS.U16 [R4+0x180], R163 ;  /* 0x000180a304007388 */ /* 0x000fe20000000400 */
[C---:B------:R-:W-:Y:S01]  /*7690*/  IMAD R3, R27.reuse, 0x43, RZ ;  /* 0x000000431b037824 */ /* 0x040fe200078e02ff */
[-C--:B------:R-:W-:Y:S01]  /*76a0*/  IADD3 R224, P2, R224, R122.reuse, RZ ;  /* 0x0000007ae0e07210 */ /* 0x080fe20007f5e0ff */
[----:B------:R-:W-:Y:S01]  /*76b0*/  IMAD R35, R27, 0x63, RZ ;  /* 0x000000631b237824 */ /* 0x000fe200078e02ff */
[----:B------:R-:W-:Y:S01]  /*76c0*/  IADD3 R10, P1, R15, R122, RZ ;  /* 0x0000007a0f0a7210 */ /* 0x000fe20007f3e0ff */
[----:B------:R-:W-:Y:S01]  /*76d0*/  STS.U16 [R4+0x580], R161 ;  /* 0x000580a104007388 */ /* 0x000fe20000000400 */
[----:B------:R-:W-:Y:S01]  /*76e0*/  IMAD R5, R27, 0x47, RZ ;  /* 0x000000471b057824 */ /* 0x000fe200078e02ff */
[----:B------:R-:W1:Y:S02]  /*76f0*/  LDC R40, c[0x0][0x248] ;  /* 0x00009200ff287b82 */ /* 0x000e640000000800 */
[----:B------:R-:W-:Y:S01]  /*7700*/  STS.U16 [R4+0x980], R159 ;  /* 0x0009809f04007388 */ /* 0x000fe20000000400 */
[----:B------:R-:W-:-:S03]  /*7710*/  LEA.HI.X.SX32 R11, R11, R123, 0x1, P1 ;  /* 0x0000007b0b0b7211 */ /* 0x000fc600008f0eff */
[----:B------:R-:W-:Y:S01]  /*7720*/  STS.U16 [R4+0xd80], R157 ;  /* 0x000d809d04007388 */ /* 0x000fe20000000400 */
[----:B------:R-:W-:Y:S01]  /*7730*/  IMAD R37, R27, 0x67, RZ ;  /* 0x000000671b257824 */ /* 0x000fe200078e02ff */
[----:B------:R-:W4:Y:S02]  /*7740*/  LDC R44, c[0x0][0x248] ;  /* 0x00009200ff2c7b82 */ /* 0x000f240000000800 */
[----:B------:R-:W-:Y:S04]  /*7750*/  STS.U16 [R4+0x1180], R153 ;  /* 0x0011809904007388 */ /* 0x000fe80000000400 */
[----:B------:R-:W-:Y:S02]  /*7760*/  STS.U16 [R4+0x1580], R147 ;  /* 0x0015809304007388 */ /* 0x000fe40000000400 */
[----:B------:R-:W5:Y:S02]  /*7770*/  LDC R130, c[0x0][0x248] ;  /* 0x00009200ff827b82 */ /* 0x000f640000000800 */
[----:B------:R-:W-:Y:S04]  /*7780*/  STS.U16 [R4+0x1980], R137 ;  /* 0x0019808904007388 */ /* 0x000fe80000000400 */
[----:B------:R2:W-:Y:S01]  /*7790*/  STS.U16 [R4+0x1d80], R0 ;  /* 0x001d800004007388 */ /* 0x0005e20000000400 */
[----:B------:R-:W-:Y:S01]  /*77a0*/  IADD3 R14, P1, R41, R122, RZ ;  /* 0x0000007a290e7210 */ /* 0x000fe20007f3e0ff */
[----:B------:R-:W0:Y:S02]  /*77b0*/  LDC R166, c[0x0][0x248] ;  /* 0x00009200ffa67b82 */ /* 0x000e240000000800 */
[----:B------:R2:W3:Y:S01]  /*77c0*/  LDG.E.U16 R195, desc[UR60][R8.64] ;  /* 0x0000003c08c37981 */ /* 0x0004e2000c1e1500 */
[----:B------:R-:W-:-:S03]  /*77d0*/  LEA.HI.X.SX32 R225, R15, R123, 0x1, P2 ;  /* 0x0000007b0fe17211 */ /* 0x000fc600010f0eff */
[----:B------:R2:W3:Y:S02]  /*77e0*/  LDG.E.U16 R223, desc[UR60][R6.64] ;  /* 0x0000003c06df7981 */ /* 0x0004e4000c1e1500 */
[----:B------:R-:W0:Y:S02]  /*77f0*/  LDC R190, c[0x0][0x248] ;  /* 0x00009200ffbe7b82 */ /* 0x000e240000000800 */
[----:B--2---:R2:W3:Y:S01]  /*7800*/  LDG.E.U16 R0, desc[UR60][R12.64] ;  /* 0x0000003c0c007981 */ /* 0x0044e2000c1e1500 */
[----:B------:R-:W-:-:S03]  /*7810*/  IADD3 R8, P0, R39, R122, RZ ;  /* 0x0000007a27087210 */ /* 0x000fc60007f1e0ff */
[----:B------:R1:W3:Y:S01]  /*7820*/  LDG.E.U16 R189, desc[UR60][R10.64] ;  /* 0x0000003c0abd7981 */ /* 0x0002e2000c1e1500 */
[----:B------:R-:W-:Y:S01]  /*7830*/  IMAD R7, R27, 0x4b, RZ ;  /* 0x0000004b1b077824 */ /* 0x000fe200078e02ff */
[-C--:B------:R-:W-:Y:S01]  /*7840*/  IADD3 R6, P2, R33, R122.reuse, RZ ;  /* 0x0000007a21067210 */ /* 0x080fe20007f5e0ff */
[----:B------:R-:W0:Y:S01]  /*7850*/  LDC R188, c[0x0][0x248] ;  /* 0x00009200ffbc7b82 */ /* 0x000e220000000800 */
[-C--:B------:R-:W-:Y:S02]  /*7860*/  LEA.HI.X.SX32 R9, R3, R123.reuse, 0x1, P0 ;  /* 0x0000007b03097211 */ /* 0x080fe400000f0eff */
[-C--:B------:R-:W-:Y:S01]  /*7870*/  LEA.HI.X.SX32 R15, R5, R123.reuse, 0x1, P1 ;  /* 0x0000007b050f7211 */ /* 0x080fe200008f0eff */
[----:B------:R-:W-:Y:S01]  /*7880*/  IMAD R5, R27, 0x4f, RZ ;  /* 0x0000004f1b057824 */ /* 0x000fe200078e02ff */
[-C--:B------:R-:W-:Y:S01]  /*7890*/  LEA.HI.X.SX32 R7, R7, R123.reuse, 0x1, P2 ;  /* 0x0000007b07077211 */ /* 0x080fe200010f0eff */
[----:B------:R4:W3:Y:S01]  /*78a0*/  LDG.E.U16 R221, desc[UR60][R8.64] ;  /* 0x0000003c08dd7981 */ /* 0x0008e2000c1e1500 */
[-C--:B--2---:R-:W-:Y:S01]  /*78b0*/  IADD3 R12, P0, R31, R122.reuse, RZ ;  /* 0x0000007a1f0c7210 */ /* 0x084fe20007f1e0ff */
[----:B------:R-:W-:Y:S01]  /*78c0*/  IMAD R142, R142, 0x1a6, RZ ;  /* 0x000001a68e8e7824 */ /* 0x000fe200078e02ff */
[----:B------:R-:W2:Y:S01]  /*78d0*/  LDC R196, c[0x0][0x248] ;  /* 0x00009200ffc47b82 */ /* 0x000ea20000000800 */
[----:B------:R5:W3:Y:S01]  /*78e0*/  LDG.E.U16 R217, desc[UR60][R6.64] ;  /* 0x0000003c06d97981 */ /* 0x000ae2000c1e1500 */
[----:B------:R-:W-:Y:S01]  /*78f0*/  LEA.HI.X.SX32 R13, R5, R123, 0x1, P0 ;  /* 0x0000007b050d7211 */ /* 0x000fe200000f0eff */
[----:B------:R-:W-:Y:S01]  /*7900*/  IMAD R5, R27, 0x5b, RZ ;  /* 0x0000005b1b057824 */ /* 0x000fe200078e02ff */
[-C--:B-1----:R-:W-:Y:S01]  /*7910*/  IADD3 R10, P1, R29, R122.reuse, RZ ;  /* 0x0000007a1d0a7210 */ /* 0x082fe20007f3e0ff */
[----:B------:R1:W3:Y:S01]  /*7920*/  LDG.E.U16 R219, desc[UR60][R14.64] ;  /* 0x0000003c0edb7981 */ /* 0x0002e2000c1e1500 */
[----:B----4-:R-:W-:Y:S01]  /*7930*/  IADD3 R8, P2, R23, R122, RZ ;  /* 0x0000007a17087210 */ /* 0x010fe20007f5e0ff */
[----:B------:R-:W-:-:S02]  /*7940*/  IMAD R11, R27, 0x53, RZ ;  /* 0x000000531b0b7824 */ /* 0x000fc400078e02ff */
[----:B------:R4:W3:Y:S01]  /*7950*/  LDG.E.U16 R215, desc[UR60][R12.64] ;  /* 0x0000003c0cd77981 */ /* 0x0008e2000c1e1500 */
[----:B------:R-:W-:Y:S01]  /*7960*/  IMAD R134, R134, 0x19e, RZ ;  /* 0x0000019e86867824 */ /* 0x000fe200078e02ff */
[-C--:B-----5:R-:W-:Y:S01]  /*7970*/  IADD3 R6, P0, R19, R122.reuse, RZ ;  /* 0x0000007a13067210 */ /* 0x0a0fe20007f1e0ff */
[----:B------:R-:W-:Y:S01]  /*7980*/  IMAD R150, R150, 0x1ac, RZ ;  /* 0x000001ac96967824 */ /* 0x000fe200078e02ff */
[-C--:B------:R-:W-:Y:S01]  /*7990*/  LEA.HI.X.SX32 R9, R21, R123.reuse, 0x1, P2 ;  /* 0x0000007b15097211 */ /* 0x080fe200010f0eff */
[----:B------:R-:W-:Y:S01]  /*79a0*/  IMAD R21, R27, 0xbe, RZ ;  /* 0x000000be1b157824 */ /* 0x000fe200078e02ff */
[-C--:B------:R-:W-:Y:S01]  /*79b0*/  LEA.HI.X.SX32 R7, R5, R123.reuse, 0x1, P0 ;  /* 0x0000007b05077211 */ /* 0x080fe200000f0eff */
[----:B-1----:R-:W-:Y:S01]  /*79c0*/  IMAD R15, R27, 0xd6, RZ ;  /* 0x000000d61b0f7824 */ /* 0x002fe200078e02ff */
[-C--:B------:R-:W-:Y:S01]  /*79d0*/  LEA.HI.X.SX32 R11, R11, R123.reuse, 0x1, P1 ;  /* 0x0000007b0b0b7211 */ /* 0x080fe200008f0eff */
[----:B------:R-:W-:Y:S01]  /*79e0*/  IMAD R14, R27, 0xc6, RZ ;  /* 0x000000c61b0e7824 */ /* 0x000fe200078e02ff */
[-C--:B----4-:R-:W-:Y:S01]  /*79f0*/  IADD3 R12, P0, R21, R122.reuse, RZ ;  /* 0x0000007a150c7210 */ /* 0x090fe20007f1e0ff */
[----:B------:R1:W4:Y:S01]  /*7a00*/  LDG.E.U16 R209, desc[UR60][R6.64] ;  /* 0x0000003c06d17981 */ /* 0x000322000c1e1500 */
[----:B------:R-:W-:Y:S01]  /*7a10*/  IMAD R5, R27, 0xce, RZ ;  /* 0x000000ce1b057824 */ /* 0x000fe200078e02ff */
[----:B------:R-:W5:Y:S01]  /*7a20*/  LDC R198, c[0x0][0x248] ;  /* 0x00009200ffc67b82 */ /* 0x000f620000000800 */
[-C--:B------:R-:W-:Y:S01]  /*7a30*/  LEA.HI.X.SX32 R13, R25, R123.reuse, 0x1, P0 ;  /* 0x0000007b190d7211 */ /* 0x080fe200000f0eff */
[----:B------:R0:W4:Y:S04]  /*7a40*/  LDG.E.U16 R213, desc[UR60][R10.64] ;  /* 0x0000003c0ad57981 */ /* 0x000128000c1e1500 */
[----:B------:R0:W4:Y:S01]  /*7a50*/  LDG.E.U16 R211, desc[UR60][R8.64] ;  /* 0x0000003c08d37981 */ /* 0x000122000c1e1500 */
[----:B-1----:R-:W-:Y:S01]  /*7a60*/  IMAD R7, R27, 0x6b, RZ ;  /* 0x0000006b1b077824 */ /* 0x002fe200078e02ff */
[-C--:B------:R-:W-:Y:S01]  /*7a70*/  IADD3 R6, P0, R15, R122.reuse, RZ ;  /* 0x0000007a0f067210 */ /* 0x080fe20007f1e0ff */
[----:B------:R-:W-:Y:S01]  /*7a80*/  IMAD R25, R27, 0xee, RZ ;  /* 0x000000ee1b197824 */ /* 0x000fe200078e02ff */
[----:B------:R1:W4:Y:S01]  /*7a90*/  LDG.E.U16 R207, desc[UR60][R12.64] ;  /* 0x0000003c0ccf7981 */ /* 0x000322000c1e1500 */
[-C--:B0-----:R-:W-:Y:S01]  /*7aa0*/  IADD3 R10, P1, R14, R122.reuse, RZ ;  /* 0x0000007a0e0a7210 */ /* 0x081fe20007f3e0ff */
[----:B------:R-:W-:Y:S01]  /*7ab0*/  IMAD R152, R152, 0x1ae, RZ ;  /* 0x000001ae98987824 */ /* 0x000fe200078e02ff */
[-C--:B------:R-:W-:Y:S01]  /*7ac0*/  LEA.HI.X.SX32 R7, R7, R123.reuse, 0x1, P0 ;  /* 0x0000007b07077211 */ /* 0x080fe200000f0eff */
[----:B------:R-:W-:Y:S01]  /*7ad0*/  IMAD R40, R40, 0x10e, RZ ;  /* 0x0000010e28287824 */ /* 0x000fe200078e02ff */
[----:B------:R-:W-:Y:S01]  /*7ae0*/  IADD3 R8, P2, R5, R122, RZ ;  /* 0x0000007a05087210 */ /* 0x000fe20007f5e0ff */
[----:B------:R-:W-:Y:S01]  /*7af0*/  IMAD R44, R44, 0x116, RZ ;  /* 0x000001162c2c7824 */ /* 0x000fe200078e02ff */
[-C--:B------:R-:W-:Y:S01]  /*7b00*/  LEA.HI.X.SX32 R11, R35, R123.reuse, 0x1, P1 ;  /* 0x0000007b230b7211 */ /* 0x080fe200008f0eff */
[----:B------:R0:W4:Y:S01]  /*7b10*/  LDG.E.U16 R201, desc[UR60][R6.64] ;  /* 0x0000003c06c97981 */ /* 0x000122000c1e1500 */
[----:B------:R-:W-:Y:S01]  /*7b20*/  LEA.HI.X.SX32 R9, R37, R123, 0x1, P2 ;  /* 0x0000007b25097211 */ /* 0x000fe200010f0eff */
[C---:B-1----:R-:W-:Y:S01]  /*7b30*/  IMAD R13, R27.reuse, 0x77, RZ ;  /* 0x000000771b0d7824 */ /* 0x042fe200078e02ff */
[----:B------:R-:W1:Y:S01]  /*7b40*/  LDC R200, c[0x0][0x248] ;  /* 0x00009200ffc87b82 */ /* 0x000e620000000800 */
[----:B------:R2:W4:Y:S01]  /*7b50*/  LDG.E.U16 R205, desc[UR60][R10.64] ;  /* 0x0000003c0acd7981 */ /* 0x000522000c1e1500 */
[----:B------:R-:W-:-:S02]  /*7b60*/  IMAD R35, R27, 0x6f, RZ ;  /* 0x0000006f1b237824 */ /* 0x000fc400078e02ff */
[----:B------:R-:W-:Y:S01]  /*7b70*/  IMAD R37, R27, 0x73, RZ ;  /* 0x000000731b257824 */ /* 0x000fe200078e02ff */
[----:B------:R2:W4:Y:S01]  /*7b80*/  LDG.E.U16 R203, desc[UR60][R8.64] ;  /* 0x0000003c08cb7981 */ /* 0x000522000c1e1500 */
[-C--:B0-----:R-:W-:Y:S02]  /*7b90*/  IADD3 R6, P2, R25, R122.reuse, RZ ;  /* 0x0000007a19067210 */ /* 0x081fe40007f5e0ff */
[----:B------:R-:W0:Y:S01]  /*7ba0*/  LDC R32, c[0x0][0x248] ;  /* 0x00009200ff207b82 */ /* 0x000e220000000800 */
[----:B------:R-:W4:Y:S01]  /*7bb0*/  LDG.E.U16 R3, desc[UR60][R224.64] ;  /* 0x0000003ce0037981 */ /* 0x000f22000c1e1500 */
[-C--:B------:R-:W-:Y:S02]  /*7bc0*/  LEA.HI.X.SX32 R7, R13, R123.reuse, 0x1, P2 ;  /* 0x0000007b0d077211 */ /* 0x080fe400010f0eff */
[-C--:B--2---:R-:W-:Y:S01]  /*7bd0*/  IADD3 R10, P0, R20, R122.reuse, RZ ;  /* 0x0000007a140a7210 */ /* 0x084fe20007f1e0ff */
[----:B------:R-:W-:Y:S01]  /*7be0*/  IMAD R13, R27, 0x7b, RZ ;  /* 0x0000007b1b0d7824 */ /* 0x000fe200078e02ff */
[-C--:B------:R-:W-:Y:S01]  /*7bf0*/  IADD3 R8, P1, R16, R122.reuse, RZ ;  /* 0x0000007a10087210 */ /* 0x080fe20007f3e0ff */
[----:B------:R2:W4:Y:S01]  /*7c00*/  LDG.E.U16 R193, desc[UR60][R6.64] ;  /* 0x0000003c06c17981 */ /* 0x000522000c1e1500 */
[-C--:B------:R-:W-:Y:S01]  /*7c10*/  LEA.HI.X.SX32 R11, R35, R123.reuse, 0x1, P0 ;  /* 0x0000007b230b7211 */ /* 0x080fe200000f0eff */
[----:B------:R-:W3:Y:S01]  /*7c20*/  LDC R242, c[0x0][0x248] ;  /* 0x00009200fff27b82 */ /* 0x000ee20000000800 */
[----:B------:R-:W-:Y:S01]  /*7c30*/  LEA.HI.X.SX32 R9, R37, R123, 0x1, P1 ;  /* 0x0000007b25097211 */ /* 0x000fe200008f0eff */
[----:B------:R-:W-:Y:S01]  /*7c40*/  IMAD R37, R18, 0x10c, RZ ;  /* 0x0000010c12257824 */ /* 0x000fe200078e02ff */
[-C--:B------:R-:W-:Y:S01]  /*7c50*/  IADD3 R12, P1, R26, R122.reuse, RZ ;  /* 0x0000007a1a0c7210 */ /* 0x080fe20007f3e0ff */
[----:B------:R5:W4:Y:S01]  /*7c60*/  LDG.E.U16 R199, desc[UR60][R10.64] ;  /* 0x0000003c0ac77981 */ /* 0x000b22000c1e1500 */
[----:B--2---:R-:W-:-:S03]  /*7c70*/  IADD3 R6, P0, R30, R122, RZ ;  /* 0x0000007a1e067210 */ /* 0x004fc60007f1e0ff */
[----:B------:R2:W4:Y:S01]  /*7c80*/  LDG.E.U16 R197, desc[UR60][R8.64] ;  /* 0x0000003c08c57981 */ /* 0x000522000c1e1500 */
[----:B------:R-:W-:Y:S01]  /*7c90*/  IMAD R130, R130, 0x19c, RZ ;  /* 0x0000019c82827824 */ /* 0x000fe200078e02ff */
[----:B------:R-:W3:Y:S01]  /*7ca0*/  LDC R34, c[0x0][0x248] ;  /* 0x00009200ff227b82 */ /* 0x000ee20000000800 */
[----:B------:R-:W-:Y:S02]  /*7cb0*/  LEA.HI.X.SX32 R7, R13, R123, 0x1, P0 ;  /* 0x0000007b0d077211 */ /* 0x000fe400000f0eff */
[----:B-----5:R-:W-:Y:S02]  /*7cc0*/  LEA R11, R27, -R27, 0x7 ;  /* 0x8000001b1b0b7211 */ /* 0x020fe400078e38ff */
[-C--:B------:R-:W-:Y:S01]  /*7cd0*/  IADD3 R10, P2, R22, R122.reuse, RZ ;  /* 0x0000007a160a7210 */ /* 0x080fe20007f5e0ff */
[----:B------:R5:W4:Y:S01]  /*7ce0*/  LDG.E.U16 R191, desc[UR60][R6.64] ;  /* 0x0000003c06bf7981 */ /* 0x000b22000c1e1500 */
[-C--:B------:R-:W-:Y:S01]  /*7cf0*/  LEA.HI.X.SX32 R13, R11, R123.reuse, 0x1, P1 ;  /* 0x0000007b0b0d7211 */ /* 0x080fe200008f0eff */
[C---:B--2---:R-:W-:Y:S01]  /*7d00*/  IMAD R9, R27.reuse, 0x83, RZ ;  /* 0x000000831b097824 */ /* 0x044fe200078e02ff */
[----:B------:R-:W-:Y:S01]  /*7d10*/  SHF.L.U32 R35, R27, 0x2, RZ ;  /* 0x000000021b237819 */ /* 0x000fe200000006ff */
[----:B------:R-:W-:Y:S01]  /*7d20*/  IMAD R166, R166, 0x1b6, RZ ;  /* 0x000001b6a6a67824 */ /* 0x000fe200078e02ff */
[-C--:B------:R-:W-:Y:S01]  /*7d30*/  LEA R8, P0, R43, R122.reuse, 0x3 ;  /* 0x0000007a2b087211 */ /* 0x080fe200078018ff */
[----:B------:R2:W4:Y:S01]  /*7d40*/  LDG.E.U16 R187, desc[UR60][R12.64] ;  /* 0x0000003c0cbb7981 */ /* 0x000522000c1e1500 */
[----:B------:R-:W-:Y:S01]  /*7d50*/  LEA.HI.X.SX32 R11, R9, R123, 0x1, P2 ;  /* 0x0000007b090b7211 */ /* 0x000fe200010f0eff */
[----:B------:R-:W-:Y:S01]  /*7d60*/  IMAD R190, R190, 0x1bc, RZ ;  /* 0x000001bcbebe7824 */ /* 0x000fe200078e02ff */
[----:B------:R-:W3:Y:S01]  /*7d70*/  LDC R42, c[0x0][0x248] ;  /* 0x00009200ff2a7b82 */ /* 0x000ee20000000800 */
[----:B-----5:R-:W-:-:S02]  /*7d80*/  IADD3 R6, P1, R37, R122, RZ ;  /* 0x0000007a25067210 */ /* 0x020fc40007f3e0ff */
[-C--:B------:R-:W-:Y:S01]  /*7d90*/  LEA.HI.X.SX32 R9, R35, R123.reuse, 0x1, P0 ;  /* 0x0000007b23097211 */ /* 0x080fe200000f0eff */
[----:B------:R-:W-:Y:S01]  /*7da0*/  IMAD R35, R27, 0x87, RZ ;  /* 0x000000871b237824 */ /* 0x000fe200078e02ff */
[-C--:B------:R-:W-:Y:S01]  /*7db0*/  LEA.HI.X.SX32 R7, R39, R123.reuse, 0x1, P1 ;  /* 0x0000007b27077211 */ /* 0x080fe200008f0eff */
[----:B------:R5:W4:Y:S01]  /*7dc0*/  LDG.E.U16 R185, desc[UR60][R10.64] ;  /* 0x0000003c0ab97981 */ /* 0x000b22000c1e1500 */
[-C--:B--2---:R-:W-:Y:S01]  /*7dd0*/  IADD3 R12, P0, R40, R122.reuse, RZ ;  /* 0x0000007a280c7210 */ /* 0x084fe20007f1e0ff */
[----:B------:R-:W-:Y:S01]  /*7de0*/  IMAD R188, R188, 0x1be, RZ ;  /* 0x000001bebcbc7824 */ /* 0x000fe200078e02ff */
[----:B------:R-:W2:Y:S01]  /*7df0*/  LDC R43, c[0x0][0x248] ;  /* 0x00009200ff2b7b82 */ /* 0x000ea20000000800 */
[----:B------:R1:W4:Y:S01]  /*7e00*/  LDG.E.U16 R183, desc[UR60][R6.64] ;  /* 0x0000003c06b77981 */ /* 0x000322000c1e1500 */
[----:B------:R-:W-:Y:S01]  /*7e10*/  LEA.HI.X.SX32 R13, R35, R123, 0x1, P0 ;  /* 0x0000007b230d7211 */ /* 0x000fe200000f0eff */
[C---:B------:R-:W-:Y:S02]  /*7e20*/  IMAD R35, R27.reuse, 0x93, RZ ;  /* 0x000000931b237824 */ /* 0x040fe400078e02ff */
[----:B------:R0:W4:Y:S01]  /*7e30*/  LDG.E.U16 R225, desc[UR60][R8.64] ;  /* 0x0000003c08e17981 */ /* 0x000122000c1e1500 */
[----:B-----5:R-:W-:Y:S01]  /*7e40*/  IMAD R11, R27, 0x8b, RZ ;  /* 0x0000008b1b0b7824 */ /* 0x020fe200078e02ff */
[----:B------:R-:W-:-:S02]  /*7e50*/  IADD3 R10, P1, R44, R122, RZ ;  /* 0x0000007a2c0a7210 */ /* 0x000fc40007f3e0ff */
[----:B------:R5:W4:Y:S01]  /*7e60*/  LDG.E.U16 R181, desc[UR60][R12.64] ;  /* 0x0000003c0cb57981 */ /* 0x000b22000c1e1500 */
[----:B------:R-:W-:Y:S01]  /*7e70*/  IMAD R196, R196, 0x1cc, RZ ;  /* 0x000001ccc4c47824 */ /* 0x000fe200078e02ff */
[-C--:B-1----:R-:W-:Y:S01]  /*7e80*/  IADD3 R6, P0, R49, R122.reuse, RZ ;  /* 0x0000007a31067210 */ /* 0x082fe20007f1e0ff */
[----:B------:R-:W-:Y:S01]  /*7e90*/  IMAD R7, R27, 0x8f, RZ ;  /* 0x0000008f1b077824 */ /* 0x000fe200078e02ff */
[----:B------:R-:W1:Y:S01]  /*7ea0*/  LDC R38, c[0x0][0x248] ;  /* 0x00009200ff267b82 */ /* 0x000e620000000800 */
[----:B0-----:R-:W-:-:S03]  /*7eb0*/  IADD3 R8, P2, R48, R122, RZ ;  /* 0x0000007a30087210 */ /* 0x001fc60007f5e0ff */
[-C--:B------:R-:W-:Y:S02]  /*7ec0*/  LEA.HI.X.SX32 R7, R7, R123.reuse, 0x1, P0 ;  /* 0x0000007b07077211 */ /* 0x080fe400000f0eff */
[-C--:B-----5:R-:W-:Y:S02]  /*7ed0*/  IADD3 R12, P0, R53, R122.reuse, RZ ;  /* 0x0000007a350c7210 */ /* 0x0a0fe40007f1e0ff */
[-C--:B------:R-:W-:Y:S01]  /*7ee0*/  LEA.HI.X.SX32 R9, R41, R123.reuse, 0x1, P2 ;  /* 0x0000007b29097211 */ /* 0x080fe200010f0eff */
[----:B------:R0:W5:Y:S01]  /*7ef0*/  LDG.E.U16 R175, desc[UR60][R6.64] ;  /* 0x0000003c06af7981 */ /* 0x000162000c1e1500 */
[-C--:B------:R-:W-:Y:S01]  /*7f00*/  LEA.HI.X.SX32 R11, R11, R123.reuse, 0x1, P1 ;  /* 0x0000007b0b0b7211 */ /* 0x080fe200008f0eff */
[----:B------:R-:W-:Y:S01]  /*7f10*/  IMAD R39, R27, 0x97, RZ ;  /* 0x000000971b277824 */ /* 0x000fe200078e02ff */
[----:B------:R-:W-:Y:S01]  /*7f20*/  LEA.HI.X.SX32 R13, R35, R123, 0x1, P0 ;  /* 0x0000007b230d7211 */ /* 0x000fe200000f0eff */
[----:B------:R0:W5:Y:S01]  /*7f30*/  LDG.E.U16 R177, desc[UR60][R8.64] ;  /* 0x0000003c08b17981 */ /* 0x000162000c1e1500 */
[----:B------:R-:W-:Y:S01]  /*7f40*/  IMAD R198, R198, 0x1dc, RZ ;  /* 0x000001dcc6c67824 */ /* 0x000fe200078e02ff */
[----:B------:R-:W1:Y:S02]  /*7f50*/  LDC R41, c[0x0][0x248] ;  /* 0x00009200ff297b82 */ /* 0x000e640000000800 */
[----:B------:R2:W5:Y:S01]  /*7f60*/  LDG.E.U16 R179, desc[UR60][R10.64] ;  /* 0x0000003c0ab37981 */ /* 0x000562000c1e1500 */
[----:B0-----:R-:W-:Y:S01]  /*7f70*/  IMAD R7, R27, 0x9b, RZ ;  /* 0x0000009b1b077824 */ /* 0x001fe200078e02ff */
[----:B------:R-:W-:-:S02]  /*7f80*/  IADD3 R6, P0, R64, R122, RZ ;  /* 0x0000007a40067210 */ /* 0x000fc40007f1e0ff */
[----:B------:R0:W5:Y:S01]  /*7f90*/  LDG.E.U16 R173, desc[UR60][R12.64] ;  /* 0x0000003c0cad7981 */ /* 0x000162000c1e1500 */
[-C--:B------:R-:W-:Y:S01]  /*7fa0*/  IADD3 R8, P2, R60, R122.reuse, RZ ;  /* 0x0000007a3c087210 */ /* 0x080fe20007f5e0ff */
[----:B------:R-:W-:Y:S01]  /*7fb0*/  IMAD R200, R200, 0x1ec, RZ ;  /* 0x000001ecc8c87824 */ /* 0x000fe200078e02ff */
[-C--:B------:R-:W-:Y:S01]  /*7fc0*/  LEA.HI.X.SX32 R7, R7, R123.reuse, 0x1, P0 ;  /* 0x0000007b07077211 */ /* 0x080fe200000f0eff */
[----:B------:R-:W-:Y:S01]  /*7fd0*/  IMAD R36, R32, 0x1ee, RZ ;  /* 0x000001ee20247824 */ /* 0x000fe200078e02ff */
[-C--:B--2---:R-:W-:Y:S01]  /*7fe0*/  IADD3 R10, P1, R57, R122.reuse, RZ ;  /* 0x0000007a390a7210 */ /* 0x084fe20007f3e0ff */
[----:B------:R-:W-:Y:S01]  /*7ff0*/  IMAD R206, R206, 0x1fc, RZ ;  /* 0x000001fccece7824 */ /* 0x000fe200078e02ff */
[-C--:B------:R-:W-:Y:S01]  /*8000*/  LEA.HI.X.SX32 R9, R39, R123.reuse, 0x1, P2 ;  /* 0x0000007b27097211 */ /* 0x080fe200010f0eff */
[----:B------:R2:W5:Y:S01]  /*8010*/  LDG.E.U16 R167, desc[UR60][R6.64] ;  /* 0x0000003c06a77981 */ /* 0x000562000c1e1500 */
[----:B0-----:R-:W-:Y:S01]  /*8020*/  IADD3 R12, P0, R68, R122, RZ ;  /* 0x0000007a440c7210 */ /* 0x001fe20007f1e0ff */
[----:B------:R-:W0:Y:S01]  /*8030*/  LDC R46, c[0x0][0x248] ;  /* 0x00009200ff2e7b82 */ /* 0x000e220000000800 */
[-C--:B------:R-:W-:Y:S01]  /*8040*/  LEA.HI.X.SX32 R11, R33, R123.reuse, 0x1, P1 ;  /* 0x0000007b210b7211 */ /* 0x080fe200008f0eff */
[----:B------:R2:W5:Y:S01]  /*8050*/  LDG.E.U16 R169, desc[UR60][R8.64] ;  /* 0x0000003c08a97981 */ /* 0x000562000c1e1500 */
[----:B------:R-:W-:Y:S01]  /*8060*/  LEA.HI.X.SX32 R13, R31, R123, 0x1, P0 ;  /* 0x0000007b1f0d7211 */ /* 0x000fe200000f0eff */
[----:B------:R-:W-:-:S02]  /*8070*/  IMAD R35, R27, 0xa3, RZ ;  /* 0x000000a31b237824 */ /* 0x000fc400078e02ff */
[----:B------:R2:W5:Y:S02]  /*8080*/  LDG.E.U16 R171, desc[UR60][R10.64] ;  /* 0x0000003c0aab7981 */ /* 0x000564000c1e1500 */
[-C--:B--2---:R-:W-:Y:S01]  /*8090*/  IADD3 R6, P0, R77, R122.reuse, RZ ;  /* 0x0000007a4d067210 */ /* 0x084fe20007f1e0ff */
[----:B------:R-:W-:Y:S01]  /*80a0*/  IMAD R33, R27, 0x9f, RZ ;  /* 0x0000009f1b217824 */ /* 0x000fe200078e02ff */
[----:B------:R2:W5:Y:S01]  /*80b0*/  LDG.E.U16 R165, desc[UR60][R12.64] ;  /* 0x0000003c0ca57981 */ /* 0x000562000c1e1500 */
[----:B------:R-:W0:Y:S01]  /*80c0*/  LDC R45, c[0x0][0x248] ;  /* 0x00009200ff2d7b82 */ /* 0x000e220000000800 */
[-C--:B------:R-:W-:Y:S02]  /*80d0*/  IADD3 R8, P2, R73, R122.reuse, RZ ;  /* 0x0000007a49087210 */ /* 0x080fe40007f5e0ff */
[----:B------:R-:W-:Y:S02]  /*80e0*/  LEA.HI.X.SX32 R7, R29, R123, 0x1, P0 ;  /* 0x0000007b1d077211 */ /* 0x000fe400000f0eff */
[----:B------:R-:W-:-:S02]  /*80f0*/  IADD3 R10, P1, R69, R122, RZ ;  /* 0x0000007a450a7210 */ /* 0x000fc40007f3e0ff */
[-C--:B------:R-:W-:Y:S01]  /*8100*/  LEA.HI.X.SX32 R9, R35, R123.reuse, 0x1, P2 ;  /* 0x0000007b23097211 */ /* 0x080fe200010f0eff */
[----:B------:R1:W5:Y:S01]  /*8110*/  LDG.E.U16 R159, desc[UR60][R6.64] ;  /* 0x0000003c069f7981 */ /* 0x000362000c1e1500 */
[C---:B--2---:R-:W-:Y:S01]  /*8120*/  IMAD R13, R27.reuse, 0xa7, RZ ;  /* 0x000000a71b0d7824 */ /* 0x044fe200078e02ff */
[-C--:B------:R-:W-:Y:S01]  /*8130*/  IADD3 R12, P0, R80, R122.reuse, RZ ;  /* 0x0000007a500c7210 */ /* 0x080fe20007f1e0ff */
[----:B------:R-:W-:Y:S01]  /*8140*/  IMAD R31, R27, 0xbb, RZ ;  /* 0x000000bb1b1f7824 */ /* 0x000fe200078e02ff */
[-C--:B------:R-:W-:Y:S01]  /*8150*/  LEA.HI.X.SX32 R11, R33, R123.reuse, 0x1, P1 ;  /* 0x0000007b210b7211 */ /* 0x080fe200008f0eff */
[----:B------:R2:W5:Y:S01]  /*8160*/  LDG.E.U16 R161, desc[UR60][R8.64] ;  /* 0x0000003c08a17981 */ /* 0x000562000c1e1500 */
[----:B------:R-:W-:Y:S01]  /*8170*/  LEA.HI.X.SX32 R13, R13, R123, 0x1, P0 ;  /* 0x0000007b0d0d7211 */ /* 0x000fe200000f0eff */
[C---:B------:R-:W-:Y:S01]  /*8180*/  IMAD R29, R27.reuse, 0xb7, RZ ;  /* 0x000000b71b1d7824 */ /* 0x040fe200078e02ff */
[----:B------:R-:W0:Y:S01]  /*8190*/  LDC R35, c[0x0][0x248] ;  /* 0x00009200ff237b82 */ /* 0x000e220000000800 */
[----:B------:R2:W5:Y:S01]  /*81a0*/  LDG.E.U16 R163, desc[UR60][R10.64] ;  /* 0x0000003c0aa37981 */ /* 0x000562000c1e1500 */
[----:B-1----:R-:W-:Y:S01]  /*81b0*/  IMAD R7, R27, 0xaf, RZ ;  /* 0x000000af1b077824 */ /* 0x002fe200078e02ff */
[----:B------:R-:W-:-:S02]  /*81c0*/  IADD3 R6, P0, R89, R122, RZ ;  /* 0x0000007a59067210 */ /* 0x000fc40007f1e0ff */
[----:B------:R1:W5:Y:S01]  /*81d0*/  LDG.E.U16 R157, desc[UR60][R12.64] ;  /* 0x0000003c0c9d7981 */ /* 0x000362000c1e1500 */
[----:B--2---:R-:W-:Y:S01]  /*81e0*/  IMAD R9, R27, 0xab, RZ ;  /* 0x000000ab1b097824 */ /* 0x004fe200078e02ff */
[-C--:B------:R-:W-:Y:S01]  /*81f0*/  IADD3 R8, P2, R88, R122.reuse, RZ ;  /* 0x0000007a58087210 */ /* 0x080fe20007f5e0ff */
[----:B------:R-:W2:Y:S01]  /*8200*/  LDC R54, c[0x0][0x248] ;  /* 0x00009200ff367b82 */ /* 0x000ea20000000800 */
[----:B------:R-:W-:Y:S02]  /*8210*/  LEA.HI.X.SX32 R7, R7, R123, 0x1, P0 ;  /* 0x0000007b07077211 */ /* 0x000fe400000f0eff */
[----:B------:R-:W-:-:S03]  /*8220*/  IADD3 R10, P1, R84, R122, RZ ;  /* 0x0000007a540a7210 */ /* 0x000fc60007f3e0ff */
[----:B------:R1:W5:Y:S01]  /*8230*/  LDG.E.U16 R151, desc[UR60][R6.64] ;  /* 0x0000003c06977981 */ /* 0x000362000c1e1500 */
[-C--:B------:R-:W-:Y:S01]  /*8240*/  LEA.HI.X.SX32 R11, R9, R123.reuse, 0x1, P1 ;  /* 0x0000007b090b7211 */ /* 0x080fe200008f0eff */
[----:B------:R-:W-:Y:S01]  /*8250*/  IMAD R65, R65, 0x23e, RZ ;  /* 0x0000023e41417824 */ /* 0x000fe200078e02ff */
[-C--:B------:R-:W-:Y:S01]  /*8260*/  LEA.HI.X.SX32 R9, R23, R123.reuse, 0x1, P2 ;  /* 0x0000007b17097211 */ /* 0x080fe200010f0eff */
[----:B------:R-:W-:Y:S01]  /*8270*/  IMAD R23, R27, 0xb3, RZ ;  /* 0x000000b31b177824 */ /* 0x000fe200078e02ff */
[-C--:B-1----:R-:W-:Y:S01]  /*8280*/  IADD3 R12, P1, R97, R122.reuse, RZ ;  /* 0x0000007a610c7210 */ /* 0x082fe20007f3e0ff */
[----:B------:R1:W5:Y:S01]  /*8290*/  LDG.E.U16 R155, desc[UR60][R10.64] ;  /* 0x0000003c0a9b7981 */ /* 0x000362000c1e1500 */
[----:B------:R-:W4:Y:S01]  /*82a0*/  LDC R115, c[0x0][0x248] ;  /* 0x00009200ff737b82 */ /* 0x000f220000000800 */
[----:B------:R-:W-:Y:S02]  /*82b0*/  IADD3 R6, P0, R93, R122, RZ ;  /* 0x0000007a5d067210 */ /* 0x000fe40007f1e0ff */
[----:B------:R1:W5:Y:S02]  /*82c0*/  LDG.E.U16 R153, desc[UR60][R8.64] ;  /* 0x0000003c08997981 */ /* 0x000364000c1e1500 */
[----:B------:R-:W-:-:S03]  /*82d0*/  LEA.HI.X.SX32 R7, R23, R123, 0x1, P0 ;  /* 0x0000007b17077211 */ /* 0x000fc600000f0eff */
[----:B------:R-:W4:Y:S01]  /*82e0*/  LDC R118, c[0x0][0x248] ;  /* 0x00009200ff767b82 */ /* 0x000f220000000800 */
[-C--:B------:R-:W-:Y:S01]  /*82f0*/  LEA.HI.X.SX32 R13, R19, R123.reuse, 0x1, P1 ;  /* 0x0000007b130d7211 */ /* 0x080fe200008f0eff */
[----:B------:R0:W5:Y:S01]  /*8300*/  LDG.E.U16 R149, desc[UR60][R6.64] ;  /* 0x0000003c06957981 */ /* 0x000162000c1e1500 */
[-C--:B-1----:R-:W-:Y:S02]  /*8310*/  IADD3 R10, P0, R100, R122.reuse, RZ ;  /* 0x0000007a640a7210 */ /* 0x082fe40007f1e0ff */
[-C--:B------:R-:W-:Y:S01]  /*8320*/  IADD3 R8, P2, R104, R122.reuse, RZ ;  /* 0x0000007a68087210 */ /* 0x080fe20007f5e0ff */
[----:B------:R1:W5:Y:S01]  /*8330*/  LDG.E.U16 R147, desc[UR60][R12.64] ;  /* 0x0000003c0c937981 */ /* 0x000362000c1e1500 */
[-C--:B------:R-:W-:Y:S01]  /*8340*/  LEA.HI.X.SX32 R11, R29, R123.reuse, 0x1, P0 ;  /* 0x0000007b1d0b7211 */ /* 0x080fe200000f0eff */
[----:B------:R-:W4:Y:S01]  /*8350*/  LDC R121, c[0x0][0x248] ;  /* 0x00009200ff797b82 */ /* 0x000f220000000800 */
[----:B0-----:R-:W-:Y:S01]  /*8360*/  IADD3 R6, P1, R108, R122, RZ ;  /* 0x0000007a6c067210 */ /* 0x001fe20007f3e0ff */
[----:B------:R-:W-:Y:S01]  /*8370*/  IMAD R19, R27, 0xbf, RZ ;  /* 0x000000bf1b137824 */ /* 0x000fe200078e02ff */
[-C--:B------:R-:W-:Y:S01]  /*8380*/  LEA.HI.X.SX32 R9, R31, R123.reuse, 0x1, P2 ;  /* 0x0000007b1f097211 */ /* 0x080fe200010f0eff */
[----:B------:R0:W5:Y:S01]  /*8390*/  LDG.E.U16 R145, desc[UR60][R10.64] ;  /* 0x0000003c0a917981 */ /* 0x000162000c1e1500 */
[----:B------:R-:W-:-:S03]  /*83a0*/  LEA.HI.X.SX32 R7, R21, R123, 0x1, P1 ;  /* 0x0000007b15077211 */ /* 0x000fc600008f0eff */
[----:B------:R-:W4:Y:S01]  /*83b0*/  LDC R119, c[0x0][0x248] ;  /* 0x00009200ff777b82 */ /* 0x000f220000000800 */
[-C--:B-1----:R-:W-:Y:S01]  /*83c0*/  IADD3 R12, P0, R109, R122.reuse, RZ ;  /* 0x0000007a6d0c7210 */ /* 0x082fe20007f1e0ff */
[----:B------:R1:W5:Y:S03]  /*83d0*/  LDG.E.U16 R143, desc[UR60][R8.64] ;  /* 0x0000003c088f7981 */ /* 0x000366000c1e1500 */
[-C--:B------:R-:W-:Y:S01]  /*83e0*/  LEA.HI.X.SX32 R13, R19, R123.reuse, 0x1, P0 ;  /* 0x0000007b130d7211 */ /* 0x080fe200000f0eff */
[----:B------:R2:W5:Y:S01]  /*83f0*/  LDG.E.U16 R141, desc[UR60][R6.64] ;  /* 0x0000003c068d7981 */ /* 0x000562000c1e1500 */
[----:B0-----:R-:W-:Y:S01]  /*8400*/  IMAD R11, R27, 0xc3, RZ ;  /* 0x000000c31b0b7824 */ /* 0x001fe200078e02ff */
[-C--:B------:R-:W-:Y:S02]  /*8410*/  IADD3 R10, P1, R113, R122.reuse, RZ ;  /* 0x0000007a710a7210 */ /* 0x080fe40007f3e0ff */
[----:B------:R0:W5:Y:S01]  /*8420*/  LDG.E.U16 R139, desc[UR60][R12.64] ;  /* 0x0000003c0c8b7981 */ /* 0x000162000c1e1500 */
[----:B------:R-:W4:Y:S01]  /*8430*/  LDC R116, c[0x0][0x248] ;  /* 0x00009200ff747b82 */ /* 0x000f220000000800 */
[-C--:B-1----:R-:W-:Y:S01]  /*8440*/  IADD3 R8, P2, R117, R122.reuse, RZ ;  /* 0x0000007a75087210 */ /* 0x082fe20007f5e0ff */
[C---:B--2---:R-:W-:Y:S01]  /*8450*/  IMAD R7, R27.reuse, 0xc7, RZ ;  /* 0x000000c71b077824 */ /* 0x044fe200078e02ff */
[----:B------:R-:W-:Y:S01]  /*8460*/  IADD3 R6, P0, R120, R122, RZ ;  /* 0x0000007a78067210 */ /* 0x000fe20007f1e0ff */
[----:B------:R-:W-:Y:S01]  /*8470*/  IMAD R19, R27, 0xcb, RZ ;  /* 0x000000cb1b137824 */ /* 0x000fe200078e02ff */
[----:B------:R-:W-:-:S03]  /*8480*/  LEA.HI.X.SX32 R9, R14, R123, 0x1, P2 ;  /* 0x0000007b0e097211 */ /* 0x000fc600010f0eff */
[----:B------:R-:W1:Y:S01]  /*8490*/  LDC R136, c[0x0][0x248] ;  /* 0x00009200ff887b82 */ /* 0x000e620000000800 */
[-C--:B------:R-:W-:Y:S02]  /*84a0*/  LEA.HI.X.SX32 R7, R7, R123.reuse, 0x1, P0 ;  /* 0x0000007b07077211 */ /* 0x080fe400000f0eff */
[-C--:B0-----:R-:W-:Y:S01]  /*84b0*/  IADD3 R12, P0, R127, R122.reuse, RZ ;  /* 0x0000007a7f0c7210 */ /* 0x081fe20007f1e0ff */
[----:B------:R0:W2:Y:S01]  /*84c0*/  LDG.E.U16 R135, desc[UR60][R8.64] ;  /* 0x0000003c08877981 */ /* 0x0000a2000c1e1500 */
[-C--:B------:R-:W-:Y:S02]  /*84d0*/  LEA.HI.X.SX32 R11, R11, R123.reuse, 0x1, P1 ;  /* 0x0000007b0b0b7211 */ /* 0x080fe400008f0eff */
[----:B------:R-:W-:Y:S01]  /*84e0*/  LEA.HI.X.SX32 R13, R19, R123, 0x1, P0 ;  /* 0x0000007b130d7211 */ /* 0x000fe200000f0eff */
[----:B------:R0:W2:Y:S01]  /*84f0*/  LDG.E.U16 R133, desc[UR60][R6.64] ;  /* 0x0000003c06857981 */ /* 0x0000a2000c1e1500 */
[----:B------:R-:W1:Y:S03]  /*8500*/  LDC R131, c[0x0][0x248] ;  /* 0x00009200ff837b82 */ /* 0x000e660000000800 */
[----:B------:R0:W2:Y:S02]  /*8510*/  LDG.E.U16 R137, desc[UR60][R10.64] ;  /* 0x0000003c0a897981 */ /* 0x0000a4000c1e1500 */
[----:B0-----:R-:W-:Y:S01]  /*8520*/  IMAD R9, R27, 0xd3, RZ ;  /* 0x000000d31b097824 */ /* 0x001fe200078e02ff */
[----:B------:R-:W-:-:S02]  /*8530*/  IADD3 R8, P0, R142, R122, RZ ;  /* 0x0000007a8e087210 */ /* 0x000fc40007f1e0ff */
[----:B------:R-:W0:Y:S01]  /*8540*/  LDC R132, c[0x0][0x248] ;  /* 0x00009200ff847b82 */ /* 0x000e220000000800 */
[-C--:B------:R-:W-:Y:S02]  /*8550*/  IADD3 R6, P1, R130, R122.reuse, RZ ;  /* 0x0000007a82067210 */ /* 0x080fe40007f3e0ff */
[-C--:B------:R-:W-:Y:S01]  /*8560*/  LEA.HI.X.SX32 R9, R9, R123.reuse, 0x1, P0 ;  /* 0x0000007b09097211 */ /* 0x080fe200000f0eff */
[----:B------:R-:W-:Y:S01]  /*8570*/  IMAD R11, R27, 0xcf, RZ ;  /* 0x000000cf1b0b7824 */ /* 0x000fe200078e02ff */
[-C--:B------:R-:W-:Y:S02]  /*8580*/  IADD3 R10, P2, R134, R122.reuse, RZ ;  /* 0x0000007a860a7210 */ /* 0x080fe40007f5e0ff */
[----:B------:R-:W-:Y:S01]  /*8590*/  IADD3 R18, P0, R150, R122, RZ ;  /* 0x0000007a96127210 */ /* 0x000fe20007f1e0ff */
[----:B------:R-:W2:Y:S01]  /*85a0*/  LDG.E.U16 R8, desc[UR60][R8.64] ;  /* 0x0000003c08087981 */ /* 0x000ea2000c1e1500 */
[-C--:B------:R-:W-:Y:S01]  /*85b0*/  LEA.HI.X.SX32 R7, R5, R123.reuse, 0x1, P1 ;  /* 0x0000007b05077211 */ /* 0x080fe200008f0eff */
[----:B------:R-:W0:Y:S01]  /*85c0*/  LDC R138, c[0x0][0x248] ;  /* 0x00009200ff8a7b82 */ /* 0x000e220000000800 */
[-C--:B------:R-:W-:Y:S01]  /*85d0*/  LEA.HI.X.SX32 R11, R11, R123.reuse, 0x1, P2 ;  /* 0x0000007b0b0b7211 */ /* 0x080fe200010f0eff */
[----:B------:R1:W2:Y:S01]  /*85e0*/  LDG.E.U16 R5, desc[UR60][R12.64] ;  /* 0x0000003c0c057981 */ /* 0x0002a2000c1e1500 */
[----:B------:R-:W-:-:S02]  /*85f0*/  LEA.HI.X.SX32 R19, R15, R123, 0x1, P0 ;  /* 0x0000007b0f137211 */ /* 0x000fc400000f0eff */
[-C--:B------:R-:W-:Y:S01]  /*8600*/  IADD3 R14, P2, R166, R122.reuse, RZ ;  /* 0x0000007aa60e7210 */ /* 0x080fe20007f5e0ff */
[----:B------:R-:W2:Y:S01]  /*8610*/  LDG.E.U16 R6, desc[UR60][R6.64] ;  /* 0x0000003c06067981 */ /* 0x000ea2000c1e1500 */
[C---:B------:R-:W-:Y:S01]  /*8620*/  IMAD R21, R27.reuse, 0xd7, RZ ;  /* 0x000000d71b157824 */ /* 0x040fe200078e02ff */
[----:B------:R-:W0:Y:S02]  /*8630*/  LDC R144, c[0x0][0x248] ;  /* 0x00009200ff907b82 */ /* 0x000e240000000800 */
[----:B------:R1:W2:Y:S02]  /*8640*/  LDG.E.U16 R9, desc[UR60][R18.64] ;  /* 0x0000003c12097981 */ /* 0x0002a4000c1e1500 */
[----:B-1----:R-:W-:Y:S01]  /*8650*/  IMAD R13, R27, 0xdb, RZ ;  /* 0x000000db1b0d7824 */ /* 0x002fe200078e02ff */
[-C--:B------:R-:W-:Y:S01]  /*8660*/  IADD3 R12, P0, R190, R122.reuse, RZ ;  /* 0x0000007abe0c7210 */ /* 0x080fe20007f1e0ff */
[----:B------:R1:W2:Y:S03]  /*8670*/  LDG.E.U16 R7, desc[UR60][R10.64] ;  /* 0x0000003c0a077981 */ /* 0x0002a6000c1e1500 */
[-C--:B------:R-:W-:Y:S01]  /*8680*/  LEA.HI.X.SX32 R15, R13, R123.reuse, 0x1, P2 ;  /* 0x0000007b0d0f7211 */ /* 0x080fe200010f0eff */
[----:B------:R-:W0:Y:S01]  /*8690*/  LDC R148, c[0x0][0x248] ;  /* 0x00009200ff947b82 */ /* 0x000e220000000800 */
[----:B------:R-:W-:Y:S01]  /*86a0*/  LEA.HI.X.SX32 R13, R20, R123, 0x1, P0 ;  /* 0x0000007b140d7211 */ /* 0x000fe200000f0eff */
[----:B------:R-:W-:Y:S01]  /*86b0*/  IMAD R19, R27, 0xdf, RZ ;  /* 0x000000df1b137824 */ /* 0x000fe200078e02ff */
[----:B------:R-:W-:-:S02]  /*86c0*/  IADD3 R22, P0, R188, R122, RZ ;  /* 0x0000007abc167210 */ /* 0x000fc40007f1e0ff */
[-C--:B-1----:R-:W-:Y:S01]  /*86d0*/  IADD3 R10, P1, R152, R122.reuse, RZ ;  /* 0x0000007a980a7210 */ /* 0x082fe20007f3e0ff */
[----:B------:R-:W-:Y:S01]  /*86e0*/  IMAD R29, R27, 0xeb, RZ ;  /* 0x000000eb1b1d7824 */ /* 0x000fe200078e02ff */
[-C--:B------:R-:W-:Y:S01]  /*86f0*/  LEA.HI.X.SX32 R23, R19, R123.reuse, 0x1, P0 ;  /* 0x0000007b13177211 */ /* 0x080fe200000f0eff */
[----:B------:R-:W2:Y:S01]  /*8700*/  LDG.E.U16 R12, desc[UR60][R12.64] ;  /* 0x0000003c0c0c7981 */ /* 0x000ea2000c1e1500 */
[----:B------:R-:W-:Y:S01]  /*8710*/  LEA.HI.X.SX32 R11, R21, R123, 0x1, P1 ;  /* 0x0000007b150b7211 */ /* 0x000fe200008f0eff */
[----:B------:R-:W-:Y:S01]  /*8720*/  IMAD R19, R27, 0xe7, RZ ;  /* 0x000000e71b137824 */ /* 0x000fe200078e02ff */
[-C--:B------:R-:W-:Y:S01]  /*8730*/  IADD3 R18, P0, R238, R122.reuse, RZ ;  /* 0x0000007aee127210 */ /* 0x080fe20007f1e0ff */
[----:B------:R-:W1:Y:S02]  /*8740*/  LDC R146, c[0x0][0x248] ;  /* 0x00009200ff927b82 */ /* 0x000e640000000800 */
[----:B------:R-:W2:Y:S01]  /*8750*/  LDG.E.U16 R10, desc[UR60][R10.64] ;  /* 0x0000003c0a0a7981 */ /* 0x000ea2000c1e1500 */
[----:B------:R-:W-:-:S02]  /*8760*/  IADD3 R20, P2, R196, R122, RZ ;  /* 0x0000007ac4147210 */ /* 0x000fc40007f5e0ff */
[-C--:B------:R-:W-:Y:S01]  /*8770*/  LEA.HI.X.SX32 R19, R19, R123.reuse, 0x1, P0 ;  /* 0x0000007b13137211 */ /* 0x080fe200000f0eff */
[----:B------:R-:W2:Y:S02]  /*8780*/  LDG.E.U16 R13, desc[UR60][R22.64] ;  /* 0x0000003c160d7981 */ /* 0x000ea4000c1e1500 */
[----:B------:R-:W1:Y:S02]  /*8790*/  LDC R140, c[0x0][0x248] ;  /* 0x00009200ff8c7b82 */ /* 0x000e640000000800 */
[----:B------:R3:W2:Y:S01]  /*87a0*/  LDG.E.U16 R11, desc[UR60][R14.64] ;  /* 0x0000003c0e0b7981 */ /* 0x0006a2000c1e1500 */
[----:B------:R-:W-:-:S03]  /*87b0*/  LEA.HI.X.SX32 R21, R16, R123, 0x1, P2 ;  /* 0x0000007b10157211 */ /* 0x000fc600010f0eff */
[----:B------:R0:W2:Y:S02]  /*87c0*/  LDG.E.U16 R16, desc[UR60][R18.64] ;  /* 0x0000003c12107981 */ /* 0x0000a4000c1e1500 */
[----:B------:R-:W1:Y:S01]  /*87d0*/  LDC R154, c[0x0][0x248] ;  /* 0x00009200ff9a7b82 */ /* 0x000e620000000800 */
[----:B---3--:R-:W-:Y:S01]  /*87e0*/  IMAD R15, R27, 0xe3, RZ ;  /* 0x000000e31b0f7824 */ /* 0x008fe200078e02ff */
[----:B------:R-:W-:-:S06]  /*87f0*/  IADD3 R14, P1, R228, R122, RZ ;  /* 0x0000007ae40e7210 */ /* 0x000fcc0007f3e0ff */
[----:B------:R-:W3:Y:S01]  /*8800*/  LDC R156, c[0x0][0x248] ;  /* 0x00009200ff9c7b82 */ /* 0x000ee20000000800 */
[-C--:B------:R-:W-:Y:S02]  /*8810*/  LEA.HI.X.SX32 R15, R15, R123.reuse, 0x1, P1 ;  /* 0x0000007b0f0f7211 */ /* 0x080fe400008f0eff */
[-C--:B0-----:R-:W-:Y:S01]  /*8820*/  IADD3 R18, P0, R230, R122.reuse, RZ ;  /* 0x0000007ae6127210 */ /* 0x081fe20007f1e0ff */
[----:B------:R-:W-:Y:S02]  /*8830*/  IMAD R23, R27, 0xef, RZ ;  /* 0x000000ef1b177824 */ /* 0x000fe400078e02ff */
[----:B------:R-:W2:Y:S01]  /*8840*/  LDG.E.U16 R14, desc[UR60][R14.64] ;  /* 0x0000003c0e0e7981 */ /* 0x000ea2000c1e1500 */
[-C--:B------:R-:W-:Y:S01]  /*8850*/  LEA.HI.X.SX32 R19, R29, R123.reuse, 0x1, P0 ;  /* 0x0000007b1d137211 */ /* 0x080fe200000f0eff */
[----:B------:R-:W-:Y:S01]  /*8860*/  IMAD R31, R27, 0xf3, RZ ;  /* 0x000000f31b1f7824 */ /* 0x000fe200078e02ff */
[-C--:B------:R-:W-:Y:S01]  /*8870*/  IADD3 R28, P1, R198, R122.reuse, RZ ;  /* 0x0000007ac61c7210 */ /* 0x080fe20007f3e0ff */
[----:B------:R-:W0:Y:S01]  /*8880*/  LDC R162, c[0x0][0x248] ;  /* 0x00009200ffa27b82 */ /* 0x000e220000000800 */
[----:B------:R-:W-:Y:S01]  /*8890*/  IADD3 R24, P2, R232, R122, RZ ;  /* 0x0000007ae8187210 */ /* 0x000fe20007f5e0ff */
[----:B------:R-:W-:Y:S01]  /*88a0*/  IMAD R242, R242, 0x1fe, RZ ;  /* 0x000001fef2f27824 */ /* 0x000fe200078e02ff */
[----:B------:R1:W2:Y:S01]  /*88b0*/  LDG.E.U16 R15, desc[UR60][R20.64] ;  /* 0x0000003c140f7981 */ /* 0x0002a2000c1e1500 */
[----:B------:R-:W-:-:S04]  /*88c0*/  LEA.HI.X.SX32 R29, R25, R123, 0x1, P1 ;  /* 0x0000007b191d7211 */ /* 0x000fc800008f0eff */
[----:B------:R-:W0:Y:S01]  /*88d0*/  LDC R160, c[0x0][0x248] ;  /* 0x00009200ffa07b82 */ /* 0x000e220000000800 */
[----:B------:R-:W-:Y:S01]  /*88e0*/  LEA.HI.X.SX32 R25, R31, R123, 0x1, P2 ;  /* 0x0000007b1f197211 */ /* 0x000fe200010f0eff */
[----:B------:R-:W-:Y:S01]  /*88f0*/  IMAD R31, R27, 0xf7, RZ ;  /* 0x000000f71b1f7824 */ /* 0x000fe200078e02ff */
[----:B------:R-:W2:Y:S01]  /*8900*/  LDG.E.U16 R18, desc[UR60][R18.64] ;  /* 0x0000003c12127981 */ /* 0x000ea2000c1e1500 */
[----:B-1----:R-:W-:-:S04]  /*8910*/  IADD3 R20, P0, R234, R122, RZ ;  /* 0x0000007aea147210 */ /* 0x002fc80007f1e0ff */
[----:B------:R-:W1:Y:S01]  /*8920*/  LDC R164, c[0x0][0x248] ;  /* 0x00009200ffa47b82 */ /* 0x000e620000000800 */
[-C--:B------:R-:W-:Y:S02]  /*8930*/  IADD3 R22, P1, R200, R122.reuse, RZ ;  /* 0x0000007ac8167210 */ /* 0x080fe40007f3e0ff */
[-C--:B------:R-:W-:Y:S01]  /*8940*/  LEA.HI.X.SX32 R21, R23, R123.reuse, 0x1, P0 ;  /* 0x0000007b17157211 */ /* 0x080fe200000f0eff */
[----:B------:R3:W2:Y:S01]  /*8950*/  LDG.E.U16 R19, desc[UR60][R28.64] ;  /* 0x0000003c1c137981 */ /* 0x0006a2000c1e1500 */
[----:B------:R-:W-:Y:S02]  /*8960*/  IADD3 R32, P0, R36, R122, RZ ;  /* 0x0000007a24207210 */ /* 0x000fe40007f1e0ff */
[-C--:B------:R-:W-:Y:S01]  /*8970*/  LEA.HI.X.SX32 R23, R30, R123.reuse, 0x1, P1 ;  /* 0x0000007b1e177211 */ /* 0x080fe200008f0eff */
[----:B------:R-:W2:Y:S01]  /*8980*/  LDG.E.U16 R20, desc[UR60][R20.64] ;  /* 0x0000003c14147981 */ /* 0x000ea2000c1e1500 */
[----:B------:R-:W-:Y:S01]  /*8990*/  LEA.HI.X.SX32 R33, R31, R123, 0x1, P0 ;  /* 0x0000007b1f217211 */ /* 0x000fe200000f0eff */
[----:B------:R-:W0:Y:S01]  /*89a0*/  LDC R36, c[0x0][0x248] ;  /* 0x00009200ff247b82 */ /* 0x000e220000000800 */
[----:B------:R-:W-:Y:S01]  /*89b0*/  LEA R39, R27, -R27, 0x8 ;  /* 0x8000001b1b277211 */ /* 0x000fe200078e40ff */
[----:B------:R-:W-:-:S02]  /*89c0*/  IMAD R43, R43, 0x206, RZ ;  /* 0x000002062b2b7824 */ /* 0x000fc400078e02ff */
[----:B---3--:R-:W-:Y:S01]  /*89d0*/  IMAD R29, R27, 0xfb, RZ ;  /* 0x000000fb1b1d7824 */ /* 0x008fe200078e02ff */
[-C--:B------:R-:W-:Y:S01]  /*89e0*/  IADD3 R28, P0, R242, R122.reuse, RZ ;  /* 0x0000007af21c7210 */ /* 0x080fe20007f1e0ff */
[----:B------:R-:W3:Y:S02]  /*89f0*/  LDG.E.U16 R22, desc[UR60][R22.64] ;  /* 0x0000003c16167981 */ /* 0x000ee4000c1e1500 */
[----:B------:R-:W1:Y:S02]  /*8a00*/  LDC R168, c[0x0][0x248] ;  /* 0x00009200ffa87b82 */ /* 0x000e640000000800 */
[----:B------:R4:W3:Y:S01]  /*8a10*/  LDG.E.U16 R21, desc[UR60][R24.64] ;  /* 0x0000003c18157981 */ /* 0x0008e2000c1e1500 */
[-C--:B------:R-:W-:Y:S01]  /*8a20*/  IADD3 R30, P2, R206, R122.reuse, RZ ;  /* 0x0000007ace1e7210 */ /* 0x080fe20007f5e0ff */
[----:B------:R-:W-:Y:S02]  /*8a30*/  IMAD R47, R34, 0x208, RZ ;  /* 0x00000208222f7824 */ /* 0x000fe400078e02ff */
[----:B------:R-:W-:Y:S01]  /*8a40*/  IMAD R51, R42, 0x20a, RZ ;  /* 0x0000020a2a337824 */ /* 0x000fe200078e02ff */
[----:B------:R4:W3:Y:S01]  /*8a50*/  LDG.E.U16 R23, desc[UR60][R32.64] ;  /* 0x0000003c20177981 */ /* 0x0008e2000c1e1500 */
[----:B------:R-:W1:Y:S01]  /*8a60*/  LDC R158, c[0x0][0x248] ;  /* 0x00009200ff9e7b82 */ /* 0x000e620000000800 */
[----:B----4-:R-:W-:-:S04]  /*8a70*/  IADD3 R24, P1, R248, R122, RZ ;  /* 0x0000007af8187210 */ /* 0x010fc80007f3e0ff */
[----:B------:R-:W-:-:S03]  /*8a80*/  LEA.HI.X.SX32 R25, R29, R123, 0x1, P1 ;  /* 0x0000007b1d197211 */ /* 0x000fc600008f0eff */
[----:B------:R-:W4:Y:S01]  /*8a90*/  LDC R42, c[0x0][0x248] ;  /* 0x00009200ff2a7b82 */ /* 0x000f220000000800 */
[-C--:B------:R-:W-:Y:S02]  /*8aa0*/  LEA.HI.X.SX32 R29, R39, R123.reuse, 0x1, P0 ;  /* 0x0000007b271d7211 */ /* 0x080fe400000f0eff */
[----:B------:R-:W-:Y:S01]  /*8ab0*/  LEA.HI.X.SX32 R31, R26, R123, 0x1, P2 ;  /* 0x0000007b1a1f7211 */ /* 0x000fe200010f0eff */
[----:B------:R-:W-:Y:S01]  /*8ac0*/  IMAD R33, R27, 0x103, RZ ;  /* 0x000001031b217824 */ /* 0x000fe200078e02ff */
[----:B------:R-:W3:Y:S03]  /*8ad0*/  LDG.E.U16 R24, desc[UR60][R24.64] ;  /* 0x0000003c18187981 */ /* 0x000ee6000c1e1500 */
[----:B------:R-:W0:Y:S01]  /*8ae0*/  LDC R39, c[0x0][0x248] ;  /* 0x00009200ff277b82 */ /* 0x000e220000000800 */
[----:B------:R1:W3:Y:S01]  /*8af0*/  LDG.E.U16 R26, desc[UR60][R28.64] ;  /* 0x0000003c1c1a7981 */ /* 0x0002e2000c1e1500 */
[----:B------:R-:W-:-:S03]  /*8b00*/  IADD3 R34, P0, R43, R122, RZ ;  /* 0x0000007a2b227210 */ /* 0x000fc60007f1e0ff */
[----:B------:R1:W3:Y:S03]  /*8b10*/  LDG.E.U16 R25, desc[UR60][R30.64] ;  /* 0x0000003c1e197981 */ /* 0x0002e6000c1e1500 */
[----:B------:R-:W4:Y:S01]  /*8b20*/  LDC R43, c[0x0][0x248] ;  /* 0x00009200ff2b7b82 */ /* 0x000f220000000800 */
[----:B-1----:R-:W-:Y:S01]  /*8b30*/  IMAD R29, R35, 0x20e, RZ ;  /* 0x0000020e231d7824 */ /* 0x002fe200078e02ff */
[----:B------:R-:W-:Y:S02]  /*8b40*/  IADD3 R28, P1, R47, R122, RZ ;  /* 0x0000007a2f1c7210 */ /* 0x000fe40007f3e0ff */
[----:B------:R-:W-:Y:S01]  /*8b50*/  LEA.HI.X.SX32 R35, R33, R123, 0x1, P0 ;  /* 0x0000007b21237211 */ /* 0x000fe200000f0eff */
[----:B------:R-:W-:-:S03]  /*8b60*/  IMAD R33, R27, 0x107, RZ ;  /* 0x000001071b217824 */ /* 0x000fc600078e02ff */
[----:B------:R-:W1:Y:S01]  /*8b70*/  LDC R176, c[0x0][0x248] ;  /* 0x00009200ffb07b82 */ /* 0x000e620000000800 */
[----:B------:R-:W-:Y:S01]  /*8b80*/  IMAD R31, R27, 0x105, RZ ;  /* 0x000001051b1f7824 */ /* 0x000fe200078e02ff */
[-C--:B------:R-:W-:Y:S01]  /*8b90*/  IADD3 R30, P2, R51, R122.reuse, RZ ;  /* 0x0000007a331e7210 */ /* 0x080fe20007f5e0ff */
[----:B------:R-:W-:Y:S01]  /*8ba0*/  IMAD R47, R41, 0x216, RZ ;  /* 0x00000216292f7824 */ /* 0x000fe200078e02ff */
[-C--:B------:R-:W-:Y:S01]  /*8bb0*/  IADD3 R32, P0, R29, R122.reuse, RZ ;  /* 0x0000007a1d207210 */ /* 0x080fe20007f1e0ff */
[----:B------:R0:W3:Y:S01]  /*8bc0*/  LDG.E.U16 R27, desc[UR60][R34.64] ;  /* 0x0000003c221b7981 */ /* 0x0000e2000c1e1500 */
[-C--:B------:R-:W-:Y:S02]  /*8bd0*/  LEA.HI.X.SX32 R29, R222, R123.reuse, 0x1, P1 ;  /* 0x0000007bde1d7211 */ /* 0x080fe400008f0eff */
[-C--:B------:R-:W-:Y:S01]  /*8be0*/  LEA.HI.X.SX32 R31, R31, R123.reuse, 0x1, P2 ;  /* 0x0000007b1f1f7211 */ /* 0x080fe200010f0eff */
[----:B------:R-:W1:Y:S01]  /*8bf0*/  LDC R41, c[0x0][0x248] ;  /* 0x00009200ff297b82 */ /* 0x000e620000000800 */
[----:B------:R-:W-:Y:S01]  /*8c00*/  LEA.HI.X.SX32 R33, R33, R123, 0x1, P0 ;  /* 0x0000007b21217211 */ /* 0x000fe200000f0eff */
[----:B------:R-:W3:Y:S01]  /*8c10*/  LDG.E.U16 R28, desc[UR60][R28.64] ;  /* 0x0000003c1c1c7981 */ /* 0x000ee2000c1e1500 */
[----:B0-----:R-:W-:Y:S01]  /*8c20*/  IMAD R35, R38, 0x10b, RZ ;  /* 0x0000010b26237824 */ /* 0x001fe200078e02ff */
[----:B------:R-:W-:Y:S01]  /*8c30*/  IADD3 R38, P0, R47, R122, RZ ;  /* 0x0000007a2f267210 */ /* 0x000fe20007f1e0ff */
[----:B------:R-:W-:-:S03]  /*8c40*/  IMAD R51, R46, 0x218, RZ ;  /* 0x000002182e337824 */ /* 0x000fc600078e02ff */
[----:B------:R-:W0:Y:S01]  /*8c50*/  LDC R47, c[0x0][0x248] ;  /* 0x00009200ff2f7b82 */ /* 0x000e220000000800 */
[----:B------:R4:W3:Y:S01]  /*8c60*/  LDG.E.U16 R29, desc[UR60][R30.64] ;  /* 0x0000003c1e1d7981 */ /* 0x0008e2000c1e1500 */
[----:B------:R-:W-:-:S06]  /*8c70*/  IMAD R45, R45, 0x21c, RZ ;  /* 0x0000021c2d2d7824 */ /* 0x000fcc00078e02ff */
[----:B------:R-:W0:Y:S01]  /*8c80*/  LDC R46, c[0x0][0x248] ;  /* 0x00009200ff2e7b82 */ /* 0x000e220000000800 */
[----:B----4-:R-:W-:Y:S01]  /*8c90*/  IMAD R31, R39, 0x21a, RZ ;  /* 0x0000021a271f7824 */ /* 0x010fe200078e02ff */
[----:B------:R-:W-:Y:S01]  /*8ca0*/  LEA.HI.X.SX32 R39, R35, R123, 0x1, P0 ;  /* 0x0000007b23277211 */ /* 0x000fe200000f0eff */
[----:B------:R-:W-:Y:S01]  /*8cb0*/  IMAD R35, R36, 0x10d, RZ ;  /* 0x0000010d24237824 */ /* 0x000fe200078e02ff */
[----:B------:R4:W3:Y:S01]  /*8cc0*/  LDG.E.U16 R30, desc[UR60][R32.64] ;  /* 0x0000003c201e7981 */ /* 0x0008e2000c1e1500 */
[----:B------:R-:W-:Y:S01]  /*8cd0*/  IMAD R43, R43, 0x21e, RZ ;  /* 0x0000021e2b2b7824 */ /* 0x000fe200078e02ff */
[-C--:B------:R-:W-:Y:S02]  /*8ce0*/  IADD3 R36, P0, R31, R122.reuse, RZ ;  /* 0x0000007a1f247210 */ /* 0x080fe40007f1e0ff */
[----:B------:R-:W5:Y:S01]  /*8cf0*/  LDC R222, c[0x0][0x248] ;  /* 0x00009200ffde7b82 */ /* 0x000f620000000800 */
[----:B------:R1:W3:Y:S01]  /*8d00*/  LDG.E.U16 R31, desc[UR60][R38.64] ;  /* 0x0000003c261f7981 */ /* 0x0002e2000c1e1500 */
[----:B----4-:R-:W-:-:S06]  /*8d10*/  IADD3 R32, P1, R51, R122, RZ ;  /* 0x0000007a33207210 */ /* 0x010fcc0007f3e0ff */
[----:B------:R-:W4:Y:S08]  /*8d20*/  LDC R170, c[0x0][0x248] ;  /* 0x00009200ffaa7b82 */ /* 0x000f300000000800 */
[----:B-1----:R-:W1:Y:S08]  /*8d30*/  LDC R38, c[0x0][0x248] ;  /* 0x00009200ff267b82 */ /* 0x002e700000000800 */
[----:B------:R-:W0:Y:S01]  /*8d40*/  LDC R51, c[0x0][0x248] ;  /* 0x00009200ff337b82 */ /* 0x000e220000000800 */
[----:B------:R-:W-:-:S02]  /*8d50*/  IADD3 R34, P2, R45, R122, RZ ;  /* 0x0000007a2d227210 */ /* 0x000fc40007f5e0ff */
[-C--:B------:R-:W-:Y:S01]  /*8d60*/  LEA.HI.X.SX32 R33, R37, R123.reuse, 0x1, P1 ;  /* 0x0000007b25217211 */ /* 0x080fe200008f0eff */
[----:B------:R-:W-:Y:S01]  /*8d70*/  IMAD R39, R42, 0x10f, RZ ;  /* 0x0000010f2a277824 */ /* 0x000fe200078e02ff */
[-C--:B------:R-:W-:Y:S02]  /*8d80*/  LEA.HI.X.SX32 R37, R35, R123.reuse, 0x1, P0 ;  /* 0x0000007b23257211 */ /* 0x080fe400000f0eff */
[-C--:B------:R-:W-:Y:S01]  /*8d90*/  LEA.HI.X.SX32 R35, R40, R123.reuse, 0x1, P2 ;  /* 0x0000007b28237211 */ /* 0x080fe200010f0eff */
[----:B------:R-:W-:Y:S01]  /*8da0*/  IMAD R41, R41, 0x22a, RZ ;  /* 0x0000022a29297824 */ /* 0x000fe200078e02ff */
[-C--:B------:R-:W-:Y:S01]  /*8db0*/  IADD3 R42, P0, R43, R122.reuse, RZ ;  /* 0x0000007a2b2a7210 */ /* 0x080fe20007f1e0ff */
[----:B------:R-:W3:Y:S01]  /*8dc0*/  LDG.E.U16 R32, desc[UR60][R32.64] ;  /* 0x0000003c20207981 */ /* 0x000ee2000c1e1500 */
[----:B------:R-:W4:Y:S02]  /*8dd0*/  LDC R45, c[0x0][0x248] ;  /* 0x00009200ff2d7b82 */ /* 0x000f240000000800 */
[----:B------:R-:W-:Y:S01]  /*8de0*/  LEA.HI.X.SX32 R43, R39, R123, 0x1, P0 ;  /* 0x0000007b272b7211 */ /* 0x000fe200000f0eff */
[----:B------:R1:W3:Y:S02]  /*8df0*/  LDG.E.U16 R34, desc[UR60][R34.64] ;  /* 0x0000003c22227981 */ /* 0x0002e4000c1e1500 */
[----:B-1----:R-:W-:Y:S01]  /*8e00*/  IMAD R39, R38, 0x115, RZ ;  /* 0x0000011526277824 */ /* 0x002fe200078e02ff */
[----:B------:R-:W-:-:S02]  /*8e10*/  IADD3 R38, P0, R41, R122, RZ ;  /* 0x0000007a29267210 */ /* 0x000fc40007f1e0ff */
[----:B------:R-:W1:Y:S01]  /*8e20*/  LDC R174, c[0x0][0x248] ;  /* 0x00009200ffae7b82 */ /* 0x000e620000000800 */
[----:B------:R5:W3:Y:S01]  /*8e30*/  LDG.E.U16 R33, desc[UR60][R36.64] ;  /* 0x0000003c24217981 */ /* 0x000ae2000c1e1500 */
[----:B------:R-:W-:Y:S01]  /*8e40*/  IMAD R35, R50, 0x113, RZ ;  /* 0x0000011332237824 */ /* 0x000fe200078e02ff */
[----:B------:R-:W-:-:S05]  /*8e50*/  LEA.HI.X.SX32 R39, R39, R123, 0x1, P0 ;  /* 0x0000007b27277211 */ /* 0x000fca00000f0eff */
[----:B------:R-:W1:Y:S01]  /*8e60*/  LDC R50, c[0x0][0x248] ;  /* 0x00009200ff327b82 */ /* 0x000e620000000800 */
[----:B-----5:R-:W-:Y:S01]  /*8e70*/  IMAD R37, R56, 0x228, RZ ;  /* 0x0000022838257824 */ /* 0x020fe200078e02ff */
[-C--:B------:R-:W-:Y:S01]  /*8e80*/  IADD3 R36, P1, R55, R122.reuse, RZ ;  /* 0x0000007a37247210 */ /* 0x080fe20007f3e0ff */
[----:B0-----:R-:W-:Y:S01]  /*8e90*/  IMAD R55, R51, 0x22c, RZ ;  /* 0x0000022c33377824 */ /* 0x001fe200078e02ff */
[----:B------:R0:W5:Y:S02]  /*8ea0*/  LDG.E.U16 R38, desc[UR60][R38.64] ;  /* 0x0000003c26267981 */ /* 0x000164000c1e1500 */
[----:B------:R-:W-:Y:S02]  /*8eb0*/  IADD3 R40, P2, R37, R122, RZ ;  /* 0x0000007a25287210 */ /* 0x000fe40007f5e0ff */
[----:B------:R-:W1:Y:S01]  /*8ec0*/  LDC R56, c[0x0][0x248] ;  /* 0x00009200ff387b82 */ /* 0x000e620000000800 */
[----:B------:R-:W-:Y:S02]  /*8ed0*/  LEA.HI.X.SX32 R37, R35, R123, 0x1, P1 ;  /* 0x0000007b23257211 */ /* 0x000fe400008f0eff */
[----:B------:R4:W5:Y:S01]  /*8ee0*/  LDG.E.U16 R35, desc[UR60][R42.64] ;  /* 0x0000003c2a237981 */ /* 0x000962000c1e1500 */
[----:B0-----:R-:W-:-:S04]  /*8ef0*/  IMAD R39, R47, 0x236, RZ ;  /* 0x000002362f277824 */ /* 0x001fc800078e02ff */
[----:B------:R-:W0:Y:S01]  /*8f00*/  LDC R51, c[0x0][0x248] ;  /* 0x00009200ff337b82 */ /* 0x000e220000000800 */
[----:B------:R-:W-:Y:S01]  /*8f10*/  LEA.HI.X.SX32 R41, R226, R123, 0x1, P2 ;  /* 0x0000007be2297211 */ /* 0x000fe200010f0eff */
[----:B------:R-:W5:Y:S01]  /*8f20*/  LDG.E.U16 R36, desc[UR60][R36.64] ;  /* 0x0000003c24247981 */ /* 0x000f62000c1e1500 */
[----:B----4-:R-:W-:Y:S01]  /*8f30*/  IMAD R43, R46, 0x117, RZ ;  /* 0x000001172e2b7824 */ /* 0x010fe200078e02ff */
[----:B------:R-:W-:Y:S01]  /*8f40*/  IADD3 R46, P0, R55, R122, RZ ;  /* 0x0000007a372e7210 */ /* 0x000fe20007f1e0ff */
[----:B------:R-:W-:-:S03]  /*8f50*/  IMAD R45, R45, 0x11b, RZ ;  /* 0x0000011b2d2d7824 */ /* 0x000fc600078e02ff */
[----:B------:R-:W4:Y:S01]  /*8f60*/  LDC R55, c[0x0][0x248] ;  /* 0x00009200ff377b82 */ /* 0x000f220000000800 */
[----:B------:R-:W-:Y:S02]  /*8f70*/  LEA.HI.X.SX32 R47, R44, R123, 0x1, P0 ;  /* 0x0000007b2c2f7211 */ /* 0x000fe400000f0eff */
[----:B------:R-:W-:Y:S01]  /*8f80*/  IADD3 R44, P0, R39, R122, RZ ;  /* 0x0000007a272c7210 */ /* 0x000fe20007f1e0ff */
[----:B------:R1:W5:Y:S01]  /*8f90*/  LDG.E.U16 R37, desc[UR60][R40.64] ;  /* 0x0000003c28257981 */ /* 0x000362000c1e1500 */
[----:B------:R-:W-:-:S03]  /*8fa0*/  IMAD R222, R222, 0x174, RZ ;  /* 0x00000174dede7824 */ /* 0x000fc600078e02ff */
[----:B------:R-:W2:Y:S01]  /*8fb0*/  LDC R178, c[0x0][0x248] ;  /* 0x00009200ffb27b82 */ /* 0x000ea20000000800 */
[----:B------:R1:W5:Y:S02]  /*8fc0*/  LDG.E.U16 R39, desc[UR60][R46.64] ;  /* 0x0000003c2e277981 */ /* 0x000364000c1e1500 */
[----:B-1----:R-:W-:Y:S01]  /*8fd0*/  IMAD R41, R52, 0x238, RZ ;  /* 0x0000023834297824 */ /* 0x002fe200078e02ff */
[----:B------:R-:W-:-:S04]  /*8fe0*/  IADD3 R40, P1, R61, R122, RZ ;  /* 0x0000007a3d287210 */ /* 0x000fc80007f3e0ff */
[----:B------:R-:W1:Y:S08]  /*8ff0*/  LDC R52, c[0x0][0x248] ;  /* 0x00009200ff347b82 */ /* 0x000e700000000800 */
[----:B------:R-:W0:Y:S01]  /*9000*/  LDC R46, c[0x0][0x248] ;  /* 0x00009200ff2e7b82 */ /* 0x000e220000000800 */
[----:B------:R-:W-:Y:S02]  /*9010*/  IADD3 R42, P2, R41, R122, RZ ;  /* 0x0000007a292a7210 */ /* 0x000fe40007f5e0ff */
[----:B------:R-:W-:-:S02]  /*9020*/  LEA.HI.X.SX32 R41, R43, R123, 0x1, P1 ;  /* 0x0000007b2b297211 */ /* 0x000fc400008f0eff */
[-C--:B------:R-:W-:Y:S01]  /*9030*/  LEA.HI.X.SX32 R43, R48, R123.reuse, 0x1, P2 ;  /* 0x0000007b302b7211 */ /* 0x080fe200010f0eff */
[----:B------:R-:W-:Y:S01]  /*9040*/  IMAD R47, R56, 0x23a, RZ ;  /* 0x0000023a382f7824 */ /* 0x000fe200078e02ff */
[----:B------:R-:W-:Y:S01]  /*9050*/  LEA.HI.X.SX32 R45, R45, R123, 0x1, P0 ;  /* 0x0000007b2d2d7211 */ /* 0x000fe200000f0eff */
[----:B------:R-:W5:Y:S01]  /*9060*/  LDG.E.U16 R40, desc[UR60][R40.64] ;  /* 0x0000003c28287981 */ /* 0x000f62000c1e1500 */
[-C--:B------:R-:W-:Y:S01]  /*9070*/  IADD3 R48, P2, R65, R122.reuse, RZ ;  /* 0x0000007a41307210 */ /* 0x080fe20007f5e0ff */
[----:B------:R-:W1:Y:S02]  /*9080*/  LDC R61, c[0x0][0x248] ;  /* 0x00009200ff3d7b82 */ /* 0x000e640000000800 */
[----:B------:R4:W5:Y:S04]  /*9090*/  LDG.E.U16 R42, desc[UR60][R42.64] ;  /* 0x0000003c2a2a7981 */ /* 0x000968000c1e1500 */
[----:B------:R0:W5:Y:S02]  /*90a0*/  LDG.E.U16 R41, desc[UR60][R44.64] ;  /* 0x0000003c2c297981 */ /* 0x000164000c1e1500 */
[----:B------:R-:W2:Y:S01]  /*90b0*/  LDC R56, c[0x0][0x248] ;  /* 0x00009200ff387b82 */ /* 0x000ea20000000800 */
[----:B----4-:R-:W-:Y:S01]  /*90c0*/  IMAD R43, R50, 0x11d, RZ ;  /* 0x0000011d322b7824 */ /* 0x010fe200078e02ff */
[----:B------:R-:W-:Y:S01]  /*90d0*/  IADD3 R50, P0, R47, R122, RZ ;  /* 0x0000007a2f327210 */ /* 0x000fe20007f1e0ff */
[----:B0-----:R-:W-:-:S02]  /*90e0*/  IMAD R47, R46, 0x123, RZ ;  /* 0x000001232e2f7824 */ /* 0x001fc400078e02ff */
[----:B------:R-:W-:-:S03]  /*90f0*/  IMAD R55, R55, 0x24a, RZ ;  /* 0x0000024a37377824 */ /* 0x000fc600078e02ff */
[----:B------:R-:W0:Y:S01]  /*9100*/  LDC R65, c[0x0][0x248] ;  /* 0x00009200ff417b82 */ /* 0x000e220000000800 */
[----:B------:R-:W-:Y:S01]  /*9110*/  IMAD R45, R51, 0x246, RZ ;  /* 0x00000246332d7824 */ /* 0x000fe200078e02ff */
[-C--:B------:R-:W-:Y:S02]  /*9120*/  IADD3 R44, P1, R59, R122.reuse, RZ ;  /* 0x0000007a3b2c7210 */ /* 0x080fe40007f3e0ff */
[-C--:B------:R-:W-:Y:S02]  /*9130*/  LEA.HI.X.SX32 R51, R43, R123.reuse, 0x1, P0 ;  /* 0x0000007b2b337211 */ /* 0x080fe400000f0eff */
[----:B------:R-:W-:Y:S02]  /*9140*/  IADD3 R46, P0, R45, R122, RZ ;  /* 0x0000007a2d2e7210 */ /* 0x000fe40007f1e0ff */
[-C--:B------:R-:W-:Y:S01]  /*9150*/  LEA.HI.X.SX32 R45, R49, R123.reuse, 0x1, P1 ;  /* 0x0000007b312d7211 */ /* 0x080fe200008f0eff */
[----:B------:R-:W4:Y:S01]  /*9160*/  LDC R59, c[0x0][0x248] ;  /* 0x00009200ff3b7b82 */ /* 0x000f220000000800 */
[-C--:B------:R-:W-:Y:S01]  /*9170*/  LEA.HI.X.SX32 R49, R63, R123.reuse, 0x1, P2 ;  /* 0x0000007b3f317211 */ /* 0x080fe200010f0eff */
[----:B------:R1:W5:Y:S01]  /*9180*/  LDG.E.U16 R43, desc[UR60][R50.64] ;  /* 0x0000003c322b7981 */ /* 0x000362000c1e1500 */
[----:B------:R-:W-:-:S03]  /*9190*/  LEA.HI.X.SX32 R47, R47, R123, 0x1, P0 ;  /* 0x0000007b2f2f7211 */ /* 0x000fc600000f0eff */
[----:B------:R-:W5:Y:S02]  /*91a0*/  LDG.E.U16 R44, desc[UR60][R44.64] ;  /* 0x0000003c2c2c7981 */ /* 0x000f64000c1e1500 */
[----:B------:R-:W2:Y:S02]  /*91b0*/  LDC R63, c[0x0][0x248] ;  /* 0x00009200ff3f7b82 */ /* 0x000ea40000000800 */
[----:B------:R1:W5:Y:S02]  /*91c0*/  LDG.E.U16 R46, desc[UR60][R46.64] ;  /* 0x0000003c2e2e7981 */ /* 0x000364000c1e1500 */
[----:B-1----:R-:W-:Y:S02]  /*91d0*/  IMAD R50, R52, 0x24e, RZ ;  /* 0x0000024e34327824 */ /* 0x002fe400078e02ff */
[----:B------:R1:W5:Y:S02]  /*91e0*/  LDG.E.U16 R45, desc[UR60][R48.64] ;  /* 0x0000003c302d7981 */ /* 0x000364000c1e1500 */
[----:B------:R-:W3:Y:S01]  /*91f0*/  LDC R172, c[0x0][0x248] ;  /* 0x00009200ffac7b82 */ /* 0x000ee20000000800 */
[----:B------:R-:W-:Y:S01]  /*9200*/  IMAD R47, R54, 0x125, RZ ;  /* 0x00000125362f7824 */ /* 0x000fe200078e02ff */
[----:B------:R-:W-:Y:S01]  /*9210*/  IADD3 R54, P0, R62, R122, RZ ;  /* 0x0000007a3e367210 */ /* 0x000fe20007f1e0ff */
[----:B------:R-:W-:-:S05]  /*9220*/  IMAD R61, R61, 0x24c, RZ ;  /* 0x0000024c3d3d7824 */ /* 0x000fca00078e02ff */
[----:B------:R-:W4:Y:S01]  /*9230*/  LDC R62, c[0x0][0x248] ;  /* 0x00009200ff3e7b82 */ /* 0x000f220000000800 */
[-C--:B-1----:R-:W-:Y:S02]  /*9240*/  IADD3 R48, P1, R55, R122.reuse, RZ ;  /* 0x0000007a37307210 */ /* 0x082fe40007f3e0ff */
[-C--:B------:R-:W-:Y:S02]  /*9250*/  LEA.HI.X.SX32 R55, R236, R123.reuse, 0x1, P0 ;  /* 0x0000007bec377211 */ /* 0x080fe400000f0eff */
[-C--:B------:R-:W-:Y:S02]  /*9260*/  IADD3 R50, P0, R50, R122.reuse, RZ ;  /* 0x0000007a32327210 */ /* 0x080fe40007f1e0ff */
[----:B------:R-:W-:Y:S01]  /*9270*/  IADD3 R52, P2, R61, R122, RZ ;  /* 0x0000007a3d347210 */ /* 0x000fe20007f5e0ff */
[----:B0-----:R-:W-:Y:S01]  /*9280*/  IMAD R65, R65, 0x25c, RZ ;  /* 0x0000025c41417824 */ /* 0x001fe200078e02ff */
[-C--:B------:R-:W-:Y:S01]  /*9290*/  LEA.HI.X.SX32 R51, R58, R123.reuse, 0x1, P0 ;  /* 0x0000007b3a337211 */ /* 0x080fe200000f0eff */
[----:B--2---:R-:W-:Y:S01]  /*92a0*/  IMAD R58, R63, 0x256, RZ ;  /* 0x000002563f3a7824 */ /* 0x004fe200078e02ff */
[----:B------:R-:W0:Y:S01]  /*92b0*/  LDC R61, c[0x0][0x248] ;  /* 0x00009200ff3d7b82 */ /* 0x000e220000000800 */
[----:B------:R-:W-:-:S02]  /*92c0*/  LEA.HI.X.SX32 R49, R47, R123, 0x1, P1 ;  /* 0x0000007b2f317211 */ /* 0x000fc400008f0eff */
[----:B------:R4:W2:Y:S01]  /*92d0*/  LDG.E.U16 R50, desc[UR60][R50.64] ;  /* 0x0000003c32327981 */ /* 0x0008a2000c1e1500 */
[----:B------:R-:W-:Y:S02]  /*92e0*/  IADD3 R58, P0, R58, R122, RZ ;  /* 0x0000007a3a3a7210 */ /* 0x000fe40007f1e0ff */
[-C--:B------:R-:W-:Y:S01]  /*92f0*/  LEA.HI.X.SX32 R53, R53, R123.reuse, 0x1, P2 ;  /* 0x0000007b35357211 */ /* 0x080fe200010f0eff */
[----:B------:R1:W2:Y:S01]  /*9300*/  LDG.E.U16 R47, desc[UR60][R54.64] ;  /* 0x0000003c362f7981 */ /* 0x0002a2000c1e1500 */
[----:B------:R-:W0:Y:S03]  /*9310*/  LDC R63, c[0x0][0x248] ;  /* 0x00009200ff3f7b82 */ /* 0x000e260000000800 */
[----:B------:R-:W2:Y:S01]  /*9320*/  LDG.E.U16 R48, desc[UR60][R48.64] ;  /* 0x0000003c30307981 */ /* 0x000ea2000c1e1500 */
[----:B----4-:R-:W-:Y:S01]  /*9330*/  IMAD R51, R59, 0x25a, RZ ;  /* 0x0000025a3b337824 */ /* 0x010fe200078e02ff */
[----:B------:R-:W-:-:S03]  /*9340*/  LEA.HI.X.SX32 R59, R66, R123, 0x1, P0 ;  /* 0x0000007b423b7211 */ /* 0x000fc600000f0eff */
[----:B------:R-:W4:Y:S01]  /*9350*/  LDC R66, c[0x0][0x248] ;  /* 0x00009200ff427b82 */ /* 0x000f220000000800 */
[----:B-1----:R-:W-:Y:S01]  /*9360*/  IMAD R55, R56, 0x12d, RZ ;  /* 0x0000012d38377824 */ /* 0x002fe200078e02ff */
[-C--:B------:R-:W-:Y:S02]  /*9370*/  IADD3 R56, P0, R51, R122.reuse, RZ ;  /* 0x0000007a33387210 */ /* 0x080fe40007f1e0ff */
[----:B------:R1:W2:Y:S04]  /*9380*/  LDG.E.U16 R51, desc[UR60][R58.64] ;  /* 0x0000003c3a337981 */ /* 0x0002a8000c1e1500 */
[----:B------:R1:W2:Y:S01]  /*9390*/  LDG.E.U16 R49, desc[UR60][R52.64] ;  /* 0x0000003c34317981 */ /* 0x0002a2000c1e1500 */
[----:B------:R-:W3:Y:S08]  /*93a0*/  LDC R180, c[0x0][0x248] ;  /* 0x00009200ffb47b82 */ /* 0x000ef00000000800 */
[----:B-1----:R-:W1:Y:S01]  /*93b0*/  LDC R58, c[0x0][0x248] ;  /* 0x00009200ff3a7b82 */ /* 0x002e620000000800 */
[----:B------:R-:W-:-:S07]  /*93c0*/  IADD3 R52, P1, R67, R122, RZ ;  /* 0x0000007a43347210 */ /* 0x000fce0007f3e0ff */
[----:B------:R-:W4:Y:S01]  /*93d0*/  LDC R67, c[0x0][0x248] ;  /* 0x00009200ff437b82 */ /* 0x000f220000000800 */
[-C--:B------:R-:W-:Y:S02]  /*93e0*/  LEA.HI.X.SX32 R53, R57, R123.reuse, 0x1, P1 ;  /* 0x0000007b39357211 */ /* 0x080fe400008f0eff */
[----:B------:R-:W-:-:S03]  /*93f0*/  LEA.HI.X.SX32 R57, R55, R123, 0x1, P0 ;  /* 0x0000007b37397211 */ /* 0x000fc600000f0eff */
[----:B------:R-:W2:Y:S01]  /*9400*/  LDG.E.U16 R52, desc[UR60][R52.64] ;  /* 0x0000003c34347981 */ /* 0x000ea2000c1e1500 */
[----:B------:R-:W-:Y:S01]  /*9410*/  IADD3 R54, P2, R65, R122, RZ ;  /* 0x0000007a41367210 */ /* 0x000fe20007f5e0ff */
[----:B0-----:R-:W-:Y:S01]  /*9420*/  IMAD R63, R63, 0x268, RZ ;  /* 0x000002683f3f7824 */ /* 0x001fe200078e02ff */
[----:B------:R-:W0:Y:S01]  /*9430*/  LDC R65, c[0x0][0x248] ;  /* 0x00009200ff417b82 */ /* 0x000e220000000800 */
[----:B------:R-:W-:Y:S01]  /*9440*/  IMAD R61, R61, 0x25e, RZ ;  /* 0x0000025e3d3d7824 */ /* 0x000fe200078e02ff */
[----:B------:R1:W2:Y:S01]  /*9450*/  LDG.E.U16 R53, desc[UR60][R56.64] ;  /* 0x0000003c38357981 */ /* 0x0002a2000c1e1500 */
[----:B------:R-:W-:-:S05]  /*9460*/  LEA.HI.X.SX32 R55, R60, R123, 0x1, P2 ;  /* 0x0000007b3c377211 */ /* 0x000fca00010f0eff */
[----:B------:R-:W3:Y:S01]  /*9470*/  LDC R186, c[0x0][0x248] ;  /* 0x00009200ffba7b82 */ /* 0x000ee20000000800 */
[-C--:B------:R-:W-:Y:S01]  /*9480*/  IADD3 R60, P2, R63, R122.reuse, RZ ;  /* 0x0000007a3f3c7210 */ /* 0x080fe20007f5e0ff */
[----:B-1----:R-:W-:Y:S01]  /*9490*/  IMAD R59, R58, 0x135, RZ ;  /* 0x000001353a3b7824 */ /* 0x002fe200078e02ff */
[----:B------:R-:W2:Y:S01]  /*94a0*/  LDG.E.U16 R54, desc[UR60][R54.64] ;  /* 0x0000003c36367981 */ /* 0x000ea2000c1e1500 */
[----:B------:R-:W-:Y:S01]  /*94b0*/  IMAD R56, R62, 0x266, RZ ;  /* 0x000002663e387824 */ /* 0x000fe200078e02ff */
[----:B------:R-:W-:-:S03]  /*94c0*/  IADD3 R62, P0, R61, R122, RZ ;  /* 0x0000007a3d3e7210 */ /* 0x000fc60007f1e0ff */
[----:B------:R-:W1:Y:S01]  /*94d0*/  LDC R184, c[0x0][0x248] ;  /* 0x00009200ffb87b82 */ /* 0x000e620000000800 */
[-C--:B------:R-:W-:Y:S02]  /*94e0*/  IADD3 R56, P1, R56, R122.reuse, RZ ;  /* 0x0000007a38387210 */ /* 0x080fe40007f3e0ff */
[-C--:B------:R-:W-:Y:S02]  /*94f0*/  LEA.HI.X.SX32 R61, R240, R123.reuse, 0x1, P2 ;  /* 0x0000007bf03d7211 */ /* 0x080fe400010f0eff */
[-C--:B------:R-:W-:Y:S01]  /*9500*/  LEA.HI.X.SX32 R57, R70, R123.reuse, 0x1, P1 ;  /* 0x0000007b46397211 */ /* 0x080fe200008f0eff */
[----:B----4-:R-:W-:Y:S01]  /*9510*/  IMAD R67, R67, 0x26c, RZ ;  /* 0x0000026c43437824 */ /* 0x010fe200078e02ff */
[-C--:B------:R-:W-:Y:S01]  /*9520*/  LEA.HI.X.SX32 R63, R71, R123.reuse, 0x1, P0 ;  /* 0x0000007b473f7211 */ /* 0x080fe200000f0eff */
[----:B------:R-:W4:Y:S01]  /*9530*/  LDC R70, c[0x0][0x248] ;  /* 0x00009200ff467b82 */ /* 0x000f220000000800 */
[-C--:B------:R-:W-:Y:S01]  /*9540*/  IADD3 R58, P0, R72, R122.reuse, RZ ;  /* 0x0000007a483a7210 */ /* 0x080fe20007f1e0ff */
[----:B------:R-:W2:Y:S03]  /*9550*/  LDG.E.U16 R56, desc[UR60][R56.64] ;  /* 0x0000003c38387981 */ /* 0x000ea6000c1e1500 */
[----:B------:R-:W-:Y:S01]  /*9560*/  LEA.HI.X.SX32 R59, R59, R123, 0x1, P0 ;  /* 0x0000007b3b3b7211 */ /* 0x000fe200000f0eff */
[----:B------:R-:W2:Y:S02]  /*9570*/  LDG.E.U16 R55, desc[UR60][R62.64] ;  /* 0x0000003c3e377981 */ /* 0x000ea4000c1e1500 */
[----:B------:R-:W3:Y:S02]  /*9580*/  LDC R72, c[0x0][0x248] ;  /* 0x00009200ff487b82 */ /* 0x000ee40000000800 */
[----:B------:R-:W2:Y:S04]  /*9590*/  LDG.E.U16 R58, desc[UR60][R58.64] ;  /* 0x0000003c3a3a7981 */ /* 0x000ea8000c1e1500 */
[----:B------:R0:W2:Y:S02]  /*95a0*/  LDG.E.U16 R57, desc[UR60][R60.64] ;  /* 0x0000003c3c397981 */ /* 0x0000a4000c1e1500 */
[----:B------:R-:W1:Y:S01]  /*95b0*/  LDC R71, c[0x0][0x248] ;  /* 0x00009200ff477b82 */ /* 0x000e620000000800 */
[----:B0-----:R-:W-:Y:S01]  /*95c0*/  IMAD R60, R66, 0x26e, RZ ;  /* 0x0000026e423c7824 */ /* 0x001fe200078e02ff */
[----:B------:R-:W-:Y:S01]  /*95d0*/  IADD3 R66, P0, R67, R122, RZ ;  /* 0x0000007a43427210 */ /* 0x000fe20007f1e0ff */
[----:B------:R-:W-:-:S05]  /*95e0*/  IMAD R65, R65, 0x137, RZ ;  /* 0x0000013741417824 */ /* 0x000fca00078e02ff */
[----:B------:R-:W0:Y:S01]  /*95f0*/  LDC R182, c[0x0][0x248] ;  /* 0x00009200ffb67b82 */ /* 0x000e220000000800 */
[----:B------:R-:W-:-:S05]  /*9600*/  LEA.HI.X.SX32 R67, R64, R123, 0x1, P0 ;  /* 0x0000007b40437211 */ /* 0x000fca00000f0eff */
[----:B------:R4:W2:Y:S01]  /*9610*/  LDG.E.U16 R59, desc[UR60][R66.64] ;  /* 0x0000003c423b7981 */ /* 0x0008a2000c1e1500 */
[----:B------:R-:W-:Y:S01]  /*9620*/  IMAD R63, R79, 0x13b, RZ ;  /* 0x0000013b4f3f7824 */ /* 0x000fe200078e02ff */
[-C--:B------:R-:W-:Y:S01]  /*9630*/  IADD3 R60, P1, R60, R122.reuse, RZ ;  /* 0x0000007a3c3c7210 */ /* 0x080fe20007f3e0ff */
[----:B------:R-:W0:Y:S01]  /*9640*/  LDC R79, c[0x0][0x248] ;  /* 0x00009200ff4f7b82 */ /* 0x000e220000000800 */
[----:B------:R-:W-:-:S07]  /*9650*/  IADD3 R64, P0, R76, R122, RZ ;  /* 0x0000007a4c407210 */ /* 0x000fce0007f1e0ff */
[----:B----4-:R-:W4:Y:S01]  /*9660*/  LDC R66, c[0x0][0x248] ;  /* 0x00009200ff427b82 */ /* 0x010f220000000800 */
[----:B------:R-:W-:Y:S02]  /*9670*/  IADD3 R62, P2, R74, R122, RZ ;  /* 0x0000007a4a3e7210 */ /* 0x000fe40007f5e0ff */
[-C--:B------:R-:W-:Y:S02]  /*9680*/  LEA.HI.X.SX32 R61, R65, R123.reuse, 0x1, P1 ;  /* 0x0000007b413d7211 */ /* 0x080fe400008f0eff */
[----:B------:R-:W-:-:S03]  /*9690*/  LEA.HI.X.SX32 R65, R63, R123, 0x1, P0 ;  /* 0x0000007b3f417211 */ /* 0x000fc600000f0eff */
[----:B------:R-:W4:Y:S01]  /*96a0*/  LDC R74, c[0x0][0x248] ;  /* 0x00009200ff4a7b82 */ /* 0x000f220000000800 */
[----:B------:R-:W-:Y:S01]  /*96b0*/  LEA.HI.X.SX32 R63, R68, R123, 0x1, P2 ;  /* 0x0000007b443f7211 */ /* 0x000fe200010f0eff */
[----:B------:R-:W2:Y:S01]  /*96c0*/  LDG.E.U16 R60, desc[UR60][R60.64] ;  /* 0x0000003c3c3c7981 */ /* 0x000ea2000c1e1500 */
[----:B---3--:R-:W-:Y:S02]  /*96d0*/  IMAD R72, R72, 0x27a, RZ ;  /* 0x0000027a48487824 */ /* 0x008fe400078e02ff */
[----:B-1----:R-:W-:Y:S01]  /*96e0*/  IMAD R71, R71, 0x27e, RZ ;  /* 0x0000027e47477824 */ /* 0x002fe200078e02ff */
[----:B------:R1:W3:Y:S01]  /*96f0*/  LDG.E.U16 R62, desc[UR60][R62.64] ;  /* 0x0000003c3e3e7981 */ /* 0x0002e2000c1e1500 */
[----:B0-----:R-:W-:Y:S01]  /*9700*/  IMAD R79, R79, 0x288, RZ ;  /* 0x000002884f4f7824 */ /* 0x001fe200078e02ff */
[----:B------:R-:W0:Y:S02]  /*9710*/  LDC R76, c[0x0][0x248] ;  /* 0x00009200ff4c7b82 */ /* 0x000e240000000800 */
[----:B------:R4:W3:Y:S01]  /*9720*/  LDG.E.U16 R61, desc[UR60][R64.64] ;  /* 0x0000003c403d7981 */ /* 0x0008e2000c1e1500 */
[----:B------:R-:W-:Y:S01]  /*9730*/  IADD3 R68, P2, R71, R122, RZ ;  /* 0x0000007a47447210 */ /* 0x000fe20007f5e0ff */
[----:B-1----:R-:W-:-:S04]  /*9740*/  IMAD R63, R78, 0x13f, RZ ;  /* 0x0000013f4e3f7824 */ /* 0x002fc800078e02ff */
[----:B------:R-:W1:Y:S01]  /*9750*/  LDC R210, c[0x0][0x248] ;  /* 0x00009200ffd27b82 */ /* 0x000e620000000800 */
[----:B----4-:R-:W-:Y:S01]  /*9760*/  IMAD R64, R70, 0x27c, RZ ;  /* 0x0000027c46407824 */ /* 0x010fe200078e02ff */
[----:B------:R-:W-:Y:S01]  /*9770*/  IADD3 R70, P0, R72, R122, RZ ;  /* 0x0000007a48467210 */ /* 0x000fe20007f1e0ff */
[----:B------:R-:W-:-:S05]  /*9780*/  IMAD R65, R83, 0x286, RZ ;  /* 0x0000028653417824 */ /* 0x000fca00078e02ff */
[----:B------:R-:W4:Y:S01]  /*9790*/  LDC R78, c[0x0][0x248] ;  /* 0x00009200ff4e7b82 */ /* 0x000f220000000800 */
[-C--:B------:R-:W-:Y:S01]  /*97a0*/  IADD3 R64, P1, R64, R122.reuse, RZ ;  /* 0x0000007a40407210 */ /* 0x080fe20007f3e0ff */
[----:B------:R-:W-:Y:S01]  /*97b0*/  IMAD R67, R66, 0x143, RZ ;  /* 0x0000014342437824 */ /* 0x000fe200078e02ff */
[-C--:B------:R-:W-:Y:S02]  /*97c0*/  LEA.HI.X.SX32 R71, R75, R123.reuse, 0x1, P0 ;  /* 0x0000007b4b477211 */ /* 0x080fe400000f0eff */
[----:B------:R-:W-:Y:S02]  /*97d0*/  IADD3 R66, P0, R65, R122, RZ ;  /* 0x0000007a41427210 */ /* 0x000fe40007f1e0ff */
[-C--:B------:R-:W-:Y:S01]  /*97e0*/  LEA.HI.X.SX32 R65, R69, R123.reuse, 0x1, P1 ;  /* 0x0000007b45417211 */ /* 0x080fe200008f0eff */
[----:B------:R-:W-:Y:S01]  /*97f0*/  IMAD R72, R81, 0x28c, RZ ;  /* 0x0000028c51487824 */ /* 0x000fe200078e02ff */
[-C--:B------:R-:W-:Y:S01]  /*9800*/  LEA.HI.X.SX32 R69, R63, R123.reuse, 0x1, P2 ;  /* 0x0000007b3f457211 */ /* 0x080fe200010f0eff */
[----:B------:R-:W0:Y:S01]  /*9810*/  LDC R81, c[0x0][0x248] ;  /* 0x00009200ff517b82 */ /* 0x000e220000000800 */
[----:B------:R1:W3:Y:S01]  /*9820*/  LDG.E.U16 R63, desc[UR60][R70.64] ;  /* 0x0000003c463f7981 */ /* 0x0002e2000c1e1500 */
[----:B------:R-:W-:-:S03]  /*9830*/  LEA.HI.X.SX32 R67, R67, R123, 0x1, P0 ;  /* 0x0000007b43437211 */ /* 0x000fc600000f0eff */
[----:B------:R-:W3:Y:S01]  /*9840*/  LDG.E.U16 R64, desc[UR60][R64.64] ;  /* 0x0000003c40407981 */ /* 0x000ee2000c1e1500 */
[----:B------:R-:W-:Y:S02]  /*9850*/  IADD3 R72, P2, R72, R122, RZ ;  /* 0x0000007a48487210 */ /* 0x000fe40007f5e0ff */
[----:B------:R-:W5:Y:S01]  /*9860*/  LDC R83, c[0x0][0x248] ;  /* 0x00009200ff537b82 */ /* 0x000f620000000800 */
[----:B------:R-:W3:Y:S01]  /*9870*/  LDG.E.U16 R66, desc[UR60][R66.64] ;  /* 0x0000003c42427981 */ /* 0x000ee2000c1e1500 */
[----:B-1----:R-:W-:-:S03]  /*9880*/  IMAD R70, R85, 0x28e, RZ ;  /* 0x0000028e55467824 */ /* 0x002fc600078e02ff */
[----:B------:R1:W3:Y:S01]  /*9890*/  LDG.E.U16 R65, desc[UR60][R68.64] ;  /* 0x0000003c44417981 */ /* 0x0002e2000c1e1500 */
[----:B------:R-:W-:Y:S02]  /*98a0*/  IMAD R71, R91, 0x147, RZ ;  /* 0x000001475b477824 */ /* 0x000fe400078e02ff */
[----:B------:R-:W5:Y:S01]  /*98b0*/  LDC R85, c[0x0][0x248] ;  /* 0x00009200ff557b82 */ /* 0x000f620000000800 */
[----:B-1----:R-:W-:Y:S01]  /*98c0*/  IMAD R68, R74, 0x28a, RZ ;  /* 0x0000028a4a447824 */ /* 0x002fe200078e02ff */
[-C--:B------:R-:W-:Y:S01]  /*98d0*/  IADD3 R74, P0, R79, R122.reuse, RZ ;  /* 0x0000007a4f4a7210 */ /* 0x080fe20007f1e0ff */
[----:B----4-:R-:W-:Y:S01]  /*98e0*/  IMAD R78, R78, 0x296, RZ ;  /* 0x000002964e4e7824 */ /* 0x010fe200078e02ff */
[-C--:B------:R-:W-:Y:S01]  /*98f0*/  LEA.HI.X.SX32 R73, R73, R123.reuse, 0x1, P2 ;  /* 0x0000007b49497211 */ /* 0x080fe200010f0eff */
[----:B------:R-:W-:Y:S01]  /*9900*/  IMAD R67, R82, 0x145, RZ ;  /* 0x0000014552437824 */ /* 0x000fe200078e02ff */
[----:B------:R-:W-:Y:S02]  /*9910*/  LEA.HI.X.SX32 R75, R244, R123, 0x1, P0 ;  /* 0x0000007bf44b7211 */ /* 0x000fe400000f0eff */
[----:B------:R-:W1:Y:S01]  /*9920*/  LDC R82, c[0x0][0x248] ;  /* 0x00009200ff527b82 */ /* 0x000e620000000800 */
[----:B------:R-:W-:-:S04]  /*9930*/  IADD3 R70, P0, R70, R122, RZ ;  /* 0x0000007a46467210 */ /* 0x000fc80007f1e0ff */
[-C--:B------:R-:W-:Y:S02]  /*9940*/  LEA.HI.X.SX32 R71, R71, R123.reuse, 0x1, P0 ;  /* 0x0000007b47477211 */ /* 0x080fe400000f0eff */
[-C--:B------:R-:W-:Y:S01]  /*9950*/  IADD3 R68, P1, R68, R122.reuse, RZ ;  /* 0x0000007a44447210 */ /* 0x080fe20007f3e0ff */
[----:B------:R-:W4:Y:S02]  /*9960*/  LDC R91, c[0x0][0x248] ;  /* 0x00009200ff5b7b82 */ /* 0x000f240000000800 */
[----:B------:R5:W3:Y:S01]  /*9970*/  LDG.E.U16 R70, desc[UR60][R70.64] ;  /* 0x0000003c46467981 */ /* 0x000ae2000c1e1500 */
[----:B------:R-:W-:Y:S02]  /*9980*/  IADD3 R78, P0, R78, R122, RZ ;  /* 0x0000007a4e4e7210 */ /* 0x000fe40007f1e0ff */
[----:B------:R-:W-:Y:S02]  /*9990*/  LEA.HI.X.SX32 R69, R67, R123, 0x1, P1 ;  /* 0x0000007b43457211 */ /* 0x000fe400008f0eff */
[----:B------:R5:W3:Y:S01]  /*99a0*/  LDG.E.U16 R67, desc[UR60][R74.64] ;  /* 0x0000003c4a437981 */ /* 0x000ae2000c1e1500 */
[----:B0-----:R-:W-:Y:S01]  /*99b0*/  IMAD R81, R81, 0x29e, RZ ;  /* 0x0000029e51517824 */ /* 0x001fe200078e02ff */
[----:B------:R-:W0:Y:S02]  /*99c0*/  LDC R212, c[0x0][0x248] ;  /* 0x00009200ffd47b82 */ /* 0x000e240000000800 */
[----:B------:R-:W3:Y:S01]  /*99d0*/  LDG.E.U16 R68, desc[UR60][R68.64] ;  /* 0x0000003c44447981 */ /* 0x000ee2000c1e1500 */
[----:B-----5:R-:W-:-:S05]  /*99e0*/  IMAD R71, R86, 0x14b, RZ ;  /* 0x0000014b56477824 */ /* 0x020fca00078e02ff */
[----:B------:R-:W-:Y:S01]  /*99f0*/  LEA.HI.X.SX32 R79, R71, R123, 0x1, P0 ;  /* 0x0000007b474f7211 */ /* 0x000fe200000f0eff */
[----:B------:R-:W5:Y:S01]  /*9a00*/  LDC R86, c[0x0][0x248] ;  /* 0x00009200ff567b82 */ /* 0x000f620000000800 */
[----:B------:R1:W3:Y:S04]  /*9a10*/  LDG.E.U16 R69, desc[UR60][R72.64] ;  /* 0x0000003c48457981 */ /* 0x0002e8000c1e1500 */
[----:B------:R1:W3:Y:S01]  /*9a20*/  LDG.E.U16 R71, desc[UR60][R78.64] ;  /* 0x0000003c4e477981 */ /* 0x0002e2000c1e1500 */
[----:B------:R-:W-:Y:S02]  /*9a30*/  IMAD R74, R87, 0x29c, RZ ;  /* 0x0000029c574a7824 */ /* 0x000fe400078e02ff */
[----:B------:R-:W0:Y:S01]  /*9a40*/  LDC R204, c[0x0][0x248] ;  /* 0x00009200ffcc7b82 */ /* 0x000e220000000800 */
[----:B-1----:R-:W-:-:S02]  /*9a50*/  IMAD R72, R76, 0x298, RZ ;  /* 0x000002984c487824 */ /* 0x002fc400078e02ff */
[----:B------:R-:W-:-:S05]  /*9a60*/  IMAD R76, R90, 0x29a, RZ ;  /* 0x0000029a5a4c7824 */ /* 0x000fca00078e02ff */
[----:B------:R-:W1:Y:S01]  /*9a70*/  LDC R79, c[0x0][0x248] ;  /* 0x00009200ff4f7b82 */ /* 0x000e620000000800 */
[-C--:B------:R-:W-:Y:S01]  /*9a80*/  IADD3 R72, P1, R72, R122.reuse, RZ ;  /* 0x0000007a48487210 */ /* 0x080fe20007f3e0ff */
[----:B------:R-:W-:Y:S01]  /*9a90*/  IMAD R75, R94, 0x14d, RZ ;  /* 0x0000014d5e4b7824 */ /* 0x000fe200078e02ff */
[----:B------:R-:W-:Y:S02]  /*9aa0*/  IADD3 R76, P0, R76, R122, RZ ;  /* 0x0000007a4c4c7210 */ /* 0x000fe40007f1e0ff */
[----:B------:R-:W-:-:S03]  /*9ab0*/  LEA.HI.X.SX32 R73, R77, R123, 0x1, P1 ;  /* 0x0000007b4d497211 */ /* 0x000fc600008f0eff */
[----:B------:R-:W0:Y:S01]  /*9ac0*/  LDC R87, c[0x0][0x248] ;  /* 0x00009200ff577b82 */ /* 0x000e220000000800 */
[-C--:B------:R-:W-:Y:S01]  /*9ad0*/  IADD3 R74, P2, R74, R122.reuse, RZ ;  /* 0x0000007a4a4a7210 */ /* 0x080fe20007f5e0ff */
[----:B------:R-:W3:Y:S01]  /*9ae0*/  LDG.E.U16 R72, desc[UR60][R72.64] ;  /* 0x0000003c48487981 */ /* 0x000ee2000c1e1500 */
[-C--:B------:R-:W-:Y:S02]  /*9af0*/  LEA.HI.X.SX32 R77, R75, R123.reuse, 0x1, P0 ;  /* 0x0000007b4b4d7211 */ /* 0x080fe400000f0eff */
[----:B------:R-:W-:Y:S01]  /*9b00*/  LEA.HI.X.SX32 R75, R80, R123, 0x1, P2 ;  /* 0x0000007b504b7211 */ /* 0x000fe200010f0eff */
[----:B------:R-:W-:Y:S02]  /*9b10*/  IMAD R80, R83, 0x2a8, RZ ;  /* 0x000002a853507824 */ /* 0x000fe400078e02ff */
[----:B------:R-:W-:Y:S01]  /*9b20*/  IMAD R78, R92, 0x2aa, RZ ;  /* 0x000002aa5c4e7824 */ /* 0x000fe200078e02ff */
[----:B------:R-:W0:Y:S01]  /*9b30*/  LDC R90, c[0x0][0x248] ;  /* 0x00009200ff5a7b82 */ /* 0x000e220000000800 */
[----:B------:R4:W3:Y:S04]  /*9b40*/  LDG.E.U16 R74, desc[UR60][R74.64] ;  /* 0x0000003c4a4a7981 */ /* 0x0008e8000c1e1500 */
[----:B------:R5:W3:Y:S01]  /*9b50*/  LDG.E.U16 R73, desc[UR60][R76.64] ;  /* 0x0000003c4c497981 */ /* 0x000ae2000c1e1500 */
[----:B------:R-:W-:Y:S01]  /*9b60*/  IADD3 R80, P2, R80, R122, RZ ;  /* 0x0000007a50507210 */ /* 0x000fe20007f5e0ff */
[----:B-1----:R-:W-:Y:S01]  /*9b70*/  IMAD R79, R79, 0x155, RZ ;  /* 0x000001554f4f7824 */ /* 0x002fe200078e02ff */
[----:B------:R-:W1:Y:S01]  /*9b80*/  LDC R92, c[0x0][0x248] ;  /* 0x00009200ff5c7b82 */ /* 0x000e620000000800 */
[----:B----4-:R-:W-:-:S02]  /*9b90*/  IMAD R75, R91, 0x153, RZ ;  /* 0x000001535b4b7824 */ /* 0x010fc400078e02ff */
[----:B-----5:R-:W-:-:S05]  /*9ba0*/  IMAD R76, R85, 0x2a6, RZ ;  /* 0x000002a6554c7824 */ /* 0x020fca00078e02ff */
[----:B------:R-:W4:Y:S01]  /*9bb0*/  LDC R91, c[0x0][0x248] ;  /* 0x00009200ff5b7b82 */ /* 0x000f220000000800 */
[----:B------:R-:W-:Y:S01]  /*9bc0*/  IMAD R77, R82, 0x14f, RZ ;  /* 0x0000014f524d7824 */ /* 0x000fe200078e02ff */
[-C--:B------:R-:W-:Y:S02]  /*9bd0*/  IADD3 R82, P0, R81, R122.reuse, RZ ;  /* 0x0000007a51527210 */ /* 0x080fe40007f1e0ff */
[-C--:B------:R-:W-:Y:S02]  /*9be0*/  IADD3 R76, P1, R76, R122.reuse, RZ ;  /* 0x0000007a4c4c7210 */ /* 0x080fe40007f3e0ff */
[-C--:B------:R-:W-:Y:S02]  /*9bf0*/  LEA.HI.X.SX32 R83, R77, R123.reuse, 0x1, P0 ;  /* 0x0000007b4d537211 */ /* 0x080fe400000f0eff */
[-C--:B------:R-:W-:Y:S01]  /*9c00*/  LEA.HI.X.SX32 R77, R75, R123.reuse, 0x1, P1 ;  /* 0x0000007b4b4d7211 */ /* 0x080fe200008f0eff */
[----:B------:R-:W-:Y:S01]  /*9c10*/  IMAD R86, R86, 0x2ac, RZ ;  /* 0x000002ac56567824 */ /* 0x000fe200078e02ff */
[----:B------:R-:W-:Y:S01]  /*9c20*/  IADD3 R78, P0, R78, R122, RZ ;  /* 0x0000007a4e4e7210 */ /* 0x000fe20007f1e0ff */
[----:B------:R-:W5:Y:S01]  /*9c30*/  LDC R94, c[0x0][0x248] ;  /* 0x00009200ff5e7b82 */ /* 0x000f620000000800 */
[-C--:B------:R-:W-:Y:S01]  /*9c40*/  LEA.HI.X.SX32 R81, R246, R123.reuse, 0x1, P2 ;  /* 0x0000007bf6517211 */ /* 0x080fe200010f0eff */
[----:B------:R-:W3:Y:S01]  /*9c50*/  LDG.E.U16 R76, desc[UR60][R76.64] ;  /* 0x0000003c4c4c7981 */ /* 0x000ee2000c1e1500 */
[----:B------:R-:W-:-:S02]  /*9c60*/  LEA.HI.X.SX32 R79, R79, R123, 0x1, P0 ;  /* 0x0000007b4f4f7211 */ /* 0x000fc400000f0eff */
[----:B------:R-:W-:Y:S01]  /*9c70*/  IADD3 R86, P0, R86, R122, RZ ;  /* 0x0000007a56567210 */ /* 0x000fe20007f1e0ff */
[----:B------:R-:W-:Y:S01]  /*9c80*/  IMAD R85, R98, 0x2b6, RZ ;  /* 0x000002b662557824 */ /* 0x000fe200078e02ff */
[----:B------:R-:W3:Y:S01]  /*9c90*/  LDG.E.U16 R75, desc[UR60][R82.64] ;  /* 0x0000003c524b7981 */ /* 0x000ee2000c1e1500 */
[----:B0-----:R-:W-:Y:S01]  /*9ca0*/  IMAD R90, R90, 0x2ba, RZ ;  /* 0x000002ba5a5a7824 */ /* 0x001fe200078e02ff */
[----:B------:R-:W0:Y:S02]  /*9cb0*/  LDC R98, c[0x0][0x248] ;  /* 0x00009200ff627b82 */ /* 0x000e240000000800 */
[----:B------:R1:W3:Y:S04]  /*9cc0*/  LDG.E.U16 R78, desc[UR60][R78.64] ;  /* 0x0000003c4e4e7981 */ /* 0x0002e8000c1e1500 */
[----:B------:R1:W3:Y:S02]  /*9cd0*/  LDG.E.U16 R77, desc[UR60][R80.64] ;  /* 0x0000003c504d7981 */ /* 0x0002e4000c1e1500 */
[----:B------:R-:W2:Y:S01]  /*9ce0*/  LDC R202, c[0x0][0x248] ;  /* 0x00009200ffca7b82 */ /* 0x000ea20000000800 */
[----:B-1----:R-:W-:-:S02]  /*9cf0*/  IMAD R79, R95, 0x157, RZ ;  /* 0x000001575f4f7824 */ /* 0x002fc400078e02ff */
[----:B------:R-:W-:Y:S01]  /*9d00*/  IMAD R80, R87, 0x2ae, RZ ;  /* 0x000002ae57507824 */ /* 0x000fe200078e02ff */
[----:B------:R-:W-:-:S04]  /*9d10*/  LEA.HI.X.SX32 R87, R84, R123, 0x1, P0 ;  /* 0x0000007b54577211 */ /* 0x000fc800000f0eff */
[----:B------:R-:W1:Y:S01]  /*9d20*/  LDC R95, c[0x0][0x248] ;  /* 0x00009200ff5f7b82 */ /* 0x000e620000000800 */
[----:B------:R-:W-:-:S04]  /*9d30*/  IADD3 R80, P1, R80, R122, RZ ;  /* 0x0000007a50507210 */ /* 0x000fc80007f3e0ff */
[----:B------:R-:W-:-:S03]  /*9d40*/  LEA.HI.X.SX32 R81, R79, R123, 0x1, P1 ;  /* 0x0000007b4f517211 */ /* 0x000fc600008f0eff */
[----:B------:R-:W2:Y:S01]  /*9d50*/  LDC R208, c[0x0][0x248] ;  /* 0x00009200ffd07b82 */ /* 0x000ea20000000800 */
[----:B------:R4:W3:Y:S01]  /*9d60*/  LDG.E.U16 R79, desc[UR60][R86.64] ;  /* 0x0000003c564f7981 */ /* 0x0008e2000c1e1500 */
[----:B------:R-:W-:Y:S01]  /*9d70*/  IMAD R83, R101, 0x15b, RZ ;  /* 0x0000015b65537824 */ /* 0x000fe200078e02ff */
[----:B------:R-:W-:Y:S01]  /*9d80*/  IADD3 R84, P0, R85, R122, RZ ;  /* 0x0000007a55547210 */ /* 0x000fe20007f1e0ff */
[----:B------:R-:W-:Y:S01]  /*9d90*/  IMAD R82, R99, 0x2b8, RZ ;  /* 0x000002b863527824 */ /* 0x000fe200078e02ff */
[----:B------:R-:W3:Y:S03]  /*9da0*/  LDG.E.U16 R80, desc[UR60][R80.64] ;  /* 0x0000003c50507981 */ /* 0x000ee6000c1e1500 */
[----:B------:R-:W2:Y:S08]  /*9db0*/  LDC R194, c[0x0][0x248] ;  /* 0x00009200ffc27b82 */ /* 0x000eb00000000800 */
[----:B----4-:R-:W4:Y:S01]  /*9dc0*/  LDC R87, c[0x0][0x248] ;  /* 0x00009200ff577b82 */ /* 0x010f220000000800 */
[----:B------:R-:W-:-:S02]  /*9dd0*/  LEA.HI.X.SX32 R85, R83, R123, 0x1, P0 ;  /* 0x0000007b53557211 */ /* 0x000fc400000f0eff */
[----:B------:R-:W-:-:S03]  /*9de0*/  IADD3 R82, P2, R82, R122, RZ ;  /* 0x0000007a52527210 */ /* 0x000fc60007f5e0ff */
[----:B------:R0:W3:Y:S02]  /*9df0*/  LDG.E.U16 R81, desc[UR60][R84.64] ;  /* 0x0000003c54517981 */ /* 0x0000e4000c1e1500 */
[----:B------:R-:W2:Y:S01]  /*9e00*/  LDC R99, c[0x0][0x248] ;  /* 0x00009200ff637b82 */ /* 0x000ea20000000800 */
[----:B------:R-:W-:Y:S01]  /*9e10*/  LEA.HI.X.SX32 R83, R88, R123, 0x1, P2 ;  /* 0x0000007b58537211 */ /* 0x000fe200010f0eff */
[----:B-----5:R-:W-:Y:S01]  /*9e20*/  IMAD R88, R94, 0x2be, RZ ;  /* 0x000002be5e587824 */ /* 0x020fe200078e02ff */
[----:B------:R-:W-:Y:S01]  /*9e30*/  IADD3 R90, P0, R90, R122, RZ ;  /* 0x0000007a5a5a7210 */ /* 0x000fe20007f1e0ff */
[----:B------:R-:W-:Y:S02]  /*9e40*/  IMAD R86, R103, 0x2c6, RZ ;  /* 0x000002c667567824 */ /* 0x000fe400078e02ff */
[----:B------:R5:W3:Y:S02]  /*9e50*/  LDG.E.U16 R82, desc[UR60][R82.64] ;  /* 0x0000003c52527981 */ /* 0x000ae4000c1e1500 */
[----:B------:R-:W2:Y:S01]  /*9e60*/  LDC R101, c[0x0][0x248] ;  /* 0x00009200ff657b82 */ /* 0x000ea20000000800 */
[----:B0-----:R-:W-:-:S02]  /*9e70*/  IMAD R84, R92, 0x2bc, RZ ;  /* 0x000002bc5c547824 */ /* 0x001fc400078e02ff */
[----:B------:R-:W-:Y:S01]  /*9e80*/  IMAD R85, R91, 0x15d, RZ ;  /* 0x0000015d5b557824 */ /* 0x000fe200078e02ff */
[-C--:B------:R-:W-:Y:S02]  /*9e90*/  IADD3 R88, P2, R88, R122.reuse, RZ ;  /* 0x0000007a58587210 */ /* 0x080fe40007f5e0ff */
[-C--:B------:R-:W-:Y:S01]  /*9ea0*/  IADD3 R84, P1, R84, R122.reuse, RZ ;  /* 0x0000007a54547210 */ /* 0x080fe20007f3e0ff */
[----:B-----5:R-:W-:Y:S01]  /*9eb0*/  IMAD R83, R96, 0x15f, RZ ;  /* 0x0000015f60537824 */ /* 0x020fe200078e02ff */
[-C--:B------:R-:W-:Y:S01]  /*9ec0*/  LEA.HI.X.SX32 R91, R85, R123.reuse, 0x1, P0 ;  /* 0x0000007b555b7211 */ /* 0x080fe200000f0eff */
[----:B----4-:R-:W-:Y:S01]  /*9ed0*/  IMAD R87, R87, 0x163, RZ ;  /* 0x0000016357577824 */ /* 0x010fe200078e02ff */
[----:B------:R-:W-:Y:S01]  /*9ee0*/  IADD3 R86, P0, R86, R122, RZ ;  /* 0x0000007a56567210 */ /* 0x000fe20007f1e0ff */
[----:B-1----:R-:W-:Y:S01]  /*9ef0*/  IMAD R94, R95, 0x2c8, RZ ;  /* 0x000002c85f5e7824 */ /* 0x002fe200078e02ff */
[-C--:B------:R-:W-:Y:S01]  /*9f00*/  LEA.HI.X.SX32 R85, R89, R123.reuse, 0x1, P1 ;  /* 0x0000007b59557211 */ /* 0x080fe200008f0eff */
[----:B------:R-:W0:Y:S01]  /*9f10*/  LDC R96, c[0x0][0x248] ;  /* 0x00009200ff607b82 */ /* 0x000e220000000800 */
[----:B------:R-:W-:-:S02]  /*9f20*/  LEA.HI.X.SX32 R89, R83, R123, 0x1, P2 ;  /* 0x0000007b53597211 */ /* 0x000fc400010f0eff */
[----:B------:R1:W4:Y:S01]  /*9f30*/  LDG.E.U16 R83, desc[UR60][R90.64] ;  /* 0x0000003c5a537981 */ /* 0x000322000c1e1500 */
[-C--:B------:R-:W-:Y:S02]  /*9f40*/  LEA.HI.X.SX32 R87, R87, R123.reuse, 0x1, P0 ;  /* 0x0000007b57577211 */ /* 0x080fe400000f0eff */
[-C--:B------:R-:W-:Y:S01]  /*9f50*/  IADD3 R94, P0, R94, R122.reuse, RZ ;  /* 0x0000007a5e5e7210 */ /* 0x080fe20007f1e0ff */
[----:B------:R-:W5:Y:S01]  /*9f60*/  LDG.E.U16 R84, desc[UR60][R84.64] ;  /* 0x0000003c54547981 */ /* 0x000f62000c1e1500 */
[----:B------:R-:W-:Y:S01]  /*9f70*/  IMAD R98, R98, 0x2d6, RZ ;  /* 0x000002d662627824 */ /* 0x000fe200078e02ff */
[----:B------:R-:W0:Y:S01]  /*9f80*/  LDC R103, c[0x0][0x248] ;  /* 0x00009200ff677b82 */ /* 0x000e220000000800 */
[----:B-1----:R-:W-:Y:S01]  /*9f90*/  IMAD R90, R105, 0x2ce, RZ ;  /* 0x000002ce695a7824 */ /* 0x002fe200078e02ff */
[----:B------:R-:W-:Y:S01]  /*9fa0*/  LEA.HI.X.SX32 R95, R250, R123, 0x1, P0 ;  /* 0x0000007bfa5f7211 */ /* 0x000fe200000f0eff */
[----:B------:R-:W-:Y:S01]  /*9fb0*/  IMAD R91, R111, 0x167, RZ ;  /* 0x000001676f5b7824 */ /* 0x000fe200078e02ff */
[----:B------:R1:W4:Y:S01]  /*9fc0*/  LDG.E.U16 R86, desc[UR60][R86.64] ;  /* 0x0000003c56567981 */ /* 0x000322000c1e1500 */
[----:B--2---:R-:W-:Y:S01]  /*9fd0*/  IMAD R92, R101, 0x2cc, RZ ;  /* 0x000002cc655c7824 */ /* 0x004fe200078e02ff */
[----:B------:R-:W-:-:S02]  /*9fe0*/  IADD3 R90, P0, R90, R122, RZ ;  /* 0x0000007a5a5a7210 */ /* 0x000fc40007f1e0ff */
[----:B------:R-:W2:Y:S01]  /*9ff0*/  LDC R105, c[0x0][0x248] ;  /* 0x00009200ff697b82 */ /* 0x000ea20000000800 */
[----:B------:R1:W5:Y:S01]  /*a000*/  LDG.E.U16 R85, desc[UR60][R88.64] ;  /* 0x0000003c58557981 */ /* 0x000362000c1e1500 */
[----:B------:R-:W-:Y:S02]  /*a010*/  LEA.HI.X.SX32 R91, R91, R123, 0x1, P0 ;  /* 0x0000007b5b5b7211 */ /* 0x000fe400000f0eff */
[-C--:B------:R-:W-:Y:S01]  /*a020*/  IADD3 R92, P2, R92, R122.reuse, RZ ;  /* 0x0000007a5c5c7210 */ /* 0x080fe20007f5e0ff */
[----:B-1----:R-:W-:Y:S02]  /*a030*/  IMAD R87, R102, 0x165, RZ ;  /* 0x0000016566577824 */ /* 0x002fe400078e02ff */
[----:B------:R1:W5:Y:S01]  /*a040*/  LDG.E.U16 R90, desc[UR60][R90.64] ;  /* 0x0000003c5a5a7981 */ /* 0x000362000c1e1500 */
[----:B------:R-:W2:Y:S01]  /*a050*/  LDC R102, c[0x0][0x248] ;  /* 0x00009200ff667b82 */ /* 0x000ea20000000800 */
[----:B------:R-:W-:Y:S01]  /*a060*/  IMAD R88, R99, 0x2ca, RZ ;  /* 0x000002ca63587824 */ /* 0x000fe200078e02ff */
[----:B------:R-:W-:-:S04]  /*a070*/  IADD3 R98, P0, R98, R122, RZ ;  /* 0x0000007a62627210 */ /* 0x000fc80007f1e0ff */
[----:B------:R-:W-:Y:S02]  /*a080*/  IADD3 R88, P1, R88, R122, RZ ;  /* 0x0000007a58587210 */ /* 0x000fe40007f3e0ff */
[----:B------:R-:W2:Y:S01]  /*a090*/  LDC R101, c[0x0][0x248] ;  /* 0x00009200ff657b82 */ /* 0x000ea20000000800 */
[----:B-1----:R-:W-:Y:S01]  /*a0a0*/  IMAD R91, R106, 0x16b, RZ ;  /* 0x0000016b6a5b7824 */ /* 0x002fe200078e02ff */
[-C--:B------:R-:W-:Y:S02]  /*a0b0*/  LEA.HI.X.SX32 R93, R93, R123.reuse, 0x1, P2 ;  /* 0x0000007b5d5d7211 */ /* 0x080fe400010f0eff */
[-C--:B------:R-:W-:Y:S02]  /*a0c0*/  LEA.HI.X.SX32 R89, R87, R123.reuse, 0x1, P1 ;  /* 0x0000007b57597211 */ /* 0x080fe400008f0eff */
[----:B------:R-:W-:Y:S01]  /*a0d0*/  LEA.HI.X.SX32 R99, R91, R123, 0x1, P0 ;  /* 0x0000007b5b637211 */ /* 0x000fe200000f0eff */
[----:B------:R1:W5:Y:S01]  /*a0e0*/  LDG.E.U16 R87, desc[UR60][R94.64] ;  /* 0x0000003c5e577981 */ /* 0x000362000c1e1500 */
[----:B------:R-:W2:Y:S03]  /*a0f0*/  LDC R111, c[0x0][0x248] ;  /* 0x00009200ff6f7b82 */ /* 0x000ea60000000800 */
[----:B------:R-:W5:Y:S04]  /*a100*/  LDG.E.U16 R88, desc[UR60][R88.64] ;  /* 0x0000003c58587981 */ /* 0x000f68000c1e1500 */
[----:B------:R-:W5:Y:S01]  /*a110*/  LDG.E.U16 R91, desc[UR60][R98.64] ;  /* 0x0000003c625b7981 */ /* 0x000f62000c1e1500 */
[----:B------:R-:W2:Y:S03]  /*a120*/  LDC R106, c[0x0][0x248] ;  /* 0x00009200ff6a7b82 */ /* 0x000ea60000000800 */
[----:B------:R0:W5:Y:S05]  /*a130*/  LDG.E.U16 R89, desc[UR60][R92.64] ;  /* 0x0000003c5c597981 */ /* 0x00016a000c1e1500 */
[----:B------:R-:W3:Y:S01]  /*a140*/  LDC R192, c[0x0][0x248] ;  /* 0x00009200ffc07b82 */ /* 0x000ee20000000800 */
[----:B-1----:R-:W-:-:S02]  /*a150*/  IMAD R94, R107, 0x2dc, RZ ;  /* 0x000002dc6b5e7824 */ /* 0x002fc400078e02ff */
[----:B0-----:R-:W-:-:S05]  /*a160*/  IMAD R92, R96, 0x2d8, RZ ;  /* 0x000002d8605c7824 */ /* 0x001fca00078e02ff */
[----:B------:R-:W0:Y:S01]  /*a170*/  LDC R99, c[0x0][0x248] ;  /* 0x00009200ff637b82 */ /* 0x000e220000000800 */
[----:B------:R-:W-:Y:S02]  /*a180*/  IMAD R96, R110, 0x2da, RZ ;  /* 0x000002da6e607824 */ /* 0x000fe400078e02ff */
[----:B------:R-:W-:Y:S01]  /*a190*/  IMAD R95, R114, 0x16d, RZ ;  /* 0x0000016d725f7824 */ /* 0x000fe200078e02ff */
[-C--:B------:R-:W-:Y:S02]  /*a1a0*/  IADD3 R92, P1, R92, R122.reuse, RZ ;  /* 0x0000007a5c5c7210 */ /* 0x080fe40007f3e0ff */
[-C--:B------:R-:W-:Y:S02]  /*a1b0*/  IADD3 R96, P0, R96, R122.reuse, RZ ;  /* 0x0000007a60607210 */ /* 0x080fe40007f1e0ff */
[----:B------:R-:W1:Y:S01]  /*a1c0*/  LDC R107, c[0x0][0x248] ;  /* 0x00009200ff6b7b82 */ /* 0x000e620000000800 */
[----:B------:R-:W-:Y:S02]  /*a1d0*/  LEA.HI.X.SX32 R93, R97, R123, 0x1, P1 ;  /* 0x0000007b615d7211 */ /* 0x000fe400008f0eff */
[----:B------:R-:W-:-:S02]  /*a1e0*/  IADD3 R94, P2, R94, R122, RZ ;  /* 0x0000007a5e5e7210 */ /* 0x000fc40007f5e0ff */
[-C--:B------:R-:W-:Y:S01]  /*a1f0*/  LEA.HI.X.SX32 R97, R95, R123.reuse, 0x1, P0 ;  /* 0x0000007b5f617211 */ /* 0x080fe200000f0eff */
[----:B------:R-:W5:Y:S01]  /*a200*/  LDG.E.U16 R92, desc[UR60][R92.64] ;  /* 0x0000003c5c5c7981 */ /* 0x000f62000c1e1500 */
[----:B------:R-:W-:Y:S01]  /*a210*/  LEA.HI.X.SX32 R95, R100, R123, 0x1, P2 ;  /* 0x0000007b645f7211 */ /* 0x000fe200010f0eff */
[----:B--2---:R-:W-:Y:S01]  /*a220*/  IMAD R102, R102, 0x2de, RZ ;  /* 0x000002de66667824 */ /* 0x004fe200078e02ff */
[----:B------:R-:W2:Y:S01]  /*a230*/  LDC R110, c[0x0][0x248] ;  /* 0x00009200ff6e7b82 */ /* 0x000ea20000000800 */
[----:B------:R-:W-:Y:S02]  /*a240*/  IMAD R100, R103, 0x2e8, RZ ;  /* 0x000002e867647824 */ /* 0x000fe400078e02ff */
[----:B------:R0:W5:Y:S04]  /*a250*/  LDG.E.U16 R94, desc[UR60][R94.64] ;  /* 0x0000003c5e5e7981 */ /* 0x000168000c1e1500 */
[----:B------:R0:W5:Y:S01]  /*a260*/  LDG.E.U16 R93, desc[UR60][R96.64] ;  /* 0x0000003c605d7981 */ /* 0x000162000c1e1500 */
[-C--:B------:R-:W-:Y:S01]  /*a270*/  IADD3 R102, P0, R102, R122.reuse, RZ ;  /* 0x0000007a66667210 */ /* 0x080fe20007f1e0ff */
[----:B------:R-:W-:Y:S01]  /*a280*/  IMAD R98, R112, 0x2ea, RZ ;  /* 0x000002ea70627824 */ /* 0x000fe200078e02ff */
[----:B------:R-:W-:Y:S01]  /*a290*/  IADD3 R100, P2, R100, R122, RZ ;  /* 0x0000007a64647210 */ /* 0x000fe20007f5e0ff */
[----:B0-----:R-:W-:Y:S01]  /*a2a0*/  IMAD R99, R99, 0x175, RZ ;  /* 0x0000017563637824 */ /* 0x001fe200078e02ff */
[----:B------:R-:W0:Y:S01]  /*a2b0*/  LDC R112, c[0x0][0x248] ;  /* 0x00009200ff707b82 */ /* 0x000e220000000800 */
[----:B------:R-:W-:-:S02]  /*a2c0*/  IMAD R95, R111, 0x173, RZ ;  /* 0x000001736f5f7824 */ /* 0x000fc400078e02ff */
[----:B------:R-:W-:Y:S02]  /*a2d0*/  IMAD R96, R105, 0x2e6, RZ ;  /* 0x000002e669607824 */ /* 0x000fe400078e02ff */
[----:B------:R-:W-:-:S03]  /*a2e0*/  IMAD R97, R101, 0x16f, RZ ;  /* 0x0000016f65617824 */ /* 0x000fc600078e02ff */
[----:B------:R-:W0:Y:S01]  /*a2f0*/  LDC R111, c[0x0][0x248] ;  /* 0x00009200ff6f7b82 */ /* 0x000e220000000800 */
[-C--:B------:R-:W-:Y:S02]  /*a300*/  IADD3 R96, P1, R96, R122.reuse, RZ ;  /* 0x0000007a60607210 */ /* 0x080fe40007f3e0ff */
[-C--:B------:R-:W-:Y:S02]  /*a310*/  LEA.HI.X.SX32 R103, R97, R123.reuse, 0x1, P0 ;  /* 0x0000007b61677211 */ /* 0x080fe400000f0eff */
[-C--:B------:R-:W-:Y:S02]  /*a320*/  LEA.HI.X.SX32 R97, R95, R123.reuse, 0x1, P1 ;  /* 0x0000007b5f617211 */ /* 0x080fe400008f0eff */
[-C--:B------:R-:W-:Y:S01]  /*a330*/  IADD3 R98, P0, R98, R122.reuse, RZ ;  /* 0x0000007a62627210 */ /* 0x080fe20007f1e0ff */
[----:B------:R-:W-:Y:S01]  /*a340*/  IMAD R106, R106, 0x2ec, RZ ;  /* 0x000002ec6a6a7824 */ /* 0x000fe200078e02ff */
[-C--:B------:R-:W-:Y:S01]  /*a350*/  LEA.HI.X.SX32 R101, R222, R123.reuse, 0x1, P2 ;  /* 0x0000007bde657211 */ /* 0x080fe200010f0eff */
[----:B------:R-:W5:Y:S01]  /*a360*/  LDG.E.U16 R96, desc[UR60][R96.64] ;  /* 0x0000003c60607981 */ /* 0x000f62000c1e1500 */
[----:B------:R-:W-:Y:S01]  /*a370*/  LEA.HI.X.SX32 R99, R99, R123, 0x1, P0 ;  /* 0x0000007b63637211 */ /* 0x000fe200000f0eff */
[----:B------:R-:W0:Y:S01]  /*a380*/  LDC R114, c[0x0][0x248] ;  /* 0x00009200ff727b82 */ /* 0x000e220000000800 */
[----:B------:R-:W-:Y:S01]  /*a390*/  IADD3 R106, P0, R106, R122, RZ ;  /* 0x0000007a6a6a7210 */ /* 0x000fe20007f1e0ff */
[----:B------:R-:W-:Y:S01]  /*a3a0*/  IMAD R105, R118, 0x2f6, RZ ;  /* 0x000002f676697824 */ /* 0x000fe200078e02ff */
[----:B------:R-:W5:Y:S04]  /*a3b0*/  LDG.E.U16 R95, desc[UR60][R102.64] ;  /* 0x0000003c665f7981 */ /* 0x000f68000c1e1500 */
[----:B------:R1:W5:Y:S01]  /*a3c0*/  LDG.E.U16 R98, desc[UR60][R98.64] ;  /* 0x0000003c62627981 */ /* 0x000362000c1e1500 */
[----:B------:R-:W0:Y:S03]  /*a3d0*/  LDC R222, c[0x0][0x248] ;  /* 0x00009200ffde7b82 */ /* 0x000e260000000800 */
[----:B------:R1:W5:Y:S01]  /*a3e0*/  LDG.E.U16 R97, desc[UR60][R100.64] ;  /* 0x0000003c64617981 */ /* 0x000362000c1e1500 */
[----:B--2---:R-:W-:-:S04]  /*a3f0*/  IMAD R110, R110, 0x2fa, RZ ;  /* 0x000002fa6e6e7824 */ /* 0x004fc800078e02ff */
[----:B------:R-:W2:Y:S01]  /*a400*/  LDC R118, c[0x0][0x248] ;  /* 0x00009200ff767b82 */ /* 0x000ea20000000800 */
[----:B-1----:R-:W-:Y:S02]  /*a410*/  IMAD R99, R115, 0x177, RZ ;  /* 0x0000017773637824 */ /* 0x002fe400078e02ff */
[----:B------:R-:W-:Y:S01]  /*a420*/  IMAD R100, R107, 0x2ee, RZ ;  /* 0x000002ee6b647824 */ /* 0x000fe200078e02ff */
[----:B------:R-:W-:-:S04]  /*a430*/  LEA.HI.X.SX32 R107, R104, R123, 0x1, P0 ;  /* 0x0000007b686b7211 */ /* 0x000fc800000f0eff */
[----:B------:R-:W1:Y:S01]  /*a440*/  LDC R115, c[0x0][0x248] ;  /* 0x00009200ff737b82 */ /* 0x000e620000000800 */
[----:B------:R-:W-:-:S04]  /*a450*/  IADD3 R100, P1, R100, R122, RZ ;  /* 0x0000007a64647210 */ /* 0x000fc80007f3e0ff */
[-C--:B------:R-:W-:Y:S02]  /*a460*/  LEA.HI.X.SX32 R101, R99, R123.reuse, 0x1, P1 ;  /* 0x0000007b63657211 */ /* 0x080fe400008f0eff */
[----:B------:R0:W5:Y:S01]  /*a470*/  LDG.E.U16 R99, desc[UR60][R106.64] ;  /* 0x0000003c6a637981 */ /* 0x000162000c1e1500 */
[----:B------:R-:W-:Y:S01]  /*a480*/  IMAD R103, R121, 0x17b, RZ ;  /* 0x0000017b79677824 */ /* 0x000fe200078e02ff */
[----:B------:R-:W-:Y:S01]  /*a490*/  IADD3 R104, P0, R105, R122, RZ ;  /* 0x0000007a69687210 */ /* 0x000fe20007f1e0ff */
[----:B------:R-:W-:Y:S01]  /*a4a0*/  IMAD R102, R119, 0x2f8, RZ ;  /* 0x000002f877667824 */ /* 0x000fe200078e02ff */
[----:B------:R-:W5:Y:S01]  /*a4b0*/  LDG.E.U16 R100, desc[UR60][R100.64] ;  /* 0x0000003c64647981 */ /* 0x000f62000c1e1500 */
[----:B------:R-:W2:Y:S08]  /*a4c0*/  LDC R119, c[0x0][0x248] ;  /* 0x00009200ff777b82 */ /* 0x000eb00000000800 */
[----:B0-----:R-:W0:Y:S01]  /*a4d0*/  LDC R107, c[0x0][0x248] ;  /* 0x00009200ff6b7b82 */ /* 0x001e220000000800 */
[----:B------:R-:W-:-:S02]  /*a4e0*/  LEA.HI.X.SX32 R105, R103, R123, 0x1, P0 ;  /* 0x0000007b67697211 */ /* 0x000fc400000f0eff */
[----:B------:R-:W-:-:S03]  /*a4f0*/  IADD3 R102, P2, R102, R122, RZ ;  /* 0x0000007a66667210 */ /* 0x000fc60007f5e0ff */
[----:B------:R1:W5:Y:S01]  /*a500*/  LDG.E.U16 R101, desc[UR60][R104.64] ;  /* 0x0000003c68657981 */ /* 0x000362000c1e1500 */
[----:B------:R-:W-:Y:S01]  /*a510*/  LEA.HI.X.SX32 R103, R108, R123, 0x1, P2 ;  /* 0x0000007b6c677211 */ /* 0x000fe200010f0eff */
[----:B------:R-:W2:Y:S01]  /*a520*/  LDC R121, c[0x0][0x248] ;  /* 0x00009200ff797b82 */ /* 0x000ea20000000800 */
[----:B------:R-:W-:Y:S01]  /*a530*/  IMAD R108, R114, 0x2fe, RZ ;  /* 0x000002fe726c7824 */ /* 0x000fe200078e02ff */
[-C--:B------:R-:W-:Y:S01]  /*a540*/  IADD3 R110, P0, R110, R122.reuse, RZ ;  /* 0x0000007a6e6e7210 */ /* 0x080fe20007f1e0ff */
[----:B------:R-:W-:Y:S01]  /*a550*/  IMAD R106, R125, 0x306, RZ ;  /* 0x000003067d6a7824 */ /* 0x000fe200078e02ff */
[----:B------:R1:W5:Y:S02]  /*a560*/  LDG.E.U16 R102, desc[UR60][R102.64] ;  /* 0x0000003c66667981 */ /* 0x000364000c1e1500 */
[----:B-1----:R-:W-:Y:S02]  /*a570*/  IMAD R104, R112, 0x2fc, RZ ;  /* 0x000002fc70687824 */ /* 0x002fe400078e02ff */
[----:B------:R-:W1:Y:S01]  /*a580*/  LDC R224, c[0x0][0x248] ;  /* 0x00009200ffe07b82 */ /* 0x000e620000000800 */
[----:B------:R-:W-:Y:S01]  /*a590*/  IMAD R105, R111, 0x17d, RZ ;  /* 0x0000017d6f697824 */ /* 0x000fe200078e02ff */
[----:B------:R-:W-:-:S02]  /*a5a0*/  IADD3 R108, P2, R108, R122, RZ ;  /* 0x0000007a6c6c7210 */ /* 0x000fc40007f5e0ff */
[-C--:B------:R-:W-:Y:S01]  /*a5b0*/  IADD3 R104, P1, R104, R122.reuse, RZ ;  /* 0x0000007a68687210 */ /* 0x080fe20007f3e0ff */
[----:B------:R-:W-:Y:S01]  /*a5c0*/  IMAD R103, R116, 0x17f, RZ ;  /* 0x0000017f74677824 */ /* 0x000fe200078e02ff */
[-C--:B------:R-:W-:Y:S01]  /*a5d0*/  LEA.HI.X.SX32 R111, R105, R123.reuse, 0x1, P0 ;  /* 0x0000007b696f7211 */ /* 0x080fe200000f0eff */
[----:B0-----:R-:W-:Y:S01]  /*a5e0*/  IMAD R107, R107, 0x183, RZ ;  /* 0x000001836b6b7824 */ /* 0x001fe200078e02ff */
[----:B------:R-:W-:Y:S01]  /*a5f0*/  IADD3 R106, P0, R106, R122, RZ ;  /* 0x0000007a6a6a7210 */ /* 0x000fe20007f1e0ff */
[----:B------:R-:W-:Y:S01]  /*a600*/  IMAD R114, R115, 0x308, RZ ;  /* 0x0000030873727824 */ /* 0x000fe200078e02ff */
[-C--:B------:R-:W-:Y:S01]  /*a610*/  LEA.HI.X.SX32 R105, R109, R123.reuse, 0x1, P1 ;  /* 0x0000007b6d697211 */ /* 0x080fe200008f0eff */
[----:B------:R-:W-:Y:S01]  /*a620*/  IMAD R222, R222, 0x184, RZ ;  /* 0x00000184dede7824 */ /* 0x000fe200078e02ff */
[-C--:B------:R-:W-:Y:S01]  /*a630*/  LEA.HI.X.SX32 R109, R103, R123.reuse, 0x1, P2 ;  /* 0x0000007b676d7211 */ /* 0x080fe200010f0eff */
[----:B------:R-:W0:Y:S01]  /*a640*/  LDC R116, c[0x0][0x248] ;  /* 0x00009200ff747b82 */ /* 0x000e220000000800 */
[----:B------:R1:W5:Y:S01]  /*a650*/  LDG.E.U16 R103, desc[UR60][R110.64] ;  /* 0x0000003c6e677981 */ /* 0x000362000c1e1500 */
[----:B------:R-:W-:-:S02]  /*a660*/  LEA.HI.X.SX32 R107, R107, R123, 0x1, P0 ;  /* 0x0000007b6b6b7211 */ /* 0x000fc400000f0eff */
[-C--:B------:R-:W-:Y:S01]  /*a670*/  IADD3 R114, P0, R114, R122.reuse, RZ ;  /* 0x0000007a72727210 */ /* 0x080fe20007f1e0ff */
[----:B------:R-:W5:Y:S01]  /*a680*/  LDG.E.U16 R104, desc[UR60][R104.64] ;  /* 0x0000003c68687981 */ /* 0x000f62000c1e1500 */
[----:B--2---:R-:W-:Y:S02]  /*a690*/  IMAD R118, R118, 0x316, RZ ;  /* 0x0000031676767824 */ /* 0x004fe400078e02ff */
[----:B------:R-:W2:Y:S01]  /*a6a0*/  LDC R125, c[0x0][0x248] ;  /* 0x00009200ff7d7b82 */ /* 0x000ea20000000800 */
[----:B-1----:R-:W-:Y:S01]  /*a6b0*/  IMAD R110, R126, 0x30e, RZ ;  /* 0x0000030e7e6e7824 */ /* 0x002fe200078e02ff */
[-C--:B------:R-:W-:Y:S01]  /*a6c0*/  LEA.HI.X.SX32 R115, R222, R123.reuse, 0x1, P0 ;  /* 0x0000007bde737211 */ /* 0x080fe200000f0eff */
[----:B------:R-:W-:Y:S01]  /*a6d0*/  IMAD R111, R136, 0x187, RZ ;  /* 0x00000187886f7824 */ /* 0x000fe200078e02ff */
[----:B------:R1:W5:Y:S02]  /*a6e0*/  LDG.E.U16 R106, desc[UR60][R106.64] ;  /* 0x0000003c6a6a7981 */ /* 0x000364000c1e1500 */
[----:B------:R-:W-:Y:S01]  /*a6f0*/  IADD3 R110, P0, R110, R122, RZ ;  /* 0x0000007a6e6e7210 */ /* 0x000fe20007f1e0ff */
[----:B------:R-:W-:Y:S01]  /*a700*/  IMAD R112, R121, 0x30c, RZ ;  /* 0x0000030c79707824 */ /* 0x000fe200078e02ff */
[----:B------:R3:W5:Y:S01]  /*a710*/  LDG.E.U16 R105, desc[UR60][R108.64] ;  /* 0x0000003c6c697981 */ /* 0x000762000c1e1500 */
[----:B------:R-:W4:Y:S01]  /*a720*/  LDC R126, c[0x0][0x248] ;  /* 0x00009200ff7e7b82 */ /* 0x000f220000000800 */
[----:B------:R-:W-:-:S02]  /*a730*/  LEA.HI.X.SX32 R111, R111, R123, 0x1, P0 ;  /* 0x0000007b6f6f7211 */ /* 0x000fc400000f0eff */
[-C--:B------:R-:W-:Y:S01]  /*a740*/  IADD3 R112, P2, R112, R122.reuse, RZ ;  /* 0x0000007a70707210 */ /* 0x080fe20007f5e0ff */
[----:B-1----:R-:W-:Y:S02]  /*a750*/  IMAD R107, R124, 0x185, RZ ;  /* 0x000001857c6b7824 */ /* 0x002fe400078e02ff */
[----:B------:R1:W5:Y:S02]  /*a760*/  LDG.E.U16 R110, desc[UR60][R110.64] ;  /* 0x0000003c6e6e7981 */ /* 0x000364000c1e1500 */
[----:B------:R-:W4:Y:S01]  /*a770*/  LDC R121, c[0x0][0x248] ;  /* 0x00009200ff797b82 */ /* 0x000f220000000800 */
[----:B---3--:R-:W-:Y:S01]  /*a780*/  IMAD R108, R119, 0x30a, RZ ;  /* 0x0000030a776c7824 */ /* 0x008fe200078e02ff */
[----:B------:R-:W-:-:S04]  /*a790*/  IADD3 R118, P0, R118, R122, RZ ;  /* 0x0000007a76767210 */ /* 0x000fc80007f1e0ff */
[----:B------:R-:W-:Y:S01]  /*a7a0*/  IADD3 R108, P1, R108, R122, RZ ;  /* 0x0000007a6c6c7210 */ /* 0x000fe20007f3e0ff */
[----:B-1----:R-:W-:Y:S01]  /*a7b0*/  IMAD R111, R128, 0x18b, RZ ;  /* 0x0000018b806f7824 */ /* 0x002fe200078e02ff */
[----:B------:R-:W1:Y:S02]  /*a7c0*/  LDC R124, c[0x0][0x248] ;  /* 0x00009200ff7c7b82 */ /* 0x000e640000000800 */
[-C--:B------:R-:W-:Y:S02]  /*a7d0*/  LEA.HI.X.SX32 R109, R107, R123.reuse, 0x1, P1 ;  /* 0x0000007b6b6d7211 */ /* 0x080fe400008f0eff */
[-C--:B------:R-:W-:Y:S01]  /*a7e0*/  LEA.HI.X.SX32 R113, R113, R123.reuse, 0x1, P2 ;  /* 0x0000007b71717211 */ /* 0x080fe200010f0eff */
[----:B------:R3:W5:Y:S01]  /*a7f0*/  LDG.E.U16 R107, desc[UR60][R114.64] ;  /* 0x0000003c726b7981 */ /* 0x000762000c1e1500 */
[----:B------:R-:W-:Y:S02]  /*a800*/  LEA.HI.X.SX32 R119, R111, R123, 0x1, P0 ;  /* 0x0000007b6f777211 */ /* 0x000fe400000f0eff */
[----:B------:R-:W4:Y:S01]  /*a810*/  LDC R136, c[0x0][0x248] ;  /* 0x00009200ff887b82 */ /* 0x000f220000000800 */
[----:B------:R-:W5:Y:S04]  /*a820*/  LDG.E.U16 R108, desc[UR60][R108.64] ;  /* 0x0000003c6c6c7981 */ /* 0x000f68000c1e1500 */
[----:B------:R0:W5:Y:S03]  /*a830*/  LDG.E.U16 R111, desc[UR60][R118.64] ;  /* 0x0000003c766f7981 */ /* 0x000166000c1e1500 */
[----:B------:R-:W4:Y:S01]  /*a840*/  LDC R222, c[0x0][0x248] ;  /* 0x00009200ffde7b82 */ /* 0x000f220000000800 */
[----:B------:R2:W5:Y:S01]  /*a850*/  LDG.E.U16 R109, desc[UR60][R112.64] ;  /* 0x0000003c706d7981 */ /* 0x000562000c1e1500 */
[----:B---3--:R-:W-:-:S06]  /*a860*/  IMAD R114, R129, 0x31c, RZ ;  /* 0x0000031c81727824 */ /* 0x008fcc00078e02ff */
[----:B0-----:R-:W0:Y:S01]  /*a870*/  LDC R119, c[0x0][0x248] ;  /* 0x00009200ff777b82 */ /* 0x001e220000000800 */
[----:B--2---:R-:W-:Y:S02]  /*a880*/  IMAD R112, R116, 0x318, RZ ;  /* 0x0000031874707824 */ /* 0x004fe400078e02ff */
[----:B------:R-:W-:-:S05]  /*a890*/  IMAD R116, R131, 0x31a, RZ ;  /* 0x0000031a83747824 */ /* 0x000fca00078e02ff */
[----:B------:R-:W2:Y:S01]  /*a8a0*/  LDC R128, c[0x0][0x248] ;  /* 0x00009200ff807b82 */ /* 0x000ea20000000800 */
[----:B------:R-:W-:Y:S01]  /*a8b0*/  IMAD R115, R132, 0x18d, RZ ;  /* 0x0000018d84737824 */ /* 0x000fe200078e02ff */
[-C--:B------:R-:W-:Y:S02]  /*a8c0*/  IADD3 R112, P1, R112, R122.reuse, RZ ;  /* 0x0000007a70707210 */ /* 0x080fe40007f3e0ff */
[-C--:B------:R-:W-:Y:S02]  /*a8d0*/  IADD3 R116, P0, R116, R122.reuse, RZ ;  /* 0x0000007a74747210 */ /* 0x080fe40007f1e0ff */
[-C--:B------:R-:W-:Y:S02]  /*a8e0*/  LEA.HI.X.SX32 R113, R117, R123.reuse, 0x1, P1 ;  /* 0x0000007b75717211 */ /* 0x080fe400008f0eff */
[----:B------:R-:W3:Y:S01]  /*a8f0*/  LDC R129, c[0x0][0x248] ;  /* 0x00009200ff817b82 */ /* 0x000ee20000000800 */
[----:B------:R-:W-:Y:S02]  /*a900*/  IADD3 R114, P2, R114, R122, RZ ;  /* 0x0000007a72727210 */ /* 0x000fe40007f5e0ff */
[-C--:B------:R-:W-:Y:S01]  /*a910*/  LEA.HI.X.SX32 R117, R115, R123.reuse, 0x1, P0 ;  /* 0x0000007b73757211 */ /* 0x080fe200000f0eff */
[----:B------:R-:W5:Y:S01]  /*a920*/  LDG.E.U16 R112, desc[UR60][R112.64] ;  /* 0x0000003c70707981 */ /* 0x000f62000c1e1500 */
[----:B------:R-:W-:-:S03]  /*a930*/  LEA.HI.X.SX32 R115, R120, R123, 0x1, P2 ;  /* 0x0000007b78737211 */ /* 0x000fc600010f0eff */
[----:B------:R-:W3:Y:S01]  /*a940*/  LDC R132, c[0x0][0x248] ;  /* 0x00009200ff847b82 */ /* 0x000ee20000000800 */
[----:B-1----:R-:W-:Y:S01]  /*a950*/  IMAD R124, R124, 0x31e, RZ ;  /* 0x0000031e7c7c7824 */ /* 0x002fe200078e02ff */
[----:B------:R1:W5:Y:S01]  /*a960*/  LDG.E.U16 R114, desc[UR60][R114.64] ;  /* 0x0000003c72727981 */ /* 0x000362000c1e1500 */
[----:B------:R-:W-:-:S03]  /*a970*/  IMAD R120, R125, 0x328, RZ ;  /* 0x000003287d787824 */ /* 0x000fc600078e02ff */
[----:B------:R1:W5:Y:S01]  /*a980*/  LDG.E.U16 R113, desc[UR60][R116.64] ;  /* 0x0000003c74717981 */ /* 0x000362000c1e1500 */
[-C--:B------:R-:W-:Y:S01]  /*a990*/  IADD3 R124, P0, R124, R122.reuse, RZ ;  /* 0x0000007a7c7c7210 */ /* 0x080fe20007f1e0ff */
[----:B------:R-:W-:Y:S01]  /*a9a0*/  IMAD R118, R138, 0x32a, RZ ;  /* 0x0000032a8a767824 */ /* 0x000fe200078e02ff */
[-C--:B------:R-:W-:Y:S01]  /*a9b0*/  IADD3 R120, P2, R120, R122.reuse, RZ ;  /* 0x0000007a78787210 */ /* 0x080fe20007f5e0ff */
[----:B----4-:R-:W-:Y:S01]  /*a9c0*/  IMAD R222, R222, 0x194, RZ ;  /* 0x00000194dede7824 */ /* 0x010fe200078e02ff */
[----:B------:R-:W4:Y:S01]  /*a9d0*/  LDC R138, c[0x0][0x248] ;  /* 0x00009200ff8a7b82 */ /* 0x000f220000000800 */
[----:B-1----:R-:W-:Y:S02]  /*a9e0*/  IMAD R115, R121, 0x18f, RZ ;  /* 0x0000018f79737824 */ /* 0x002fe400078e02ff */
[----:B------:R-:W-:Y:S02]  /*a9f0*/  IMAD R116, R126, 0x326, RZ ;  /* 0x000003267e747824 */ /* 0x000fe400078e02ff */
[----:B------:R-:W-:Y:S01]  /*aa00*/  IMAD R117, R136, 0x193, RZ ;  /* 0x0000019388757824 */ /* 0x000fe200078e02ff */
[-C--:B------:R-:W-:Y:S01]  /*aa10*/  LEA.HI.X.SX32 R125, R115, R123.reuse, 0x1, P0 ;  /* 0x0000007b737d7211 */ /* 0x080fe200000f0eff */
[----:B0-----:R-:W-:Y:S01]  /*aa20*/  IMAD R119, R119, 0x195, RZ ;  /* 0x0000019577777824 */ /* 0x001fe200078e02ff */
[-C--:B------:R-:W-:Y:S01]  /*aa30*/  IADD3 R116, P1, R116, R122.reuse, RZ ;  /* 0x0000007a74747210 */ /* 0x080fe20007f3e0ff */
[----:B--2---:R-:W-:Y:S01]  /*aa40*/  IMAD R128, R128, 0x32c, RZ ;  /* 0x0000032c80807824 */ /* 0x004fe200078e02ff */
[----:B------:R-:W-:Y:S01]  /*aa50*/  IADD3 R118, P0, R118, R122, RZ ;  /* 0x0000007a76767210 */ /* 0x000fe20007f1e0ff */
[----:B------:R-:W0:Y:S01]  /*aa60*/  LDC R131, c[0x0][0x248] ;  /* 0x00009200ff837b82 */ /* 0x000e220000000800 */
[----:B------:R-:W-:-:S02]  /*aa70*/  LEA.HI.X.SX32 R117, R117, R123, 0x1, P1 ;  /* 0x0000007b75757211 */ /* 0x000fc400008f0eff */
[-C--:B------:R-:W-:Y:S01]  /*aa80*/  LEA.HI.X.SX32 R121, R222, R123.reuse, 0x1, P2 ;  /* 0x0000007bde797211 */ /* 0x080fe200010f0eff */
[----:B------:R-:W-:Y:S01]  /*aa90*/  IMAD R126, R144, 0x336, RZ ;  /* 0x00000336907e7824 */ /* 0x000fe200078e02ff */
[----:B------:R-:W-:Y:S01]  /*aaa0*/  LEA.HI.X.SX32 R119, R119, R123, 0x1, P0 ;  /* 0x0000007b77777211 */ /* 0x000fe200000f0eff */
[----:B------:R-:W2:Y:S01]  /*aab0*/  LDG.E.U16 R116, desc[UR60][R116.64] ;  /* 0x0000003c74747981 */ /* 0x000ea2000c1e1500 */
[----:B------:R-:W-:Y:S01]  /*aac0*/  IADD3 R128, P0, R128, R122, RZ ;  /* 0x0000007a80807210 */ /* 0x000fe20007f1e0ff */
[----:B------:R-:W1:Y:S02]  /*aad0*/  LDC R136, c[0x0][0x248] ;  /* 0x00009200ff887b82 */ /* 0x000e640000000800 */
[----:B------:R3:W2:Y:S04]  /*aae0*/  LDG.E.U16 R118, desc[UR60][R118.64] ;  /* 0x0000003c76767981 */ /* 0x0006a8000c1e1500 */
[----:B------:R-:W2:Y:S02]  /*aaf0*/  LDG.E.U16 R115, desc[UR60][R124.64] ;  /* 0x0000003c7c737981 */ /* 0x000ea4000c1e1500 */
[----:B------:R-:W1:Y:S02]  /*ab00*/  LDC R144, c[0x0][0x248] ;  /* 0x00009200ff907b82 */ /* 0x000e640000000800 */
[----:B------:R4:W2:Y:S01]  /*ab10*/  LDG.E.U16 R117, desc[UR60][R120.64] ;  /* 0x0000003c78757981 */ /* 0x0008a2000c1e1500 */
[----:B---3--:R-:W-:-:S05]  /*ab20*/  IMAD R119, R132, 0x197, RZ ;  /* 0x0000019784777824 */ /* 0x008fca00078e02ff */
[----:B------:R-:W3:Y:S01]  /*ab30*/  LDC R222, c[0x0][0x248] ;  /* 0x00009200ffde7b82 */ /* 0x000ee20000000800 */
[----:B----4-:R-:W-:Y:S01]  /*ab40*/  IMAD R120, R129, 0x32e, RZ ;  /* 0x0000032e81787824 */ /* 0x010fe200078e02ff */
[-C--:B------:R-:W-:Y:S01]  /*ab50*/  LEA.HI.X.SX32 R129, R127, R123.reuse, 0x1, P0 ;  /* 0x0000007b7f817211 */ /* 0x080fe200000f0eff */
[----:B------:R-:W-:Y:S01]  /*ab60*/  IMAD R125, R148, 0x19b, RZ ;  /* 0x0000019b947d7824 */ /* 0x000fe200078e02ff */
[-C--:B------:R-:W-:Y:S01]  /*ab70*/  IADD3 R126, P0, R126, R122.reuse, RZ ;  /* 0x0000007a7e7e7210 */ /* 0x080fe20007f1e0ff */
[----:B------:R-:W-:Y:S01]  /*ab80*/  IMAD R124, R146, 0x338, RZ ;  /* 0x00000338927c7824 */ /* 0x000fe200078e02ff */
[----:B------:R-:W-:Y:S02]  /*ab90*/  IADD3 R120, P1, R120, R122, RZ ;  /* 0x0000007a78787210 */ /* 0x000fe40007f3e0ff */
[----:B------:R-:W4:Y:S01]  /*aba0*/  LDC R148, c[0x0][0x248] ;  /* 0x00009200ff947b82 */ /* 0x000f220000000800 */
[-C--:B------:R-:W-:Y:S02]  /*abb0*/  LEA.HI.X.SX32 R127, R125, R123.reuse, 0x1, P0 ;  /* 0x0000007b7d7f7211 */ /* 0x080fe400000f0eff */
[----:B------:R-:W-:-:S02]  /*abc0*/  LEA.HI.X.SX32 R121, R119, R123, 0x1, P1 ;  /* 0x0000007b77797211 */ /* 0x000fc400008f0eff */
[----:B------:R-:W-:Y:S01]  /*abd0*/  IADD3 R124, P2, R124, R122, RZ ;  /* 0x0000007a7c7c7210 */ /* 0x000fe20007f5e0ff */
[----:B------:R-:W2:Y:S02]  /*abe0*/  LDG.E.U16 R119, desc[UR60][R128.64] ;  /* 0x0000003c80777981 */ /* 0x000ea4000c1e1500 */
[----:B------:R-:W3:Y:S01]  /*abf0*/  LDC R146, c[0x0][0x248] ;  /* 0x00009200ff927b82 */ /* 0x000ee20000000800 */
[----:B------:R-:W-:Y:S01]  /*ac00*/  LEA.HI.X.SX32 R125, R130, R123, 0x1, P2 ;  /* 0x0000007b827d7211 */ /* 0x000fe200010f0eff */
[----:B------:R-:W2:Y:S04]  /*ac10*/  LDG.E.U16 R120, desc[UR60][R120.64] ;  /* 0x0000003c78787981 */ /* 0x000ea8000c1e1500 */
[----:B------:R0:W2:Y:S02]  /*ac20*/  LDG.E.U16 R132, desc[UR60][R124.64] ;  /* 0x0000003c7c847981 */ /* 0x0000a4000c1e1500 */
[----:B------:R-:W5:Y:S02]  /*ac30*/  LDC R250, c[0x0][0x248] ;  /* 0x00009200fffa7b82 */ /* 0x000f640000000800 */
[----:B------:R1:W2:Y:S01]  /*ac40*/  LDG.E.U16 R121, desc[UR60][R126.64] ;  /* 0x0000003c7e797981 */ /* 0x0002a2000c1e1500 */
[----:B0-----:R-:W-:-:S05]  /*ac50*/  IMAD R124, R131, 0x33a, RZ ;  /* 0x0000033a837c7824 */ /* 0x001fca00078e02ff */
[----:B------:R-:W0:Y:S01]  /*ac60*/  LDC R226, c[0x0][0x248] ;  /* 0x00009200ffe27b82 */ /* 0x000e220000000800 */
[----:B-1----:R-:W-:-:S07]  /*ac70*/  IMAD R126, R138, 0x33c, RZ ;  /* 0x0000033c8a7e7824 */ /* 0x002fce00078e02ff */
[----:B------:R-:W1:Y:S01]  /*ac80*/  LDC R240, c[0x0][0x248] ;  /* 0x00009200fff07b82 */ /* 0x000e620000000800 */
[-C--:B------:R-:W-:Y:S01]  /*ac90*/  IADD3 R126, P1, R126, R122.reuse, RZ ;  /* 0x0000007a7e7e7210 */ /* 0x080fe20007f3e0ff */
[----:B------:R-:W-:Y:S01]  /*aca0*/  IMAD R125, R136, 0x19d, RZ ;  /* 0x0000019d887d7824 */ /* 0x000fe200078e02ff */
[-C--:B------:R-:W-:Y:S01]  /*acb0*/  IADD3 R124, P0, R124, R122.reuse, RZ ;  /* 0x0000007a7c7c7210 */ /* 0x080fe20007f1e0ff */
[----:B------:R-:W-:Y:S01]  /*acc0*/  IMAD R128, R140, 0x33e, RZ ;  /* 0x0000033e8c807824 */ /* 0x000fe200078e02ff */
[-C--:B------:R-:W-:Y:S01]  /*acd0*/  LEA.HI.X.SX32 R127, R134, R123.reuse, 0x1, P1 ;  /* 0x0000007b867f7211 */ /* 0x080fe200008f0eff */
[----:B------:R-:W-:Y:S02]  /*ace0*/  IMAD R129, R154, 0x19f, RZ ;  /* 0x0000019f9a817824 */ /* 0x000fe400078e02ff */
[----:B------:R-:W1:Y:S01]  /*acf0*/  LDC R244, c[0x0][0x248] ;  /* 0x00009200fff47b82 */ /* 0x000e620000000800 */
[----:B------:R-:W-:Y:S01]  /*ad00*/  IMAD R130, R156, 0x346, RZ ;  /* 0x000003469c827824 */ /* 0x000fe200078e02ff */
[-C--:B------:R-:W-:Y:S01]  /*ad10*/  IADD3 R128, P2, R128, R122.reuse, RZ ;  /* 0x0000007a80807210 */ /* 0x080fe20007f5e0ff */
[----:B------:R-:W-:Y:S01]  /*ad20*/  IMAD R131, R144, 0x1a3, RZ ;  /* 0x000001a390837824 */ /* 0x000fe200078e02ff */
[-C--:B------:R-:W-:Y:S01]  /*ad30*/  LEA.HI.X.SX32 R125, R125, R123.reuse, 0x1, P0 ;  /* 0x0000007b7d7d7211 */ /* 0x080fe200000f0eff */
[----:B------:R4:W2:Y:S03]  /*ad40*/  LDG.E.U16 R136, desc[UR60][R126.64] ;  /* 0x0000003c7e887981 */ /* 0x0008a6000c1e1500 */
[----:B------:R-:W0:Y:S01]  /*ad50*/  LDC R154, c[0x0][0x248] ;  /* 0x00009200ff9a7b82 */ /* 0x000e220000000800 */
[----:B------:R-:W-:Y:S01]  /*ad60*/  IADD3 R130, P0, R130, R122, RZ ;  /* 0x0000007a82827210 */ /* 0x000fe20007f1e0ff */
[----:B------:R3:W2:Y:S01]  /*ad70*/  LDG.E.U16 R134, desc[UR60][R124.64] ;  /* 0x0000003c7c867981 */ /* 0x0006a2000c1e1500 */
[----:B------:R-:W-:Y:S01]  /*ad80*/  LEA.HI.X.SX32 R129, R129, R123, 0x1, P2 ;  /* 0x0000007b81817211 */ /* 0x000fe200010f0eff */
[----:B----4-:R-:W-:-:S04]  /*ad90*/  IMAD R126, R148, 0x34a, RZ ;  /* 0x0000034a947e7824 */ /* 0x010fc800078e02ff */
[----:B------:R-:W4:Y:S01]  /*ada0*/  LDC R156, c[0x0][0x248] ;  /* 0x00009200ff9c7b82 */ /* 0x000f220000000800 */
[-C--:B------:R-:W-:Y:S01]  /*adb0*/  LEA.HI.X.SX32 R131, R131, R123.reuse, 0x1, P0 ;  /* 0x0000007b83837211 */ /* 0x080fe200000f0eff */
[----:B------:R-:W-:Y:S01]  /*adc0*/  IMAD R127, R162, 0x1a5, RZ ;  /* 0x000001a5a27f7824 */ /* 0x000fe200078e02ff */
[----:B------:R3:W2:Y:S02]  /*add0*/  LDG.E.U16 R138, desc[UR60][R128.64] ;  /* 0x0000003c808a7981 */ /* 0x0006a4000c1e1500 */
[----:B---3--:R-:W-:Y:S01]  /*ade0*/  IMAD R124, R146, 0x348, RZ ;  /* 0x00000348927c7824 */ /* 0x008fe200078e02ff */
[----:B------:R-:W-:Y:S01]  /*adf0*/  IADD3 R126, P1, R126, R122, RZ ;  /* 0x0000007a7e7e7210 */ /* 0x000fe20007f3e0ff */
[----:B------:R-:W-:Y:S01]  /*ae00*/  IMAD R222, R222, 0x1a4, RZ ;  /* 0x000001a4dede7824 */ /* 0x000fe200078e02ff */
[----:B------:R3:W2:Y:S01]  /*ae10*/  LDG.E.U16 R140, desc[UR60][R130.64] ;  /* 0x0000003c828c7981 */ /* 0x0006a2000c1e1500 */
[----:B------:R-:W1:Y:S01]  /*ae20*/  LDC R162, c[0x0][0x248] ;  /* 0x00009200ffa27b82 */ /* 0x000e620000000800 */
[----:B------:R-:W-:-:S02]  /*ae30*/  LEA.HI.X.SX32 R127, R127, R123, 0x1, P1 ;  /* 0x0000007b7f7f7211 */ /* 0x000fc400008f0eff */
[-C--:B------:R-:W-:Y:S01]  /*ae40*/  IADD3 R124, P0, R124, R122.reuse, RZ ;  /* 0x0000007a7c7c7210 */ /* 0x080fe20007f1e0ff */
[----:B------:R-:W-:Y:S02]  /*ae50*/  IMAD R128, R160, 0x34c, RZ ;  /* 0x0000034ca0807824 */ /* 0x000fe400078e02ff */
[----:B------:R3:W2:Y:S02]  /*ae60*/  LDG.E.U16 R144, desc[UR60][R126.64] ;  /* 0x0000003c7e907981 */ /* 0x0006a4000c1e1500 */
[----:B------:R-:W1:Y:S01]  /*ae70*/  LDC R160, c[0x0][0x248] ;  /* 0x00009200ffa07b82 */ /* 0x000e620000000800 */
[----:B---3--:R-:W-:Y:S01]  /*ae80*/  IMAD R130, R164, 0x34e, RZ ;  /* 0x0000034ea4827824 */ /* 0x008fe200078e02ff */
[-C--:B------:R-:W-:Y:S01]  /*ae90*/  IADD3 R128, P2, R128, R122.reuse, RZ ;  /* 0x0000007a80807210 */ /* 0x080fe20007f5e0ff */
[----:B------:R-:W-:Y:S01]  /*aea0*/  IMAD R131, R168, 0x1a7, RZ ;  /* 0x000001a7a8837824 */ /* 0x000fe200078e02ff */
[-C--:B------:R-:W-:Y:S02]  /*aeb0*/  LEA.HI.X.SX32 R125, R222, R123.reuse, 0x1, P0 ;  /* 0x0000007bde7d7211 */ /* 0x080fe400000f0eff */
[----:B------:R-:W-:Y:S01]  /*aec0*/  IADD3 R130, P0, R130, R122, RZ ;  /* 0x0000007a82827210 */ /* 0x000fe20007f1e0ff */
[----:B------:R-:W-:Y:S01]  /*aed0*/  IMAD R126, R158, 0x358, RZ ;  /* 0x000003589e7e7824 */ /* 0x000fe200078e02ff */
[-C--:B------:R-:W-:Y:S01]  /*aee0*/  LEA.HI.X.SX32 R129, R142, R123.reuse, 0x1, P2 ;  /* 0x0000007b8e817211 */ /* 0x080fe200010f0eff */
[----:B------:R-:W3:Y:S01]  /*aef0*/  LDC R158, c[0x0][0x248] ;  /* 0x00009200ff9e7b82 */ /* 0x000ee20000000800 */
[----:B------:R0:W2:Y:S01]  /*af00*/  LDG.E.U16 R142, desc[UR60][R124.64] ;  /* 0x0000003c7c8e7981 */ /* 0x0000a2000c1e1500 */
[----:B------:R-:W-:-:S02]  /*af10*/  LEA.HI.X.SX32 R131, R131, R123, 0x1, P0 ;  /* 0x0000007b83837211 */ /* 0x000fc400000f0eff */
[----:B------:R-:W-:Y:S01]  /*af20*/  IADD3 R126, P1, R126, R122, RZ ;  /* 0x0000007a7e7e7210 */ /* 0x000fe20007f3e0ff */
[----:B------:R-:W2:Y:S03]  /*af30*/  LDG.E.U16 R146, desc[UR60][R128.64] ;  /* 0x0000003c80927981 */ /* 0x000ea6000c1e1500 */
[----:B------:R-:W3:Y:S01]  /*af40*/  LDC R164, c[0x0][0x248] ;  /* 0x00009200ffa47b82 */ /* 0x000ee20000000800 */
[----:B------:R4:W2:Y:S01]  /*af50*/  LDG.E.U16 R148, desc[UR60][R130.64] ;  /* 0x0000003c82947981 */ /* 0x0008a2000c1e1500 */
[----:B0-----:R-:W-:Y:S02]  /*af60*/  IMAD R124, R154, 0x356, RZ ;  /* 0x000003569a7c7824 */ /* 0x001fe400078e02ff */
[----:B----4-:R-:W-:-:S03]  /*af70*/  IMAD R125, R156, 0x1ab, RZ ;  /* 0x000001ab9c7d7824 */ /* 0x010fc600078e02ff */
[----:B------:R-:W-:Y:S01]  /*af80*/  IADD3 R124, P0, R124, R122, RZ ;  /* 0x0000007a7c7c7210 */ /* 0x000fe20007f1e0ff */
[----:B------:R-:W0:Y:S01]  /*af90*/  LDC R168, c[0x0][0x248] ;  /* 0x00009200ffa87b82 */ /* 0x000e220000000800 */
[----:B------:R-:W-:Y:S02]  /*afa0*/  IMAD R130, R176, 0x35c, RZ ;  /* 0x0000035cb0827824 */ /* 0x000fe400078e02ff */
[----:B------:R-:W-:-:S03]  /*afb0*/  LEA.HI.X.SX32 R125, R125, R123, 0x1, P0 ;  /* 0x0000007b7d7d7211 */ /* 0x000fc600000f0eff */
[----:B------:R-:W-:Y:S02]  /*afc0*/  IADD3 R130, P0, R130, R122, RZ ;  /* 0x0000007a82827210 */ /* 0x000fe40007f1e0ff */
[----:B------:R-:W4:Y:S01]  /*afd0*/  LDC R222, c[0x0][0x248] ;  /* 0x00009200ffde7b82 */ /* 0x000f220000000800 */
[-C--:B------:R-:W-:Y:S02]  /*afe0*/  LEA.HI.X.SX32 R127, R150, R123.reuse, 0x1, P1 ;  /* 0x0000007b967f7211 */ /* 0x080fe400008f0eff */
[----:B------:R1:W2:Y:S01]  /*aff0*/  LDG.E.U16 R150, desc[UR60][R124.64] ;  /* 0x0000003c7c967981 */ /* 0x0002a2000c1e1500 */
[----:B------:R-:W-:Y:S01]  /*b000*/  LEA.HI.X.SX32 R131, R152, R123, 0x1, P0 ;  /* 0x0000007b98837211 */ /* 0x000fe200000f0eff */
[----:B------:R-:W-:Y:S02]  /*b010*/  IMAD R128, R170, 0x35a, RZ ;  /* 0x0000035aaa807824 */ /* 0x000fe400078e02ff */
[----:B------:R-:W-:Y:S01]  /*b020*/  IMAD R129, R174, 0x1ad, RZ ;  /* 0x000001adae817824 */ /* 0x000fe200078e02ff */
[----:B------:R-:W0:Y:S01]  /*b030*/  LDC R170, c[0x0][0x248] ;  /* 0x00009200ffaa7b82 */ /* 0x000e220000000800 */
[----:B------:R3:W2:Y:S01]  /*b040*/  LDG.E.U16 R156, desc[UR60][R130.64] ;  /* 0x0000003c829c7981 */ /* 0x0006a2000c1e1500 */
[----:B-1----:R-:W-:-:S02]  /*b050*/  IMAD R124, R160, 0x35e, RZ ;  /* 0x0000035ea07c7824 */ /* 0x002fc400078e02ff */
[----:B------:R-:W-:Y:S01]  /*b060*/  IMAD R125, R162, 0x1af, RZ ;  /* 0x000001afa27d7824 */ /* 0x000fe200078e02ff */
[----:B------:R-:W-:-:S03]  /*b070*/  IADD3 R128, P2, R128, R122, RZ ;  /* 0x0000007a80807210 */ /* 0x000fc60007f5e0ff */
[----:B------:R-:W1:Y:S01]  /*b080*/  LDC R176, c[0x0][0x248] ;  /* 0x00009200ffb07b82 */ /* 0x000e620000000800 */
[-C--:B------:R-:W-:Y:S01]  /*b090*/  IADD3 R124, P0, R124, R122.reuse, RZ ;  /* 0x0000007a7c7c7210 */ /* 0x080fe20007f1e0ff */
[----:B---3--:R-:W-:Y:S01]  /*b0a0*/  IMAD R130, R158, 0x36a, RZ ;  /* 0x0000036a9e827824 */ /* 0x008fe200078e02ff */
[----:B------:R3:W2:Y:S01]  /*b0b0*/  LDG.E.U16 R152, desc[UR60][R126.64] ;  /* 0x0000003c7e987981 */ /* 0x0006a2000c1e1500 */
[----:B------:R-:W-:Y:S01]  /*b0c0*/  IMAD R131, R178, 0x1b5, RZ ;  /* 0x000001b5b2837824 */ /* 0x000fe200078e02ff */
[-C--:B------:R-:W-:Y:S02]  /*b0d0*/  LEA.HI.X.SX32 R125, R125, R123.reuse, 0x1, P0 ;  /* 0x0000007b7d7d7211 */ /* 0x080fe400000f0eff */
[-C--:B------:R-:W-:Y:S01]  /*b0e0*/  IADD3 R130, P0, R130, R122.reuse, RZ ;  /* 0x0000007a82827210 */ /* 0x080fe20007f1e0ff */
[----:B----4-:R-:W-:Y:S01]  /*b0f0*/  IMAD R222, R222, 0x1b4, RZ ;  /* 0x000001b4dede7824 */ /* 0x010fe200078e02ff */
[-C--:B------:R-:W-:Y:S01]  /*b100*/  LEA.HI.X.SX32 R129, R129, R123.reuse, 0x1, P2 ;  /* 0x0000007b81817211 */ /* 0x080fe200010f0eff */
[----:B------:R0:W4:Y:S01]  /*b110*/  LDG.E.U16 R158, desc[UR60][R124.64] ;  /* 0x0000003c7c9e7981 */ /* 0x000122000c1e1500 */
[----:B------:R-:W-:Y:S01]  /*b120*/  LEA.HI.X.SX32 R131, R131, R123, 0x1, P0 ;  /* 0x0000007b83837211 */ /* 0x000fe200000f0eff */
[----:B------:R-:W5:Y:S01]  /*b130*/  LDC R178, c[0x0][0x248] ;  /* 0x00009200ffb27b82 */ /* 0x000f620000000800 */
[----:B---3--:R-:W-:Y:S01]  /*b140*/  IMAD R126, R164, 0x366, RZ ;  /* 0x00000366a47e7824 */ /* 0x008fe200078e02ff */
[----:B------:R3:W4:Y:S04]  /*b150*/  LDG.E.U16 R154, desc[UR60][R128.64] ;  /* 0x0000003c809a7981 */ /* 0x000728000c1e1500 */
[----:B------:R1:W4:Y:S01]  /*b160*/  LDG.E.U16 R164, desc[UR60][R130.64] ;  /* 0x0000003c82a47981 */ /* 0x000322000c1e1500 */
[----:B------:R-:W-:Y:S01]  /*b170*/  IMAD R127, R172, 0x1b3, RZ ;  /* 0x000001b3ac7f7824 */ /* 0x000fe200078e02ff */
[----:B------:R-:W-:Y:S01]  /*b180*/  IADD3 R126, P1, R126, R122, RZ ;  /* 0x0000007a7e7e7210 */ /* 0x000fe20007f3e0ff */
[----:B0-----:R-:W-:Y:S01]  /*b190*/  IMAD R124, R170, 0x36c, RZ ;  /* 0x0000036caa7c7824 */ /* 0x001fe200078e02ff */
[----:B------:R-:W0:Y:S01]  /*b1a0*/  LDC R174, c[0x0][0x248] ;  /* 0x00009200ffae7b82 */ /* 0x000e220000000800 */
[----:B---3--:R-:W-:-:S07]  /*b1b0*/  IMAD R128, R168, 0x368, RZ ;  /* 0x00000368a8807824 */ /* 0x008fce00078e02ff */
[----:B-1----:R-:W1:Y:S01]  /*b1c0*/  LDC R130, c[0x0][0x248] ;  /* 0x00009200ff827b82 */ /* 0x002e620000000800 */
[----:B------:R-:W-:Y:S02]  /*b1d0*/  IADD3 R128, P2, R128, R122, RZ ;  /* 0x0000007a80807210 */ /* 0x000fe40007f5e0ff */
[----:B------:R-:W-:-:S05]  /*b1e0*/  LEA.HI.X.SX32 R127, R127, R123, 0x1, P1 ;  /* 0x0000007b7f7f7211 */ /* 0x000fca00008f0eff */
[----:B------:R-:W3:Y:S01]  /*b1f0*/  LDC R131, c[0x0][0x248] ;  /* 0x00009200ff837b82 */ /* 0x000ee20000000800 */
[----:B------:R-:W-:Y:S01]  /*b200*/  LEA.HI.X.SX32 R129, R222, R123, 0x1, P2 ;  /* 0x0000007bde817211 */ /* 0x000fe200010f0eff */
[----:B------:R0:W4:Y:S01]  /*b210*/  LDG.E.U16 R160, desc[UR60][R126.64] ;  /* 0x0000003c7ea07981 */ /* 0x000122000c1e1500 */
[----:B------:R-:W-:-:S03]  /*b220*/  IADD3 R124, P0, R124, R122, RZ ;  /* 0x0000007a7c7c7210 */ /* 0x000fc60007f1e0ff */
[----:B------:R0:W4:Y:S02]  /*b230*/  LDG.E.U16 R162, desc[UR60][R128.64] ;  /* 0x0000003c80a27981 */ /* 0x000124000c1e1500 */
[----:B------:R-:W5:Y:S01]  /*b240*/  LDC R172, c[0x0][0x248] ;  /* 0x00009200ffac7b82 */ /* 0x000f620000000800 */
[----:B0-----:R-:W-:Y:S02]  /*b250*/  IMAD R126, R176, 0x36e, RZ ;  /* 0x0000036eb07e7824 */ /* 0x001fe400078e02ff */
[----:B------:R-:W-:-:S05]  /*b260*/  IMAD R128, R180, 0x376, RZ ;  /* 0x00000376b4807824 */ /* 0x000fca00078e02ff */
[----:B------:R-:W0:Y:S01]  /*b270*/  LDC R176, c[0x0][0x248] ;  /* 0x00009200ffb07b82 */ /* 0x000e220000000800 */
[----:B------:R-:W-:Y:S01]  /*b280*/  IMAD R129, R186, 0x1bb, RZ ;  /* 0x000001bbba817824 */ /* 0x000fe200078e02ff */
[-C--:B------:R-:W-:Y:S02]  /*b290*/  LEA.HI.X.SX32 R125, R166, R123.reuse, 0x1, P0 ;  /* 0x0000007ba67d7211 */ /* 0x080fe400000f0eff */
[-C--:B------:R-:W-:Y:S01]  /*b2a0*/  IADD3 R128, P2, R128, R122.reuse, RZ ;  /* 0x0000007a80807210 */ /* 0x080fe20007f5e0ff */
[----:B------:R-:W-:Y:S01]  /*b2b0*/  IMAD R127, R184, 0x1b7, RZ ;  /* 0x000001b7b87f7824 */ /* 0x000fe200078e02ff */
[----:B------:R-:W-:Y:S01]  /*b2c0*/  IADD3 R126, P1, R126, R122, RZ ;  /* 0x0000007a7e7e7210 */ /* 0x000fe20007f3e0ff */
[----:B------:R1:W4:Y:S01]  /*b2d0*/  LDG.E.U16 R166, desc[UR60][R124.64] ;  /* 0x0000003c7ca67981 */ /* 0x000322000c1e1500 */
[----:B------:R-:W0:Y:S01]  /*b2e0*/  LDC R180, c[0x0][0x248] ;  /* 0x00009200ffb47b82 */ /* 0x000e220000000800 */
[-C--:B------:R-:W-:Y:S02]  /*b2f0*/  LEA.HI.X.SX32 R129, R129, R123.reuse, 0x1, P2 ;  /* 0x0000007b81817211 */ /* 0x080fe400010f0eff */
[----:B------:R-:W-:-:S03]  /*b300*/  LEA.HI.X.SX32 R127, R127, R123, 0x1, P1 ;  /* 0x0000007b7f7f7211 */ /* 0x000fc600008f0eff */
[----:B------:R3:W4:Y:S02]  /*b310*/  LDG.E.U16 R170, desc[UR60][R128.64] ;  /* 0x0000003c80aa7981 */ /* 0x000724000c1e1500 */
[----:B------:R-:W0:Y:S01]  /*b320*/  LDC R184, c[0x0][0x248] ;  /* 0x00009200ffb87b82 */ /* 0x000e220000000800 */
[----:B-1----:R-:W-:Y:S01]  /*b330*/  IMAD R124, R130, 0x386, RZ ;  /* 0x00000386827c7824 */ /* 0x002fe200078e02ff */
[----:B------:R1:W4:Y:S01]  /*b340*/  LDG.E.U16 R168, desc[UR60][R126.64] ;  /* 0x0000003c7ea87981 */ /* 0x000322000c1e1500 */
[----:B---3--:R-:W-:-:S03]  /*b350*/  IMAD R125, R131, 0x1c3, RZ ;  /* 0x000001c3837d7824 */ /* 0x008fc600078e02ff */
[-C--:B------:R-:W-:Y:S01]  /*b360*/  IADD3 R124, P0, R124, R122.reuse, RZ ;  /* 0x0000007a7c7c7210 */ /* 0x080fe20007f1e0ff */
[----:B------:R-:W-:Y:S01]  /*b370*/  IMAD R128, R182, 0x3a6, RZ ;  /* 0x000003a6b6807824 */ /* 0x000fe200078e02ff */
[----:B------:R-:W3:Y:S01]  /*b380*/  LDC R186, c[0x0][0x248] ;  /* 0x00009200ffba7b82 */ /* 0x000ee20000000800 */
[----:B-----5:R-:W-:Y:S01]  /*b390*/  IMAD R129, R178, 0x1d3, RZ ;  /* 0x000001d3b2817824 */ /* 0x020fe200078e02ff */
[-C--:B------:R-:W-:Y:S01]  /*b3a0*/  LEA.HI.X.SX32 R125, R125, R123.reuse, 0x1, P0 ;  /* 0x0000007b7d7d7211 */ /* 0x080fe200000f0eff */
[----:B-1----:R-:W-:Y:S01]  /*b3b0*/  IMAD R126, R174, 0x396, RZ ;  /* 0x00000396ae7e7824 */ /* 0x002fe200078e02ff */
[-C--:B------:R-:W-:Y:S01]  /*b3c0*/  IADD3 R128, P0, R128, R122.reuse, RZ ;  /* 0x0000007a80807210 */ /* 0x080fe20007f1e0ff */
[----:B------:R-:W-:Y:S02]  /*b3d0*/  IMAD R127, R172, 0x1cb, RZ ;  /* 0x000001cbac7f7824 */ /* 0x000fe400078e02ff */
[----:B0-----:R-:W-:Y:S01]  /*b3e0*/  IMAD R130, R176, 0x3b6, RZ ;  /* 0x000003b6b0827824 */ /* 0x001fe200078e02ff */
[-C--:B------:R-:W-:Y:S01]  /*b3f0*/  LEA.HI.X.SX32 R129, R129, R123.reuse, 0x1, P0 ;  /* 0x0000007b81817211 */ /* 0x080fe200000f0eff */
[----:B------:R-:W-:Y:S01]  /*b400*/  IMAD R131, R180, 0x1db, RZ ;  /* 0x000001dbb4837824 */ /* 0x000fe200078e02ff */
[-C--:B------:R-:W-:Y:S01]  /*b410*/  IADD3 R126, P1, R126, R122.reuse, RZ ;  /* 0x0000007a7e7e7210 */ /* 0x080fe20007f3e0ff */
[----:B------:R-:W0:Y:S01]  /*b420*/  LDC R180, c[0x0][0x248] ;  /* 0x00009200ffb47b82 */ /* 0x000e220000000800 */
[----:B------:R-:W-:Y:S01]  /*b430*/  IADD3 R130, P2, R130, R122, RZ ;  /* 0x0000007a82827210 */ /* 0x000fe20007f5e0ff */
[----:B------:R1:W5:Y:S01]  /*b440*/  LDG.E.U16 R176, desc[UR60][R128.64] ;  /* 0x0000003c80b07981 */ /* 0x000362000c1e1500 */
[----:B------:R-:W-:-:S02]  /*b450*/  LEA.HI.X.SX32 R127, R127, R123, 0x1, P1 ;  /* 0x0000007b7f7f7211 */ /* 0x000fc400008f0eff */
[-C--:B------:R-:W-:Y:S01]  /*b460*/  LEA.HI.X.SX32 R131, R131, R123.reuse, 0x1, P2 ;  /* 0x0000007b83837211 */ /* 0x080fe200010f0eff */
[----:B------:R1:W5:Y:S02]  /*b470*/  LDG.E.U16 R172, desc[UR60][R124.64] ;  /* 0x0000003c7cac7981 */ /* 0x000364000c1e1500 */
[----:B------:R-:W0:Y:S02]  /*b480*/  LDC R222, c[0x0][0x248] ;  /* 0x00009200ffde7b82 */ /* 0x000e240000000800 */
[----:B------:R3:W5:Y:S01]  /*b490*/  LDG.E.U16 R174, desc[UR60][R126.64] ;  /* 0x0000003c7eae7981 */ /* 0x000762000c1e1500 */
[----:B-1----:R-:W-:Y:S02]  /*b4a0*/  IMAD R128, R210, 0x3e6, RZ ;  /* 0x000003e6d2807824 */ /* 0x002fe400078e02ff */
[----:B------:R-:W-:Y:S01]  /*b4b0*/  IMAD R129, R212, 0x1f3, RZ ;  /* 0x000001f3d4817824 */ /* 0x000fe200078e02ff */
[----:B------:R1:W5:Y:S01]  /*b4c0*/  LDG.E.U16 R178, desc[UR60][R130.64] ;  /* 0x0000003c82b27981 */ /* 0x000362000c1e1500 */
[----:B------:R-:W-:Y:S01]  /*b4d0*/  IMAD R125, R184, 0x1e3, RZ ;  /* 0x000001e3b87d7824 */ /* 0x000fe200078e02ff */
[----:B------:R-:W-:Y:S01]  /*b4e0*/  IADD3 R128, P2, R128, R122, RZ ;  /* 0x0000007a80807210 */ /* 0x000fe20007f5e0ff */
[----:B---3--:R-:W-:Y:S01]  /*b4f0*/  IMAD R124, R186, 0x3c6, RZ ;  /* 0x000003c6ba7c7824 */ /* 0x008fe200078e02ff */
[----:B------:R-:W3:Y:S01]  /*b500*/  LDC R210, c[0x0][0x248] ;  /* 0x00009200ffd27b82 */ /* 0x000ee20000000800 */
[----:B------:R-:W-:Y:S01]  /*b510*/  IMAD R126, R204, 0x3d6, RZ ;  /* 0x000003d6cc7e7824 */ /* 0x000fe200078e02ff */
[----:B------:R-:W-:-:S06]  /*b520*/  LEA.HI.X.SX32 R129, R129, R123, 0x1, P2 ;  /* 0x0000007b81817211 */ /* 0x000fcc00010f0eff */
[----:B------:R-:W3:Y:S01]  /*b530*/  LDC R204, c[0x0][0x248] ;  /* 0x00009200ffcc7b82 */ /* 0x000ee20000000800 */
[----:B------:R-:W-:Y:S01]  /*b540*/  IMAD R127, R202, 0x1eb, RZ ;  /* 0x000001ebca7f7824 */ /* 0x000fe200078e02ff */
[----:B------:R1:W5:Y:S01]  /*b550*/  LDG.E.U16 R184, desc[UR60][R128.64] ;  /* 0x0000003c80b87981 */ /* 0x000362000c1e1500 */
[-C--:B------:R-:W-:Y:S02]  /*b560*/  IADD3 R126, P1, R126, R122.reuse, RZ ;  /* 0x0000007a7e7e7210 */ /* 0x080fe40007f3e0ff */
[-C--:B------:R-:W-:Y:S02]  /*b570*/  IADD3 R124, P0, R124, R122.reuse, RZ ;  /* 0x0000007a7c7c7210 */ /* 0x080fe40007f1e0ff */
[-C--:B------:R-:W-:Y:S01]  /*b580*/  LEA.HI.X.SX32 R127, R127, R123.reuse, 0x1, P1 ;  /* 0x0000007b7f7f7211 */ /* 0x080fe200008f0eff */
[----:B-1----:R-:W-:Y:S01]  /*b590*/  IMAD R130, R218, 0x3f6, RZ ;  /* 0x000003f6da827824 */ /* 0x002fe200078e02ff */
[----:B------:R-:W1:Y:S01]  /*b5a0*/  LDC R202, c[0x0][0x248] ;  /* 0x00009200ffca7b82 */ /* 0x000e620000000800 */
[----:B------:R-:W-:Y:S01]  /*b5b0*/  IMAD R128, R208, 0x37c, RZ ;  /* 0x0000037cd0807824 */ /* 0x000fe200078e02ff */
[-C--:B------:R-:W-:Y:S01]  /*b5c0*/  LEA.HI.X.SX32 R125, R125, R123.reuse, 0x1, P0 ;  /* 0x0000007b7d7d7211 */ /* 0x080fe200000f0eff */
[----:B------:R0:W5:Y:S03]  /*b5d0*/  LDG.E.U16 R182, desc[UR60][R126.64] ;  /* 0x0000003c7eb67981 */ /* 0x000166000c1e1500 */
[-C--:B------:R-:W-:Y:S01]  /*b5e0*/  IADD3 R128, P2, R128, R122.reuse, RZ ;  /* 0x0000007a80807210 */ /* 0x080fe20007f5e0ff */
[----:B0-----:R-:W-:Y:S01]  /*b5f0*/  IMAD R131, R180, 0x1fb, RZ ;  /* 0x000001fbb4837824 */ /* 0x001fe200078e02ff */
[----:B------:R-:W-:Y:S01]  /*b600*/  IADD3 R130, P0, R130, R122, RZ ;  /* 0x0000007a82827210 */ /* 0x000fe20007f1e0ff */
[----:B------:R0:W5:Y:S01]  /*b610*/  LDG.E.U16 R180, desc[UR60][R124.64] ;  /* 0x0000003c7cb47981 */ /* 0x000162000c1e1500 */
[----:B------:R-:W-:Y:S01]  /*b620*/  LEA.HI.X.SX32 R129, R188, R123, 0x1, P2 ;  /* 0x0000007bbc817211 */ /* 0x000fe200010f0eff */
[----:B------:R-:W-:Y:S01]  /*b630*/  IMAD R224, R224, 0x1d4, RZ ;  /* 0x000001d4e0e07824 */ /* 0x000fe200078e02ff */
[----:B------:R-:W1:Y:S01]  /*b640*/  LDC R208, c[0x0][0x248] ;  /* 0x00009200ffd07b82 */ /* 0x000e620000000800 */
[----:B------:R-:W-:-:S02]  /*b650*/  IMAD R126, R194, 0x37a, RZ ;  /* 0x0000037ac27e7824 */ /* 0x000fc400078e02ff */
[----:B------:R-:W-:Y:S02]  /*b660*/  IMAD R127, R214, 0x1bd, RZ ;  /* 0x000001bdd67f7824 */ /* 0x000fe400078e02ff */
[----:B0-----:R-:W-:Y:S01]  /*b670*/  IMAD R124, R192, 0x378, RZ ;  /* 0x00000378c07c7824 */ /* 0x001fe200078e02ff */
[-C--:B------:R-:W-:Y:S01]  /*b680*/  IADD3 R126, P1, R126, R122.reuse, RZ ;  /* 0x0000007a7e7e7210 */ /* 0x080fe20007f3e0ff */
[----:B------:R3:W5:Y:S01]  /*b690*/  LDG.E.U16 R192, desc[UR60][R128.64] ;  /* 0x0000003c80c07981 */ /* 0x000762000c1e1500 */
[-C--:B------:R-:W-:Y:S01]  /*b6a0*/  LEA.HI.X.SX32 R131, R131, R123.reuse, 0x1, P0 ;  /* 0x0000007b83837211 */ /* 0x080fe200000f0eff */
[----:B------:R-:W-:Y:S01]  /*b6b0*/  IMAD R222, R222, 0x1c4, RZ ;  /* 0x000001c4dede7824 */ /* 0x000fe200078e02ff */
[----:B------:R-:W-:Y:S01]  /*b6c0*/  LEA.HI.X.SX32 R127, R127, R123, 0x1, P1 ;  /* 0x0000007b7f7f7211 */ /* 0x000fe200008f0eff */
[----:B------:R-:W0:Y:S01]  /*b6d0*/  LDC R212, c[0x0][0x248] ;  /* 0x00009200ffd47b82 */ /* 0x000e220000000800 */
[----:B---3--:R-:W-:Y:S01]  /*b6e0*/  IMAD R128, R204, 0x3a8, RZ ;  /* 0x000003a8cc807824 */ /* 0x008fe200078e02ff */
[----:B------:R3:W5:Y:S01]  /*b6f0*/  LDG.E.U16 R186, desc[UR60][R130.64] ;  /* 0x0000003c82ba7981 */ /* 0x000762000c1e1500 */
[----:B------:R-:W-:-:S05]  /*b700*/  IADD3 R124, P0, R124, R122, RZ ;  /* 0x0000007a7c7c7210 */ /* 0x000fca0007f1e0ff */
[----:B------:R-:W2:Y:S01]  /*b710*/  LDC R218, c[0x0][0x248] ;  /* 0x00009200ffda7b82 */ /* 0x000ea20000000800 */
[----:B------:R-:W-:-:S04]  /*b720*/  IADD3 R128, P1, R128, R122, RZ ;  /* 0x0000007a80807210 */ /* 0x000fc80007f3e0ff */
[-C--:B------:R-:W-:Y:S01]  /*b730*/  LEA.HI.X.SX32 R129, R224, R123.reuse, 0x1, P1 ;  /* 0x0000007be0817211 */ /* 0x080fe200008f0eff */
[----:B---3--:R-:W-:Y:S02]  /*b740*/  IMAD R130, R216, 0x388, RZ ;  /* 0x00000388d8827824 */ /* 0x008fe400078e02ff */
[----:B------:R-:W3:Y:S01]  /*b750*/  LDC R224, c[0x0][0x248] ;  /* 0x00009200ffe07b82 */ /* 0x000ee20000000800 */
[----:B------:R-:W-:Y:S02]  /*b760*/  LEA.HI.X.SX32 R125, R190, R123, 0x1, P0 ;  /* 0x0000007bbe7d7211 */ /* 0x000fe400000f0eff */
[----:B------:R-:W5:Y:S01]  /*b770*/  LDG.E.U16 R190, desc[UR60][R126.64] ;  /* 0x0000003c7ebe7981 */ /* 0x000f62000c1e1500 */
[----:B------:R-:W-:-:S03]  /*b780*/  IADD3 R130, P0, R130, R122, RZ ;  /* 0x0000007a82827210 */ /* 0x000fc60007f1e0ff */
[----:B------:R1:W5:Y:S01]  /*b790*/  LDG.E.U16 R188, desc[UR60][R124.64] ;  /* 0x0000003c7cbc7981 */ /* 0x000362000c1e1500 */
[----:B------:R-:W-:Y:S01]  /*b7a0*/  LEA.HI.X.SX32 R131, R222, R123, 0x1, P0 ;  /* 0x0000007bde837211 */ /* 0x000fe200000f0eff */
[----:B------:R-:W2:Y:S04]  /*b7b0*/  LDC R216, c[0x0][0x248] ;  /* 0x00009200ffd87b82 */ /* 0x000ea80000000800 */
[----:B------:R0:W5:Y:S01]  /*b7c0*/  LDG.E.U16 R194, desc[UR60][R130.64] ;  /* 0x0000003c82c27981 */ /* 0x000162000c1e1500 */
[----:B-1----:R-:W-:-:S03]  /*b7d0*/  IMAD R124, R210, 0x3c8, RZ ;  /* 0x000003c8d27c7824 */ /* 0x002fc600078e02ff */
[----:B------:R-:W1:Y:S01]  /*b7e0*/  LDC R222, c[0x0][0x248] ;  /* 0x00009200ffde7b82 */ /* 0x000e620000000800 */
[----:B0-----:R-:W-:-:S07]  /*b7f0*/  IMAD R130, R202, 0x398, RZ ;  /* 0x00000398ca827824 */ /* 0x001fce00078e02ff */
[----:B------:R-:W0:Y:S01]  /*b800*/  LDC R214, c[0x0][0x248] ;  /* 0x00009200ffd67b82 */ /* 0x000e220000000800 */
[----:B------:R-:W-:Y:S01]  /*b810*/  IADD3 R130, P0, R130, R122, RZ ;  /* 0x0000007a82827210 */ /* 0x000fe20007f1e0ff */
[----:B------:R-:W-:-:S03]  /*b820*/  IMAD R125, R208, 0x3d8, RZ ;  /* 0x000003d8d07d7824 */ /* 0x000fc600078e02ff */
[----:B------:R-:W-:Y:S01]  /*b830*/  LEA.HI.X.SX32 R131, R196, R123, 0x1, P0 ;  /* 0x0000007bc4837211 */ /* 0x000fe200000f0eff */
[----:B---3--:R-:W-:Y:S01]  /*b840*/  IMAD R224, R224, 0x1e4, RZ ;  /* 0x000001e4e0e07824 */ /* 0x008fe200078e02ff */
[----:B------:R-:W-:Y:S01]  /*b850*/  IADD3 R124, P2, R124, R122, RZ ;  /* 0x0000007a7c7c7210 */ /* 0x000fe20007f5e0ff */
[----:B------:R-:W3:Y:S02]  /*b860*/  LDC R236, c[0x0][0x248] ;  /* 0x00009200ffec7b82 */ /* 0x000ee40000000800 */
[----:B------:R1:W5:Y:S01]  /*b870*/  LDG.E.U16 R196, desc[UR60][R130.64] ;  /* 0x0000003c82c47981 */ /* 0x000362000c1e1500 */
[----:B------:R-:W-:-:S05]  /*b880*/  IMAD R126, R212, 0x3b8, RZ ;  /* 0x000003b8d47e7824 */ /* 0x000fca00078e02ff */
[----:B------:R-:W3:Y:S01]  /*b890*/  LDC R246, c[0x0][0x248] ;  /* 0x00009200fff67b82 */ /* 0x000ee20000000800 */
[----:B-1----:R-:W-:Y:S02]  /*b8a0*/  IADD3 R130, P1, R125, R122, RZ ;  /* 0x0000007a7d827210 */ /* 0x002fe40007f3e0ff */
[----:B------:R-:W-:-:S05]  /*b8b0*/  LEA.HI.X.SX32 R125, R224, R123, 0x1, P2 ;  /* 0x0000007be07d7211 */ /* 0x000fca00010f0eff */
[----:B------:R-:W1:Y:S01]  /*b8c0*/  LDC R224, c[0x0][0x248] ;  /* 0x00009200ffe07b82 */ /* 0x000e620000000800 */
[-C--:B------:R-:W-:Y:S02]  /*b8d0*/  LEA.HI.X.SX32 R131, R200, R123.reuse, 0x1, P1 ;  /* 0x0000007bc8837211 */ /* 0x080fe400008f0eff */
[----:B------:R-:W-:Y:S01]  /*b8e0*/  IADD3 R126, P0, R126, R122, RZ ;  /* 0x0000007a7e7e7210 */ /* 0x000fe20007f1e0ff */
[----:B------:R2:W5:Y:S04]  /*b8f0*/  LDG.E.U16 R202, desc[UR60][R124.64] ;  /* 0x0000003c7cca7981 */ /* 0x000568000c1e1500 */
[----:B------:R0:W5:Y:S01]  /*b900*/  LDG.E.U16 R204, desc[UR60][R130.64] ;  /* 0x0000003c82cc7981 */ /* 0x000162000c1e1500 */
[----:B------:R-:W-:Y:S01]  /*b910*/  LEA.HI.X.SX32 R127, R198, R123, 0x1, P0 ;  /* 0x0000007bc67f7211 */ /* 0x000fe200000f0eff */
[----:B------:R-:W3:Y:S02]  /*b920*/  LDC R212, c[0x0][0x248] ;  /* 0x00009200ffd47b82 */ /* 0x000ee40000000800 */
[----:B------:R-:W5:Y:S01]  /*b930*/  LDG.E.U16 R198, desc[UR60][R128.64] ;  /* 0x0000003c80c67981 */ /* 0x000f62000c1e1500 */
[----:B--2---:R-:W-:-:S03]  /*b940*/  IMAD R124, R216, 0x3e8, RZ ;  /* 0x000003e8d87c7824 */ /* 0x004fc600078e02ff */
[----:B------:R2:W5:Y:S02]  /*b950*/  LDG.E.U16 R200, desc[UR60][R126.64] ;  /* 0x0000003c7ec87981 */ /* 0x000564000c1e1500 */
[----:B0-----:R-:W0:Y:S08]  /*b960*/  LDC R130, c[0x0][0x248] ;  /* 0x00009200ff827b82 */ /* 0x001e300000000800 */
[----:B------:R-:W3:Y:S01]  /*b970*/  LDC R131, c[0x0][0x248] ;  /* 0x00009200ff837b82 */ /* 0x000ee20000000800 */
[----:B--2---:R-:W-:Y:S01]  /*b980*/  IMAD R126, R218, 0x3f8, RZ ;  /* 0x000003f8da7e7824 */ /* 0x004fe200078e02ff */
[----:B------:R-:W-:Y:S01]  /*b990*/  IADD3 R124, P1, R124, R122, RZ ;  /* 0x0000007a7c7c7210 */ /* 0x000fe20007f3e0ff */
[----:B-1----:R-:W-:-:S02]  /*b9a0*/  IMAD R224, R224, 0x1f4, RZ ;  /* 0x000001f4e0e07824 */ /* 0x002fc400078e02ff */
[----:B------:R-:W-:Y:S01]  /*b9b0*/  IMAD R128, R220, 0x38a, RZ ;  /* 0x0000038adc807824 */ /* 0x000fe200078e02ff */
[----:B------:R-:W-:Y:S02]  /*b9c0*/  IADD3 R126, P2, R126, R122, RZ ;  /* 0x0000007a7e7e7210 */ /* 0x000fe40007f5e0ff */
[----:B------:R-:W1:Y:S01]  /*b9d0*/  LDC R220, c[0x0][0x248] ;  /* 0x00009200ffdc7b82 */ /* 0x000e620000000800 */
[-C--:B------:R-:W-:Y:S02]  /*b9e0*/  LEA.HI.X.SX32 R125, R224, R123.reuse, 0x1, P1 ;  /* 0x0000007be07d7211 */ /* 0x080fe400008f0eff */
[----:B------:R-:W-:Y:S01]  /*b9f0*/  LEA.HI.X.SX32 R127, R206, R123, 0x1, P2 ;  /* 0x0000007bce7f7211 */ /* 0x000fe200010f0eff */
[----:B------:R-:W-:-:S04]  /*ba00*/  IMAD R129, R222, 0x1c5, RZ ;  /* 0x000001c5de817824 */ /* 0x000fc800078e02ff */
[----:B------:R-:W2:Y:S01]  /*ba10*/  LDC R216, c[0x0][0x248] ;  /* 0x00009200ffd87b82 */ /* 0x000ea20000000800 */
[----:B------:R0:W5:Y:S01]  /*ba20*/  LDG.E.U16 R206, desc[UR60][R124.64] ;  /* 0x0000003c7cce7981 */ /* 0x000162000c1e1500 */
[----:B------:R-:W-:-:S03]  /*ba30*/  IADD3 R128, P0, R128, R122, RZ ;  /* 0x0000007a80807210 */ /* 0x000fc60007f1e0ff */
[----:B------:R3:W5:Y:S03]  /*ba40*/  LDG.E.U16 R208, desc[UR60][R126.64] ;  /* 0x0000003c7ed07981 */ /* 0x000766000c1e1500 */
[----:B------:R-:W4:Y:S01]  /*ba50*/  LDC R218, c[0x0][0x248] ;  /* 0x00009200ffda7b82 */ /* 0x000f220000000800 */
[----:B0-----:R-:W-:Y:S01]  /*ba60*/  IMAD R124, R130, 0x39a, RZ ;  /* 0x0000039a827c7824 */ /* 0x001fe200078e02ff */
[----:B------:R-:W-:-:S06]  /*ba70*/  LEA.HI.X.SX32 R129, R129, R123, 0x1, P0 ;  /* 0x0000007b81817211 */ /* 0x000fcc00000f0eff */
[----:B------:R-:W0:Y:S01]  /*ba80*/  LDC R222, c[0x0][0x248] ;  /* 0x00009200ffde7b82 */ /* 0x000e220000000800 */
[----:B---3--:R-:W-:Y:S01]  /*ba90*/  IMAD R126, R214, 0x3aa, RZ ;  /* 0x000003aad67e7824 */ /* 0x008fe200078e02ff */
[-C--:B------:R-:W-:Y:S01]  /*baa0*/  IADD3 R124, P0, R124, R122.reuse, RZ ;  /* 0x0000007a7c7c7210 */ /* 0x080fe20007f1e0ff */
[----:B------:R-:W-:Y:S01]  /*bab0*/  IMAD R125, R131, 0x1cd, RZ ;  /* 0x000001cd837d7824 */ /* 0x000fe200078e02ff */
[----:B------:R1:W3:Y:S01]  /*bac0*/  LDG.E.U16 R210, desc[UR60][R128.64] ;  /* 0x0000003c80d27981 */ /* 0x0002e2000c1e1500 */
[----:B------:R-:W-:Y:S01]  /*bad0*/  IMAD R127, R212, 0x1d5, RZ ;  /* 0x000001d5d47f7824 */ /* 0x000fe200078e02ff */
[----:B------:R-:W-:Y:S02]  /*bae0*/  IADD3 R126, P1, R126, R122, RZ ;  /* 0x0000007a7e7e7210 */ /* 0x000fe40007f3e0ff */
[-C--:B------:R-:W-:Y:S01]  /*baf0*/  LEA.HI.X.SX32 R125, R125, R123.reuse, 0x1, P0 ;  /* 0x0000007b7d7d7211 */ /* 0x080fe200000f0eff */
[----:B------:R-:W0:Y:S01]  /*bb00*/  LDC R224, c[0x0][0x248] ;  /* 0x00009200ffe07b82 */ /* 0x000e220000000800 */
[----:B------:R-:W-:-:S03]  /*bb10*/  LEA.HI.X.SX32 R127, R127, R123, 0x1, P1 ;  /* 0x0000007b7f7f7211 */ /* 0x000fc600008f0eff */
[----:B------:R2:W3:Y:S01]  /*bb20*/  LDG.E.U16 R212, desc[UR60][R124.64] ;  /* 0x0000003c7cd47981 */ /* 0x0004e2000c1e1500 */
[----:B-1----:R-:W-:-:S03]  /*bb30*/  IMAD R128, R220, 0x3ba, RZ ;  /* 0x000003badc807824 */ /* 0x002fc600078e02ff */
[----:B------:R1:W3:Y:S01]  /*bb40*/  LDG.E.U16 R214, desc[UR60][R126.64] ;  /* 0x0000003c7ed67981 */ /* 0x0002e2000c1e1500 */
[----:B--2---:R-:W-:Y:S01]  /*bb50*/  IMAD R129, R216, 0x1dd, RZ ;  /* 0x000001ddd8817824 */ /* 0x004fe200078e02ff */
[----:B------:R-:W2:Y:S01]  /*bb60*/  LDC R125, c[0x0][0x248] ;  /* 0x00009200ff7d7b82 */ /* 0x000ea20000000800 */
[----:B----4-:R-:W-:Y:S01]  /*bb70*/  IMAD R130, R218, 0x3ca, RZ ;  /* 0x000003cada827824 */ /* 0x010fe200078e02ff */
[----:B------:R-:W-:-:S06]  /*bb80*/  IADD3 R128, P0, R128, R122, RZ ;  /* 0x0000007a80807210 */ /* 0x000fcc0007f1e0ff */
[----:B-1----:R-:W1:Y:S01]  /*bb90*/  LDC R126, c[0x0][0x248] ;  /* 0x00009200ff7e7b82 */ /* 0x002e620000000800 */
[----:B0-----:R-:W-:Y:S01]  /*bba0*/  IMAD R131, R222, 0x1e5, RZ ;  /* 0x000001e5de837824 */ /* 0x001fe200078e02ff */
[----:B------:R-:W-:-:S06]  /*bbb0*/  IADD3 R130, P2, R130, R122, RZ ;  /* 0x0000007a82827210 */ /* 0x000fcc0007f5e0ff */
[----:B------:R-:W0:Y:S01]  /*bbc0*/  LDC R127, c[0x0][0x248] ;  /* 0x00009200ff7f7b82 */ /* 0x000e220000000800 */
[----:B------:R-:W-:-:S07]  /*bbd0*/  LEA.HI.X.SX32 R129, R129, R123, 0x1, P0 ;  /* 0x0000007b81817211 */ /* 0x000fce00000f0eff */
[----:B------:R-:W4:Y:S01]  /*bbe0*/  LDC R220, c[0x0][0x248] ;  /* 0x00009200ffdc7b82 */ /* 0x000f220000000800 */
[----:B------:R-:W-:Y:S01]  /*bbf0*/  LEA.HI.X.SX32 R131, R131, R123, 0x1, P2 ;  /* 0x0000007b83837211 */ /* 0x000fe200010f0eff */
[----:B------:R2:W3:Y:S04]  /*bc00*/  LDG.E.U16 R216, desc[UR60][R128.64] ;  /* 0x0000003c80d87981 */ /* 0x0004e8000c1e1500 */
[----:B------:R2:W3:Y:S02]  /*bc10*/  LDG.E.U16 R218, desc[UR60][R130.64] ;  /* 0x0000003c82da7981 */ /* 0x0004e4000c1e1500 */
[----:B--2---:R-:W-:Y:S02]  /*bc20*/  IMAD R128, R250, 0x3ea, RZ ;  /* 0x000003eafa807824 */ /* 0x004fe400078e02ff */
[----:B------:R-:W2:Y:S01]  /*bc30*/  LDC R250, c[0x0][0x248] ;  /* 0x00009200fffa7b82 */ /* 0x000ea20000000800 */
[----:B------:R-:W-:-:S02]  /*bc40*/  IMAD R130, R226, 0x3da, RZ ;  /* 0x000003dae2827824 */ /* 0x000fc400078e02ff */
[----:B------:R-:W-:Y:S02]  /*bc50*/  IMAD R125, R125, 0x1ed, RZ ;  /* 0x000001ed7d7d7824 */ /* 0x000fe400078e02ff */
[----:B-1----:R-:W-:Y:S01]  /*bc60*/  IMAD R126, R126, 0x3fa, RZ ;  /* 0x000003fa7e7e7824 */ /* 0x002fe200078e02ff */
[-C--:B------:R-:W-:Y:S01]  /*bc70*/  IADD3 R130, P0, R130, R122.reuse, RZ ;  /* 0x0000007a82827210 */ /* 0x080fe20007f1e0ff */
[----:B0-----:R-:W-:Y:S01]  /*bc80*/  IMAD R127, R127, 0x1f5, RZ ;  /* 0x000001f57f7f7824 */ /* 0x001fe200078e02ff */
[-C--:B------:R-:W-:Y:S01]  /*bc90*/  IADD3 R128, P1, R128, R122.reuse, RZ ;  /* 0x0000007a80807210 */ /* 0x080fe20007f3e0ff */
[----:B------:R-:W-:Y:S01]  /*bca0*/  IMAD R124, R240, 0x37e, RZ ;  /* 0x0000037ef07c7824 */ /* 0x000fe200078e02ff */
[-C--:B------:R-:W-:Y:S01]  /*bcb0*/  LEA.HI.X.SX32 R131, R125, R123.reuse, 0x1, P0 ;  /* 0x0000007b7d837211 */ /* 0x080fe200000f0eff */
[----:B----4-:R-:W-:Y:S01]  /*bcc0*/  IMAD R125, R220, 0x1fd, RZ ;  /* 0x000001fddc7d7824 */ /* 0x010fe200078e02ff */
[-C--:B------:R-:W-:Y:S01]  /*bcd0*/  IADD3 R126, P2, R126, R122.reuse, RZ ;  /* 0x0000007a7e7e7210 */ /* 0x080fe20007f5e0ff */
[----:B------:R-:W-:Y:S01]  /*bce0*/  IMAD R224, R224, 0x1bf, RZ ;  /* 0x000001bfe0e07824 */ /* 0x000fe200078e02ff */
[-C--:B------:R-:W-:Y:S01]  /*bcf0*/  LEA.HI.X.SX32 R129, R127, R123.reuse, 0x1, P1 ;  /* 0x0000007b7f817211 */ /* 0x080fe200008f0eff */
[----:B------:R-:W-:Y:S01]  /*bd00*/  IMAD R222, R244, 0x38c, RZ ;  /* 0x0000038cf4de7824 */ /* 0x000fe200078e02ff */
[----:B------:R-:W-:Y:S01]  /*bd10*/  IADD3 R124, P0, R124, R122, RZ ;  /* 0x0000007a7c7c7210 */ /* 0x000fe20007f1e0ff */
[----:B------:R0:W4:Y:S01]  /*bd20*/  LDG.E.U16 R220, desc[UR60][R130.64] ;  /* 0x0000003c82dc7981 */ /* 0x000122000c1e1500 */
[-C--:B------:R-:W-:Y:S01]  /*bd30*/  LEA.HI.X.SX32 R127, R125, R123.reuse, 0x1, P2 ;  /* 0x0000007b7d7f7211 */ /* 0x080fe200010f0eff */
[----:B------:R-:W1:Y:S01]  /*bd40*/  LDC R240, c[0x0][0x248] ;  /* 0x00009200fff07b82 */ /* 0x000e620000000800 */
[----:B------:R-:W-:-:S03]  /*bd50*/  LEA.HI.X.SX32 R125, R224, R123, 0x1, P0 ;  /* 0x0000007be07d7211 */ /* 0x000fc600000f0eff */
[----:B------:R2:W4:Y:S01]  /*bd60*/  LDG.E.U16 R224, desc[UR60][R126.64] ;  /* 0x0000003c7ee07981 */ /* 0x000522000c1e1500 */
[----:B0-----:R-:W-:-:S03]  /*bd70*/  IADD3 R130, P1, R222, R122, RZ ;  /* 0x0000007ade827210 */ /* 0x001fc60007f3e0ff */
[----:B------:R-:W4:Y:S01]  /*bd80*/  LDG.E.U16 R226, desc[UR60][R124.64] ;  /* 0x0000003c7ce27981 */ /* 0x000f22000c1e1500 */
[----:B------:R-:W0:Y:S03]  /*bd90*/  LDC R244, c[0x0][0x248] ;  /* 0x00009200fff47b82 */ /* 0x000e260000000800 */
[----:B------:R2:W4:Y:S02]  /*bda0*/  LDG.E.U16 R222, desc[UR60][R128.64] ;  /* 0x0000003c80de7981 */ /* 0x000524000c1e1500 */
[----:B--2---:R-:W-:-:S03]  /*bdb0*/  IMAD R126, R250, 0x3bc, RZ ;  /* 0x000003bcfa7e7824 */ /* 0x004fc600078e02ff */
[----:B------:R-:W2:Y:S08]  /*bdc0*/  LDC R250, c[0x0][0x248] ;  /* 0x00009200fffa7b82 */ /* 0x000eb00000000800 */
[----:B------:R-:W1:Y:S01]  /*bdd0*/  LDC R129, c[0x0][0x248] ;  /* 0x00009200ff817b82 */ /* 0x000e620000000800 */
[----:B------:R-:W-:-:S05]  /*bde0*/  LEA.HI.X.SX32 R131, R228, R123, 0x1, P1 ;  /* 0x0000007be4837211 */ /* 0x000fca00008f0eff */
[----:B------:R2:W4:Y:S01]  /*bdf0*/  LDG.E.U16 R228, desc[UR60][R130.64] ;  /* 0x0000003c82e47981 */ /* 0x000522000c1e1500 */
[----:B------:R-:W-:Y:S02]  /*be00*/  IMAD R128, R246, 0x3ac, RZ ;  /* 0x000003acf6807824 */ /* 0x000fe400078e02ff */
[----:B------:R-:W0:Y:S01]  /*be10*/  LDC R246, c[0x0][0x248] ;  /* 0x00009200fff67b82 */ /* 0x000e220000000800 */
[----:B--2---:R-:W-:-:S07]  /*be20*/  IMAD R125, R250, 0x20c, RZ ;  /* 0x0000020cfa7d7824 */ /* 0x004fce00078e02ff */
[----:B------:R-:W2:Y:S01]  /*be30*/  LDC R250, c[0x0][0x248] ;  /* 0x00009200fffa7b82 */ /* 0x000ea20000000800 */
[----:B------:R-:W-:Y:S01]  /*be40*/  IMAD R130, R236, 0x39c, RZ ;  /* 0x0000039cec827824 */ /* 0x000fe200078e02ff */
[----:B------:R-:W-:-:S04]  /*be50*/  IADD3 R128, P1, R128, R122, RZ ;  /* 0x0000007a80807210 */ /* 0x000fc80007f3e0ff */
[----:B------:R-:W-:Y:S01]  /*be60*/  IADD3 R130, P0, R130, R122, RZ ;  /* 0x0000007a82827210 */ /* 0x000fe20007f1e0ff */
[----:B-1----:R-:W-:-:S03]  /*be70*/  IMAD R124, R129, 0x3cc, RZ ;  /* 0x000003cc817c7824 */ /* 0x002fc600078e02ff */
[-C--:B------:R-:W-:Y:S02]  /*be80*/  LEA.HI.X.SX32 R131, R238, R123.reuse, 0x1, P0 ;  /* 0x0000007bee837211 */ /* 0x080fe400000f0eff */
[-C--:B------:R-:W-:Y:S02]  /*be90*/  IADD3 R124, P3, R124, R122.reuse, RZ ;  /* 0x0000007a7c7c7210 */ /* 0x080fe40007f7e0ff */
[-C--:B------:R-:W-:Y:S02]  /*bea0*/  LEA.HI.X.SX32 R129, R230, R123.reuse, 0x1, P1 ;  /* 0x0000007be6817211 */ /* 0x080fe400008f0eff */
[----:B------:R1:W4:Y:S02]  /*beb0*/  LDG.E.U16 R230, desc[UR60][R130.64] ;  /* 0x0000003c82e67981 */ /* 0x000324000c1e1500 */
[----:B-1----:R-:W-:Y:S02]  /*bec0*/  IADD3 R130, P0, R125, R122, RZ ;  /* 0x0000007a7d827210 */ /* 0x002fe40007f1e0ff */
[-C--:B------:R-:W-:Y:S01]  /*bed0*/  LEA.HI.X.SX32 R125, R232, R123.reuse, 0x1, P3 ;  /* 0x0000007be87d7211 */ /* 0x080fe200018f0eff */
[----:B--2---:R-:W-:Y:S01]  /*bee0*/  IMAD R250, R250, 0x106, RZ ;  /* 0x00000106fafa7824 */ /* 0x004fe200078e02ff */
[----:B------:R0:W2:Y:S04]  /*bef0*/  LDG.E.U16 R232, desc[UR60][R128.64] ;  /* 0x0000003c80e87981 */ /* 0x0000a8000c1e1500 */
[----:B------:R1:W2:Y:S01]  /*bf00*/  LDG.E.U16 R236, desc[UR60][R124.64] ;  /* 0x0000003c7cec7981 */ /* 0x0002a2000c1e1500 */
[----:B------:R-:W-:-:S02]  /*bf10*/  LEA.HI.X.SX32 R131, R250, R123, 0x1, P0 ;  /* 0x0000007bfa837211 */ /* 0x000fc400000f0eff */
[----:B------:R-:W-:Y:S01]  /*bf20*/  IADD3 R126, P2, R126, R122, RZ ;  /* 0x0000007a7e7e7210 */ /* 0x000fe20007f5e0ff */
[----:B------:R-:W5:Y:S01]  /*bf30*/  LDC R250, c[0x0][0x248] ;  /* 0x00009200fffa7b82 */ /* 0x000f620000000800 */
[----:B0-----:R-:W-:Y:S01]  /*bf40*/  IMAD R128, R246, 0x3fc, RZ ;  /* 0x000003fcf6807824 */ /* 0x001fe200078e02ff */
[----:B------:R0:W2:Y:S01]  /*bf50*/  LDG.E.U16 R238, desc[UR60][R130.64] ;  /* 0x0000003c82ee7981 */ /* 0x0000a2000c1e1500 */
[----:B-1----:R-:W-:-:S05]  /*bf60*/  IMAD R124, R240, 0x3dc, RZ ;  /* 0x000003dcf07c7824 */ /* 0x002fca00078e02ff */
[----:B------:R-:W1:Y:S01]  /*bf70*/  LDC R240, c[0x0][0x248] ;  /* 0x00009200fff07b82 */ /* 0x000e620000000800 */
[----:B------:R-:W-:Y:S02]  /*bf80*/  LEA.HI.X.SX32 R127, R234, R123, 0x1, P2 ;  /* 0x0000007bea7f7211 */ /* 0x000fe400010f0eff */
[----:B------:R-:W-:-:S03]  /*bf90*/  IADD3 R128, P2, R128, R122, RZ ;  /* 0x0000007a80807210 */ /* 0x000fc60007f5e0ff */
[----:B------:R0:W2:Y:S02]  /*bfa0*/  LDG.E.U16 R234, desc[UR60][R126.64] ;  /* 0x0000003c7eea7981 */ /* 0x0000a4000c1e1500 */
[----:B0-----:R-:W0:Y:S01]  /*bfb0*/  LDC R131, c[0x0][0x248] ;  /* 0x00009200ff837b82 */ /* 0x001e220000000800 */
[----:B------:R-:W-:-:S07]  /*bfc0*/  LEA.HI.X.SX32 R129, R242, R123, 0x1, P2 ;  /* 0x0000007bf2817211 */ /* 0x000fce00010f0eff */
[----:B------:R-:W5:Y:S01]  /*bfd0*/  LDC R130, c[0x0][0x248] ;  /* 0x00009200ff827b82 */ /* 0x000f620000000800 */
[----:B------:R-:W-:Y:S02]  /*bfe0*/  IMAD R126, R244, 0x3ec, RZ ;  /* 0x000003ecf47e7824 */ /* 0x000fe400078e02ff */
[----:B------:R1:W2:Y:S01]  /*bff0*/  LDG.E.U16 R244, desc[UR60][R128.64] ;  /* 0x0000003c80f47981 */ /* 0x0002a2000c1e1500 */
[-C--:B------:R-:W-:Y:S02]  /*c000*/  IADD3 R124, P0, R124, R122.reuse, RZ ;  /* 0x0000007a7c7c7210 */ /* 0x080fe40007f1e0ff */
[----:B------:R-:W-:Y:S01]  /*c010*/  IADD3 R126, P1, R126, R122, RZ ;  /* 0x0000007a7e7e7210 */ /* 0x000fe20007f3e0ff */
[----:B-1----:R-:W-:Y:S01]  /*c020*/  IMAD R240, R240, 0x1ee, RZ ;  /* 0x000001eef0f07824 */ /* 0x002fe200078e02ff */
[----:B------:R-:W1:Y:S02]  /*c030*/  LDC R246, c[0x0][0x248] ;  /* 0x00009200fff67b82 */ /* 0x000e640000000800 */
[----:B------:R-:W-:-:S06]  /*c040*/  LEA.HI.X.SX32 R127, R248, R123, 0x1, P1 ;  /* 0x0000007bf87f7211 */ /* 0x000fcc00008f0eff */
[----:B------:R-:W1:Y:S01]  /*c050*/  LDC R129, c[0x0][0x248] ;  /* 0x00009200ff817b82 */ /* 0x000e620000000800 */
[----:B------:R-:W-:Y:S01]  /*c060*/  LEA.HI.X.SX32 R125, R240, R123, 0x1, P0 ;  /* 0x0000007bf07d7211 */ /* 0x000fe200000f0eff */
[----:B------:R0:W2:Y:S04]  /*c070*/  LDG.E.U16 R242, desc[UR60][R126.64] ;  /* 0x0000003c7ef27981 */ /* 0x0000a8000c1e1500 */
[----:B------:R5:W2:Y:S02]  /*c080*/  LDG.E.U16 R240, desc[UR60][R124.64] ;  /* 0x0000003c7cf07981 */ /* 0x000aa4000c1e1500 */
[----:B------:R-:W3:Y:S08]  /*c090*/  LDC R248, c[0x0][0x248] ;  /* 0x00009200fff87b82 */ /* 0x000ef00000000800 */
[----:B0-----:R-:W0:Y:S01]  /*c0a0*/  LDC R126, c[0x0][0x248] ;  /* 0x00009200ff7e7b82 */ /* 0x001e220000000800 */
[----:B-----5:R-:W-:-:S02]  /*c0b0*/  IMAD R124, R131, 0x38e, RZ ;  /* 0x0000038e837c7824 */ /* 0x020fc400078e02ff */
[----:B------:R-:W-:-:S03]  /*c0c0*/  IMAD R125, R130, 0x1c7, RZ ;  /* 0x000001c7827d7824 */ /* 0x000fc600078e02ff */
[----:B------:R-:W-:Y:S01]  /*c0d0*/  IADD3 R124, P0, R124, R122, RZ ;  /* 0x0000007a7c7c7210 */ /* 0x000fe20007f1e0ff */
[----:B-1----:R-:W-:Y:S01]  /*c0e0*/  IMAD R128, R129, 0x3ae, RZ ;  /* 0x000003ae81807824 */ /* 0x002fe200078e02ff */
[----:B------:R-:W1:Y:S02]  /*c0f0*/  LDC R130, c[0x0][0x248] ;  /* 0x00009200ff827b82 */ /* 0x000e640000000800 */
[----:B------:R-:W-:Y:S01]  /*c100*/  LEA.HI.X.SX32 R125, R125, R123, 0x1, P0 ;  /* 0x0000007b7d7d7211 */ /* 0x000fe200000f0eff */
[----:B------:R-:W-:-:S04]  /*c110*/  IMAD R129, R246, 0x1d7, RZ ;  /* 0x000001d7f6817824 */ /* 0x000fc800078e02ff */
[----:B------:R5:W2:Y:S02]  /*c120*/  LDG.E.U16 R246, desc[UR60][R124.64] ;  /* 0x0000003c7cf67981 */ /* 0x000aa4000c1e1500 */
[----:B-----5:R-:W5:Y:S08]  /*c130*/  LDC R124, c[0x0][0x248] ;  /* 0x00009200ff7c7b82 */ /* 0x020f700000000800 */
[----:B------:R-:W1:Y:S01]  /*c140*/  LDC R125, c[0x0][0x248] ;  /* 0x00009200ff7d7b82 */ /* 0x000e620000000800 */
[----:B0-----:R-:W-:-:S02]  /*c150*/  IMAD R126, R126, 0x39e, RZ ;  /* 0x0000039e7e7e7824 */ /* 0x001fc400078e02ff */
[----:B------:R-:W-:Y:S01]  /*c160*/  IMAD R127, R250, 0x1cf, RZ ;  /* 0x000001cffa7f7824 */ /* 0x000fe200078e02ff */
[-C--:B------:R-:W-:Y:S02]  /*c170*/  IADD3 R128, P2, R128, R122.reuse, RZ ;  /* 0x0000007a80807210 */ /* 0x080fe40007f5e0ff */
[----:B------:R-:W-:Y:S02]  /*c180*/  IADD3 R126, P1, R126, R122, RZ ;  /* 0x0000007a7e7e7210 */ /* 0x000fe40007f3e0ff */
[-C--:B------:R-:W-:Y:S02]  /*c190*/  LEA.HI.X.SX32 R129, R129, R123.reuse, 0x1, P2 ;  /* 0x0000007b81817211 */ /* 0x080fe400010f0eff */
[----:B------:R-:W-:Y:S01]  /*c1a0*/  LEA.HI.X.SX32 R127, R127, R123, 0x1, P1 ;  /* 0x0000007b7f7f7211 */ /* 0x000fe200008f0eff */
[----:B---3--:R-:W-:Y:S02]  /*c1b0*/  IMAD R131, R248, 0x1df, RZ ;  /* 0x000001dff8837824 */ /* 0x008fe400078e02ff */
[----:B------:R1:W3:Y:S04]  /*c1c0*/  LDG.E.U16 R250, desc[UR60][R128.64] ;  /* 0x0000003c80fa7981 */ /* 0x0002e8000c1e1500 */
[----:B------:R5:W3:Y:S01]  /*c1d0*/  LDG.E.U16 R248, desc[UR60][R126.64] ;  /* 0x0000003c7ef87981 */ /* 0x000ae2000c1e1500 */
[----:B-1----:R-:W-:-:S02]  /*c1e0*/  IMAD R128, R125, 0x3ce, RZ ;  /* 0x000003ce7d807824 */ /* 0x002fc400078e02ff */
[----:B------:R-:W0:Y:S01]  /*c1f0*/  LDC R125, c[0x0][0x248] ;  /* 0x00009200ff7d7b82 */ /* 0x000e220000000800 */
[----:B-----5:R-:W-:-:S07]  /*c200*/  IMAD R127, R124, 0x1e7, RZ ;  /* 0x000001e77c7f7824 */ /* 0x020fce00078e02ff */
[----:B------:R-:W1:Y:S08]  /*c210*/  LDC R126, c[0x0][0x248] ;  /* 0x00009200ff7e7b82 */ /* 0x000e700000000800 */
[----:B------:R-:W5:Y:S01]  /*c220*/  LDC R124, c[0x0][0x248] ;  /* 0x00009200ff7c7b82 */ /* 0x000f620000000800 */
[----:B------:R-:W-:-:S05]  /*c230*/  IMAD R130, R130, 0x3be, RZ ;  /* 0x000003be82827824 */ /* 0x000fca00078e02ff */
[----:B------:R-:W-:Y:S01]  /*c240*/  IADD3 R130, P0, R130, R122, RZ ;  /* 0x0000007a82827210 */ /* 0x000fe20007f1e0ff */
[----:B0-----:R-:W-:-:S03]  /*c250*/  IMAD R125, R125, 0x3fe, RZ ;  /* 0x000003fe7d7d7824 */ /* 0x001fc600078e02ff */
[----:B------:R-:W-:Y:S02]  /*c260*/  LEA.HI.X.SX32 R131, R131, R123, 0x1, P0 ;  /* 0x0000007b83837211 */ /* 0x000fe400000f0eff */
[----:B------:R-:W-:-:S03]  /*c270*/  IADD3 R128, P0, R128, R122, RZ ;  /* 0x0000007a80807210 */ /* 0x000fc60007f1e0ff */
[----:B------:R0:W3:Y:S01]  /*c280*/  LDG.E.U16 R130, desc[UR60][R130.64] ;  /* 0x0000003c82827981 */ /* 0x0000e2000c1e1500 */
[----:B-1----:R-:W-:Y:S01]  /*c290*/  IMAD R126, R126, 0x3de, RZ ;  /* 0x000003de7e7e7824 */ /* 0x002fe200078e02ff */
[----:B------:R-:W-:Y:S02]  /*c2a0*/  LEA.HI.X.SX32 R129, R127, R123, 0x1, P0 ;  /* 0x0000007b7f817211 */ /* 0x000fe400000f0eff */
[----:B------:R-:W1:Y:S01]  /*c2b0*/  LDC R127, c[0x0][0x248] ;  /* 0x00009200ff7f7b82 */ /* 0x000e620000000800 */
[----:B-----5:R-:W-:Y:S01]  /*c2c0*/  IMAD R124, R124, 0x3ee, RZ ;  /* 0x000003ee7c7c7824 */ /* 0x020fe200078e02ff */
[-C--:B------:R-:W-:Y:S01]  /*c2d0*/  IADD3 R126, P1, R126, R122.reuse, RZ ;  /* 0x0000007a7e7e7210 */ /* 0x080fe20007f3e0ff */
[----:B------:R-:W5:Y:S05]  /*c2e0*/  LDG.E.U16 R128, desc[UR60][R128.64] ;  /* 0x0000003c80807981 */ /* 0x000f6a000c1e1500 */
[----:B0-----:R-:W0:Y:S01]  /*c2f0*/  LDC R131, c[0x0][0x248] ;  /* 0x00009200ff837b82 */ /* 0x001e220000000800 */
[----:B------:R-:W-:-:S02]  /*c300*/  IADD3 R124, P2, R124, R122, RZ ;  /* 0x0000007a7c7c7210 */ /* 0x000fc40007f5e0ff */
[----:B------:R-:W-:-:S05]  /*c310*/  IADD3 R122, P0, R125, R122, RZ ;  /* 0x0000007a7d7a7210 */ /* 0x000fca0007f1e0ff */
[----:B------:R-:W4:Y:S01]  /*c320*/  LDC R125, c[0x0][0x248] ;  /* 0x00009200ff7d7b82 */ /* 0x000f220000000800 */
[----:B------:R-:W2:Y:S01]  /*c330*/  LDL.LU R129, [R1+0x4] ;  /* 0x0000040001817983 */ /* 0x000ea20000300800 */
[----:B-1----:R-:W-:-:S05]  /*c340*/  IMAD R127, R127, 0x1ef, RZ ;  /* 0x000001ef7f7f7824 */ /* 0x002fca00078e02ff */
[----:B------:R-:W-:Y:S02]  /*c350*/  LEA.HI.X.SX32 R127, R127, R123, 0x1, P1 ;  /* 0x0000007b7f7f7211 */ /* 0x000fe400008f0eff */
[----:B0-----:R-:W-:-:S03]  /*c360*/  LEA R131, R131, -R131, 0x9 ;  /* 0x8000008383837211 */ /* 0x001fc600078e48ff */
[----:B------:R-:W5:Y:S01]  /*c370*/  LDG.E.U16 R126, desc[UR60][R126.64] ;  /* 0x0000003c7e7e7981 */ /* 0x000f62000c1e1500 */
[----:B----4-:R-:W-:-:S05]  /*c380*/  IMAD R125, R125, 0x1f7, RZ ;  /* 0x000001f77d7d7824 */ /* 0x010fca00078e02ff */
[-C--:B------:R-:W-:Y:S02]  /*c390*/  LEA.HI.X.SX32 R125, R125, R123.reuse, 0x1, P2 ;  /* 0x0000007b7d7d7211 */ /* 0x080fe400010f0eff */
[----:B------:R-:W-:Y:S02]  /*c3a0*/  LEA.HI.X.SX32 R123, R131, R123, 0x1, P0 ;  /* 0x0000007b837b7211 */ /* 0x000fe400000f0eff */
[----:B------:R-:W4:Y:S04]  /*c3b0*/  LDL.LU R131, [R1+0x8] ;  /* 0x0000080001837983 */ /* 0x000f280000300800 */
[----:B------:R-:W3:Y:S04]  /*c3c0*/  LDL.LU R127, [R1+0xc] ;  /* 0x00000c00017f7983 */ /* 0x000ee80000300800 */
[----:B------:R-:W5:Y:S04]  /*c3d0*/  LDG.E.U16 R124, desc[UR60][R124.64] ;  /* 0x0000003c7c7c7981 */ /* 0x000f68000c1e1500 */
[----:B------:R-:W5:Y:S04]  /*c3e0*/  LDG.E.U16 R122, desc[UR60][R122.64] ;  /* 0x0000003c7a7a7981 */ /* 0x000f68000c1e1500 */
[----:B------:R0:W-:Y:S04]  /*c3f0*/  STS.U16 [R4+0x2180], R221 ;  /* 0x002180dd04007388 */ /* 0x0001e80000000400 */
[----:B------:R-:W2:Y:S04]  /*c400*/  LDL.LU R125, [R1+0x10] ;  /* 0x00001000017d7983 */ /* 0x000ea80000300800 */
[----:B------:R-:W4:Y:S04]  /*c410*/  LDL.LU R123, [R1+0x14] ;  /* 0x00001400017b7983 */ /* 0x000f280000300800 */
[----:B0-----:R-:W3:Y:S04]  /*c420*/  LDL.LU R221, [R1+0x18] ;  /* 0x0000180001dd7983 */ /* 0x001ee80000300800 */
[----:B------:R0:W-:Y:S04]  /*c430*/  STS.U16 [R4+0x2580], R217 ;  /* 0x002580d904007388 */ /* 0x0001e80000000400 */
[----:B------:R1:W-:Y:S04]  /*c440*/  STS.U16 [R4+0x2980], R213 ;  /* 0x002980d504007388 */ /* 0x0003e80000000400 */
[----:B------:R1:W-:Y:S04]  /*c450*/  STS.U16 [R4+0x2d80], R209 ;  /* 0x002d80d104007388 */ /* 0x0003e80000000400 */
[----:B0-----:R-:W5:Y:S04]  /*c460*/  LDL.LU R217, [R1+0x1c] ;  /* 0x00001c0001d97983 */ /* 0x001f680000300800 */
[----:B-1----:R-:W2:Y:S04]  /*c470*/  LDL.LU R213, [R1+0x20] ;  /* 0x0000200001d57983 */ /* 0x002ea80000300800 */
[----:B------:R-:W4:Y:S04]  /*c480*/  LDL.LU R209, [R1+0x24] ;  /* 0x0000240001d17983 */ /* 0x000f280000300800 */
[----:B------:R0:W-:Y:S04]  /*c490*/  STS.U16 [R4+0x3180], R205 ;  /* 0x003180cd04007388 */ /* 0x0001e80000000400 */
[----:B------:R1:W-:Y:S04]  /*c4a0*/  STS.U16 [R4+0x3580], R201 ;  /* 0x003580c904007388 */ /* 0x0003e80000000400 */
[----:B------:R1:W-:Y:S04]  /*c4b0*/  STS.U16 [R4+0x3980], R197 ;  /* 0x003980c504007388 */ /* 0x0003e80000000400 */
[----:B0-----:R-:W3:Y:S04]  /*c4c0*/  LDL.LU R205, [R1+0x28] ;  /* 0x0000280001cd7983 */ /* 0x001ee80000300800 */
[----:B-1----:R-:W3:Y:S04]  /*c4d0*/  LDL.LU R201, [R1+0x2c] ;  /* 0x00002c0001c97983 */ /* 0x002ee80000300800 */
[----:B------:R-:W3:Y:S04]  /*c4e0*/  LDL.LU R197, [R1+0x30] ;  /* 0x0000300001c57983 */ /* 0x000ee80000300800 */
        /* <DEDUP_REMOVED lines=16> */
[----:B-1----:R-:W3:Y:S01]  /*c5f0*/  LDL.LU R149, [R1+0x7c] ;  /* 0x00007c0001957983 */ /* 0x002ee20000300800 */
[----:B------:R-:W-:-:S03]  /*c600*/  LOP3.LUT R5, R2, 0x40, RZ, 0x3c, !PT ;  /* 0x0000004002057812 */ /* 0x000fc600078e3cff */
[----:B------:R0:W-:Y:S04]  /*c610*/  STS.U16 [R4+0x5d80], R143 ;  /* 0x005d808f04007388 */ /* 0x0001e80000000400 */
[----:B------:R1:W-:Y:S01]  /*c620*/  STS.U16 [R4+0x6180], R137 ;  /* 0x0061808904007388 */ /* 0x0003e20000000400 */
[----:B------:R-:W-:-:S03]  /*c630*/  IADD3 R5, R17, R5, RZ ;  /* 0x0000000511057210 */ /* 0x000fc60007ffe0ff */
        /* <DEDUP_REMOVED lines=46> */
[----:B------:R-:W3:Y:S04]  /*c920*/  LDL.LU R27, [R1+0x100] ;  /* 0x00010000011b7983 */ /* 0x000ee80000300800 */
[----:B-----5:R-:W-:Y:S04]  /*c930*/  STS.U16 [R5+0x5e00], R217 ;  /* 0x005e00d905007388 */ /* 0x020fe80000000400 */
[----:B--2---:R-:W-:Y:S04]  /*c940*/  STS.U16 [R5+0x5a00], R213 ;  /* 0x005a00d505007388 */ /* 0x004fe80000000400 */
[----:B----4-:R-:W-:Y:S04]  /*c950*/  STS.U16 [R5+0x5600], R209 ;  /* 0x005600d105007388 */ /* 0x010fe80000000400 */
[----:B---3--:R-:W-:Y:S04]  /*c960*/  STS.U16 [R5+0x6200], R221 ;  /* 0x006200dd05007388 */ /* 0x008fe80000000400 */
        /* <DEDUP_REMOVED lines=11> */
[----:B0-----:R-:W2:Y:S04]  /*ca20*/  LDL.LU R161, [R1+0x10c] ;  /* 0x00010c0001a17983 */ /* 0x001ea80000300800 */
[----:B------:R-:W3:Y:S04]  /*ca30*/  LDL.LU R167, [R1+0xfc] ;  /* 0x0000fc0001a77983 */ /* 0x000ee80000300800 */
[----:B------:R-:W4:Y:S04]  /*ca40*/  LDL.LU R173, [R1+0xec] ;  /* 0x0000ec0001ad7983 */ /* 0x000f280000300800 */
[----:B------:R-:W5:Y:S04]  /*ca50*/  LDL.LU R179, [R1+0xdc] ;  /* 0x0000dc0001b37983 */ /* 0x000f680000300800 */
[----:B------:R-:W2:Y:S04]  /*ca60*/  LDL.LU R185, [R1+0xcc] ;  /* 0x0000cc0001b97983 */ /* 0x000ea80000300800 */
[----:B------:R-:W3:Y:S04]  /*ca70*/  LDL.LU R191, [R1+0xbc] ;  /* 0x0000bc0001bf7983 */ /* 0x000ee80000300800 */
[----:B------:R-:W4:Y:S04]  /*ca80*/  LDL.LU R197, [R1+0xac] ;  /* 0x0000ac0001c57983 */ /* 0x000f280000300800 */
[----:B------:R-:W5:Y:S04]  /*ca90*/  LDL.LU R201, [R1+0x9c] ;  /* 0x00009c0001c97983 */ /* 0x000f680000300800 */
[----:B------:R-:W5:Y:S04]  /*caa0*/  LDL.LU R205, [R1+0x90] ;  /* 0x0000900001cd7983 */ /* 0x000f680000300800 */
[----:B------:R-:W5:Y:S04]  /*cab0*/  LDL.LU R209, [R1+0x84] ;  /* 0x0000840001d17983 */ /* 0x000f680000300800 */
[----:B------:R-:W5:Y:S04]  /*cac0*/  LDL.LU R213, [R1+0x78] ;  /* 0x0000780001d57983 */ /* 0x000f680000300800 */
[----:B------:R-:W5:Y:S04]  /*cad0*/  LDL.LU R217, [R1+0x6c] ;  /* 0x00006c0001d97983 */ /* 0x000f680000300800 */
[----:B------:R-:W5:Y:S04]  /*cae0*/  LDL.LU R221, [R1+0x60] ;  /* 0x0000600001dd7983 */ /* 0x000f680000300800 */
[----:B------:R-:W5:Y:S04]  /*caf0*/  LDL.LU R123, [R1+0x54] ;  /* 0x00005400017b7983 */ /* 0x000f680000300800 */
[----:B------:R0:W-:Y:S04]  /*cb00*/  STS.U16 [R5+0x6e00], R127 ;  /* 0x006e007f05007388 */ /* 0x0001e80000000400 */
[----:B------:R-:W5:Y:S04]  /*cb10*/  LDL.LU R125, [R1+0x48] ;  /* 0x00004800017d7983 */ /* 0x000f680000300800 */
[----:B------:R1:W-:Y:S04]  /*cb20*/  STS.U16 [R5+0x7200], R131 ;  /* 0x0072008305007388 */ /* 0x0003e80000000400 */
[----:B0-----:R-:W5:Y:S04]  /*cb30*/  LDL.LU R127, [R1+0x40] ;  /* 0x00004000017f7983 */ /* 0x001f680000300800 */
[----:B------:R0:W-:Y:S04]  /*cb40*/  STS.U16 [R5+0x7a00], R129 ;  /* 0x007a008105007388 */ /* 0x0001e80000000400 */
[----:B-1----:R-:W5:Y:S04]  /*cb50*/  LDL.LU R131, [R1+0x38] ;  /* 0x0000380001837983 */ /* 0x002f680000300800 */
[----:B0-----:R-:W5:Y:S04]  /*cb60*/  LDL.LU R129, [R1] ;  /* 0x0000000001817983 */ /* 0x001f680000300800 */
[----:B------:R0:W-:Y:S02]  /*cb70*/  STS.U16 [R5+0x7600], R0 ;  /* 0x0076000005007388 */ /* 0x0001e40000000400 */
[----:B0-----:R-:W-:-:S04]  /*cb80*/  LOP3.LUT R0, R2, 0x50, RZ, 0x3c, !PT ;  /* 0x0000005002007812 */ /* 0x001fc800078e3cff */
[----:B------:R-:W-:Y:S01]  /*cb90*/  IADD3 R0, R17, R0, RZ ;  /* 0x0000000011007210 */ /* 0x000fe20007ffe0ff */
        /* <DEDUP_REMOVED lines=45> */
[----:B--2---:R0:W-:Y:S04]  /*ce70*/  STS.U16 [R0+0x1280], R185 ;  /* 0x001280b900007388 */ /* 0x0041e80000000400 */
[----:B---3--:R1:W-:Y:S04]  /*ce80*/  STS.U16 [R0+0x1680], R191 ;  /* 0x001680bf00007388 */ /* 0x0083e80000000400 */
[----:B----4-:R2:W-:Y:S04]  /*ce90*/  STS.U16 [R0+0x1a80], R197 ;  /* 0x001a80c500007388 */ /* 0x0105e80000000400 */
[----:B0-----:R-:W3:Y:S04]  /*cea0*/  LDL.LU R185, [R1+0x108] ;  /* 0x0001080001b97983 */ /* 0x001ee80000300800 */
[----:B-1----:R-:W4:Y:S04]  /*ceb0*/  LDL.LU R191, [R1+0xf8] ;  /* 0x0000f80001bf7983 */ /* 0x002f280000300800 */
[----:B-----5:R0:W-:Y:S04]  /*cec0*/  STS.U16 [R0+0x1e80], R201 ;  /* 0x001e80c900007388 */ /* 0x0201e80000000400 */
[----:B--2---:R-:W2:Y:S04]  /*ced0*/  LDL.LU R197, [R1+0xe8] ;  /* 0x0000e80001c57983 */ /* 0x004ea80000300800 */
[----:B------:R1:W-:Y:S04]  /*cee0*/  STS.U16 [R0+0x2280], R205 ;  /* 0x002280cd00007388 */ /* 0x0003e80000000400 */
[----:B0-----:R-:W5:Y:S04]  /*cef0*/  LDL.LU R201, [R1+0xd8] ;  /* 0x0000d80001c97983 */ /* 0x001f680000300800 */
[----:B------:R0:W-:Y:S04]  /*cf00*/  STS.U16 [R0+0x2680], R209 ;  /* 0x002680d100007388 */ /* 0x0001e80000000400 */
[----:B-1----:R-:W5:Y:S04]  /*cf10*/  LDL.LU R205, [R1+0xc8] ;  /* 0x0000c80001cd7983 */ /* 0x002f680000300800 */
[----:B------:R1:W-:Y:S04]  /*cf20*/  STS.U16 [R0+0x2a80], R213 ;  /* 0x002a80d500007388 */ /* 0x0003e80000000400 */
[----:B0-----:R-:W5:Y:S04]  /*cf30*/  LDL.LU R209, [R1+0xb8] ;  /* 0x0000b80001d17983 */ /* 0x001f680000300800 */
[----:B------:R0:W-:Y:S04]  /*cf40*/  STS.U16 [R0+0x2e80], R217 ;  /* 0x002e80d900007388 */ /* 0x0001e80000000400 */
[----:B-1----:R-:W5:Y:S04]  /*cf50*/  LDL.LU R213, [R1+0xa8] ;  /* 0x0000a80001d57983 */ /* 0x002f680000300800 */
[----:B------:R1:W-:Y:S04]  /*cf60*/  STS.U16 [R0+0x3280], R221 ;  /* 0x003280dd00007388 */ /* 0x0003e80000000400 */
[----:B0-----:R-:W3:Y:S04]  /*cf70*/  LDL.LU R217, [R1+0x98] ;  /* 0x0000980001d97983 */ /* 0x001ee80000300800 */
[----:B------:R0:W-:Y:S04]  /*cf80*/  STS.U16 [R0+0x3680], R123 ;  /* 0x0036807b00007388 */ /* 0x0001e80000000400 */
[----:B-1----:R-:W4:Y:S04]  /*cf90*/  LDL.LU R221, [R1+0x8c] ;  /* 0x00008c0001dd7983 */ /* 0x002f280000300800 */
[----:B------:R1:W-:Y:S04]  /*cfa0*/  STS.U16 [R0+0x3a80], R125 ;  /* 0x003a807d00007388 */ /* 0x0003e80000000400 */
[----:B0-----:R-:W2:Y:S04]  /*cfb0*/  LDL.LU R123, [R1+0x80] ;  /* 0x00008000017b7983 */ /* 0x001ea80000300800 */
[----:B------:R0:W-:Y:S04]  /*cfc0*/  STS.U16 [R0+0x3e80], R127 ;  /* 0x003e807f00007388 */ /* 0x0001e80000000400 */
[----:B-1----:R-:W5:Y:S04]  /*cfd0*/  LDL.LU R125, [R1+0x74] ;  /* 0x00007400017d7983 */ /* 0x002f680000300800 */
[----:B------:R1:W-:Y:S04]  /*cfe0*/  STS.U16 [R0+0x4280], R131 ;  /* 0x0042808300007388 */ /* 0x0003e80000000400 */
[----:B0-----:R-:W5:Y:S04]  /*cff0*/  LDL.LU R127, [R1+0x68] ;  /* 0x00006800017f7983 */ /* 0x001f680000300800 */
[----:B------:R0:W-:Y:S04]  /*d000*/  STS.U16 [R0+0x4680], R129 ;  /* 0x0046808100007388 */ /* 0x0001e80000000400 */
[----:B-1----:R-:W5:Y:S04]  /*d010*/  LDL.LU R131, [R1+0x5c] ;  /* 0x00005c0001837983 */ /* 0x002f680000300800 */
[----:B0-----:R-:W5:Y:S01]  /*d020*/  LDL.LU R129, [R1+0x50] ;  /* 0x0000500001817983 */ /* 0x001f620000300800 */
[----:B------:R-:W-:-:S04]  /*d030*/  LOP3.LUT R4, R2, 0x60, RZ, 0x3c, !PT ;  /* 0x0000006002047812 */ /* 0x000fc800078e3cff */
        /* <DEDUP_REMOVED lines=51> */
[----:B---3--:R0:W-:Y:S04]  /*d370*/  STS.U16 [R3+0x1f00], R217 ;  /* 0x001f00d903007388 */ /* 0x0081e80000000400 */
[----:B----4-:R1:W-:Y:S04]  /*d380*/  STS.U16 [R3+0x2300], R221 ;  /* 0x002300dd03007388 */ /* 0x0103e80000000400 */
[----:B0-----:R-:W3:Y:S04]  /*d390*/  LDL.LU R217, [R1+0x104] ;  /* 0x0001040001d97983 */ /* 0x001ee80000300800 */
[----:B--2---:R0:W-:Y:S04]  /*d3a0*/  STS.U16 [R3+0x2700], R123 ;  /* 0x0027007b03007388 */ /* 0x0041e80000000400 */
[----:B-1----:R-:W2:Y:S04]  /*d3b0*/  LDL.LU R221, [R1+0xf4] ;  /* 0x0000f40001dd7983 */ /* 0x002ea80000300800 */
[----:B-----5:R1:W-:Y:S04]  /*d3c0*/  STS.U16 [R3+0x2b00], R125 ;  /* 0x002b007d03007388 */ /* 0x0203e80000000400 */
[----:B0-----:R-:W4:Y:S04]  /*d3d0*/  LDL.LU R123, [R1+0xe4] ;  /* 0x0000e400017b7983 */ /* 0x001f280000300800 */
        /* <DEDUP_REMOVED lines=9> */
[----:B------:R-:W-:Y:S01]  /*d470*/  STS.U16 [R3+0x300], R185 ;  /* 0x000300b903007388 */ /* 0x000fe20000000400 */
[----:B------:R-:W-:-:S03]  /*d480*/  MOV R0, 0xff800000 ;  /* 0xff80000000007802 */ /* 0x000fc60000000f00 */
        /* <DEDUP_REMOVED lines=57> */
[----:B------:R-:W-:Y:S01]  /*d820*/  STS.U16 [R2+0x2380], R219 ;  /* 0x002380db02007388 */ /* 0x000fe20000000400 */
[----:B0-----:R-:W-:-:S03]  /*d830*/  MOV R3, 0x3f800000 ;  /* 0x3f80000000037802 */ /* 0x001fc60000000f00 */
[----:B------:R-:W-:Y:S04]  /*d840*/  STS.U16 [R2+0x2780], R215 ;  /* 0x002780d702007388 */ /* 0x000fe80000000400 */
[----:B------:R-:W-:Y:S04]  /*d850*/  STS.U16 [R2+0x2b80], R211 ;  /* 0x002b80d302007388 */ /* 0x000fe80000000400 */
[----:B------:R-:W-:Y:S04]  /*d860*/  STS.U16 [R2+0x2f80], R207 ;  /* 0x002f80cf02007388 */ /* 0x000fe80000000400 */
[----:B---3--:R-:W-:Y:S04]  /*d870*/  STS.U16 [R2+0x380], R217 ;  /* 0x000380d902007388 */ /* 0x008fe80000000400 */
[----:B------:R-:W-:Y:S04]  /*d880*/  STS.U16 [R2+0x3380], R203 ;  /* 0x003380cb02007388 */ /* 0x000fe80000000400 */
[----:B--2---:R-:W-:Y:S04]  /*d890*/  STS.U16 [R2+0x780], R221 ;  /* 0x000780dd02007388 */ /* 0x004fe80000000400 */
[----:B------:R-:W-:Y:S04]  /*d8a0*/  STS.U16 [R2+0x3780], R199 ;  /* 0x003780c702007388 */ /* 0x000fe80000000400 */
[----:B----4-:R-:W-:Y:S04]  /*d8b0*/  STS.U16 [R2+0xb80], R123 ;  /* 0x000b807b02007388 */ /* 0x010fe80000000400 */
[----:B------:R-:W-:Y:S04]  /*d8c0*/  STS.U16 [R2+0x3b80], R193 ;  /* 0x003b80c102007388 */ /* 0x000fe80000000400 */
[----:B-----5:R-:W-:Y:S04]  /*d8d0*/  STS.U16 [R2+0xf80], R125 ;  /* 0x000f807d02007388 */ /* 0x020fe80000000400 */
        /* <DEDUP_REMOVED lines=52> */
[----:B------:R-:W-:Y:S01]  /*dc20*/  STL [R1+0x608], R0 ;  /* 0x0006080001007387 */ /* 0x000fe20000100800 */
[----:B0-----:R-:W-:-:S03]  /*dc30*/  MOV R2, 0xff800000 ;  /* 0xff80000000027802 */ /* 0x001fc60000000f00 */
[----:B------:R-:W-:Y:S04]  /*dc40*/  STL [R1+0x114c], R3 ;  /* 0x00114c0301007387 */ /* 0x000fe80000100800 */
[----:B------:R0:W-:Y:S04]  /*dc50*/  STL [R1+0x604], R2 ;  /* 0x0006040201007387 */ /* 0x0001e80000100800 */
[----:B------:R1:W-:Y:S01]  /*dc60*/  STL [R1+0x600], R0 ;  /* 0x0006000001007387 */ /* 0x0003e20000100800 */
[----:B0-----:R-:W-:-:S03]  /*dc70*/  MOV R2, 0x3f800000 ;  /* 0x3f80000000027802 */ /* 0x001fc60000000f00 */
[----:B------:R-:W-:Y:S01]  /*dc80*/  STL [R1+0x1150], R3 ;  /* 0x0011500301007387 */ /* 0x000fe20000100800 */
[----:B-1----:R-:W-:-:S03]  /*dc90*/  MOV R0, 0x3f800000 ;  /* 0x3f80000000007802 */ /* 0x002fc60000000f00 */
[----:B------:R-:W-:Y:S04]  /*dca0*/  STL [R1+0x1154], R2 ;  /* 0x0011540201007387 */ /* 0x000fe80000100800 */
[----:B------:R-:W-:Y:S04]  /*dcb0*/  STL [R1+0x400], RZ ;  /* 0x000400ff01007387 */ /* 0x000fe80000100800 */
[----:B------:R0:W-:Y:S04]  /*dcc0*/  STL [R1+0x1158], R0 ;  /* 0x0011580001007387 */ /* 0x0001e80000100800 */
[----:B------:R1:W-:Y:S04]  /*dcd0*/  STL [R1+0x404], RZ ;  /* 0x000404ff01007387 */ /* 0x0003e80000100800 */
        /* <DEDUP_REMOVED lines=254> */
[----:B------:R1:W-:Y:S04]  /*ecc0*/  STL [R1], RZ ;  /* 0x000000ff01007387 */ /* 0x0003e80000100800 */
        /* <DEDUP_REMOVED lines=110> */
[----:B------:R1:W-:Y:S01]  /*f3b0*/  STL [R1+0x1bc], RZ ;  /* 0x0001bcff01007387 */ /* 0x0003e20000100800 */
[----:B------:R-:W2:Y:S03]  /*f3c0*/  S2R R221, SR_CTAID.X ;  /* 0x0000000000dd7919 */ /* 0x000ea60000002500 */
        /* <DEDUP_REMOVED lines=16> */
[----:B--2---:R-:W-:-:S02]  /*f4d0*/  SHF.L.U32 R221, R221, 0x7, RZ ;  /* 0x00000007dddd7819 */ /* 0x004fc400000006ff */
[----:B------:R-:W-:Y:S02]  /*f4e0*/  CS2R R24, SRZ ;  /* 0x0000000000187805 */ /* 0x000fe4000001ff00 */
[----:B------:R-:W-:Y:S02]  /*f4f0*/  MOV R252, 0xff800000 ;  /* 0xff80000000fc7802 */ /* 0x000fe40000000f00 */
[----:B------:R-:W-:Y:S02]  /*f500*/  CS2R R26, SRZ ;  /* 0x00000000001a7805 */ /* 0x000fe4000001ff00 */
[----:B------:R-:W-:Y:S02]  /*f510*/  CS2R R28, SRZ ;  /* 0x00000000001c7805 */ /* 0x000fe4000001ff00 */
[----:B------:R-:W-:Y:S02]  /*f520*/  CS2R R30, SRZ ;  /* 0x00000000001e7805 */ /* 0x000fe4000001ff00 */
[----:B------:R-:W-:-:S02]  /*f530*/  CS2R R32, SRZ ;  /* 0x0000000000207805 */ /* 0x000fc4000001ff00 */
[----:B------:R-:W-:Y:S02]  /*f540*/  CS2R R34, SRZ ;  /* 0x0000000000227805 */ /* 0x000fe4000001ff00 */
[----:B------:R-:W-:Y:S02]  /*f550*/  CS2R R36, SRZ ;  /* 0x0000000000247805 */ /* 0x000fe4000001ff00 */
        /* <DEDUP_REMOVED lines=41> */
[----:B0-----:R-:W-:Y:S02]  /*f7f0*/  IADD3 R0, R221, 0x80, RZ ;  /* 0x00000080dd007810 */ /* 0x001fe40007ffe0ff */
[----:B------:R-:W-:Y:S01]  /*f800*/  MOV R120, RZ ;  /* 0x000000ff00787202 */ /* 0x000fe20000000f00 */
[----:B------:R-:W0:Y:S01]  /*f810*/  S2R R217, SR_TID.X ;  /* 0x0000000000d97919 */ /* 0x000e220000002100 */
[----:B------:R-:W-:Y:S02]  /*f820*/  ISETP.GE.AND P0, PT, R0, 0x1, PT ;  /* 0x000000010000780c */ /* 0x000fe40003f06270 */
[----:B------:R-:W-:Y:S02]  /*f830*/  CS2R R122, SRZ ;  /* 0x00000000007a7805 */ /* 0x000fe4000001ff00 */
[----:B------:R-:W-:-:S02]  /*f840*/  MOV R121, RZ ;  /* 0x000000ff00797202 */ /* 0x000fc40000000f00 */
        /* <DEDUP_REMOVED lines=14> */
[C---:B0-----:R-:W-:Y:S02]  /*f930*/  LOP3.LUT R0, R217.reuse, 0x7f, RZ, 0xc0, !PT ;  /* 0x0000007fd9007812 */ /* 0x041fe400078ec0ff */
[----:B------:R-:W-:Y:S01]  /*f940*/  LOP3.LUT R2, R217, 0x60, RZ, 0xc0, !PT ;  /* 0x00000060d9027812 */ /* 0x000fe200078ec0ff */
[----:B-1----:R-:W-:Y:S06]  /*f950*/  @!P0 BRA `(.L_x_0) ;  /* 0x0000036400e08947 */ /* 0x002fec0003800000 */
[----:B------:R-:W-:Y:S01]  /*f960*/  SHF.R.U32.HI R3, RZ, 0x2, R217 ;  /* 0x00000002ff037819 */ /* 0x000fe200000116d9 */
[----:B------:R-:W0:Y:S01]  /*f970*/  LDC.64 R4, c[0x0][0x260] ;  /* 0x00009800ff047b82 */ /* 0x000e220000000a00 */
[----:B------:R-:W-:Y:S02]  /*f980*/  SHF.R.U32.HI R2, RZ, 0x1, R2 ;  /* 0x00000001ff027819 */ /* 0x000fe40000011602 */
[----:B------:R-:W-:Y:S02]  /*f990*/  SGXT.U32 R3, R3, 0x3 ;  /* 0x000000030303781a */ /* 0x000fe40000000000 */
[----:B------:R-:W-:Y:S02]  /*f9a0*/  MOV R6, RZ ;  /* 0x000000ff00067202 */ /* 0x000fe40000000f00 */
[----:B------:R-:W-:Y:S01]  /*f9b0*/  LOP3.LUT R16, R221, R2, R3, 0xfe, !PT ;  /* 0x00000002dd107212 */ /* 0x000fe200078efe03 */
[----:B------:R-:W1:Y:S01]  /*f9c0*/  LDC R10, c[0x0][0x258] ;  /* 0x00009600ff0a7b82 */ /* 0x000e620000000800 */
[----:B------:R-:W2:Y:S01]  /*f9d0*/  S2R R221, SR_CTAID.Y ;  /* 0x0000000000dd7919 */ /* 0x000ea20000002600 */
[----:B------:R-:W-:-:S02]  /*f9e0*/  SHF.R.U32.HI R3, RZ, 0x4, R17 ;  /* 0x00000004ff037819 */ /* 0x000fc40000011611 */
[----:B------:R-:W-:Y:S02]  /*f9f0*/  IADD3 R2, R17, 0x20000, RZ ;  /* 0x0002000011027810 */ /* 0x000fe40007ffe0ff */
[----:B------:R-:W-:Y:S02]  /*fa00*/  SGXT.U32 R7, R3, 0xe ;  /* 0x0000000e0307781a */ /* 0x000fe40000000000 */
[----:B------:R-:W3:Y:S01]  /*fa10*/  LDC.64 R14, c[0x0][0x220] ;  /* 0x00008800ff0e7b82 */ /* 0x000ee20000000a00 */
[----:B------:R-:W-:Y:S02]  /*fa20*/  SHF.R.U32.HI R2, RZ, 0x4, R2 ;  /* 0x00000004ff027819 */ /* 0x000fe40000011602 */
[----:B------:R-:W-:Y:S02]  /*fa30*/  IADD3 R7, P0, R7, 0x80, RZ ;  /* 0x0000008007077810 */ /* 0x000fe40007f1e0ff */
[----:B------:R-:W-:Y:S02]  /*fa40*/  SGXT.U32 R2, R2, 0xe ;  /* 0x0000000e0202781a */ /* 0x000fe40000000000 */
[----:B------:R-:W-:Y:S01]  /*fa50*/  R2UR UR4, R7 ;  /* 0x00000000070472ca */ /* 0x000fe200000e0000 */
[----:B0-----:R0:W-:Y:S01]  /*fa60*/  STL [R1+0x115c], R5 ;  /* 0x00115c0501007387 */ /* 0x0011e20000100800 */
[----:B------:R-:W-:Y:S01]  /*fa70*/  MOV R8, R4 ;  /* 0x0000000400087202 */ /* 0x000fe20000000f00 */
[----:B------:R-:W4:Y:S01]  /*fa80*/  LDC R21, c[0x0][0x268] ;  /* 0x00009a00ff157b82 */ /* 0x000f220000000800 */
[----:B------:R-:W-:Y:S01]  /*fa90*/  MOV R4, R5 ;  /* 0x0000000500047202 */ /* 0x000fe20000000f00 */
[----:B------:R-:W-:Y:S01]  /*faa0*/  STL.64 [R1+0x1fc0], R16 ;  /* 0x001fc01001007387 */ /* 0x000fe20000100a00 */
[----:B------:R-:W-:-:S02]  /*fab0*/  IADD3.X R6, R6, 0x40000040, RZ, P0, !PT ;  /* 0x4000004006067810 */ /* 0x000fc400007fe4ff */
[----:B------:R-:W-:Y:S01]  /*fac0*/  IADD3 R7, P0, R2, 0x2, RZ ;  /* 0x0000000202077810 */ /* 0x000fe20007f1e0ff */
[----:B------:R-:W-:Y:S01]  /*fad0*/  IMAD R4, R0, R4, RZ ;  /* 0x0000000400047224 */ /* 0x000fe200078e02ff */
[----:B------:R-:W-:Y:S01]  /*fae0*/  R2UR UR54, R2 ;  /* 0x00000000023672ca */ /* 0x000fe200000e0000 */
[----:B0-----:R-:W0:Y:S01]  /*faf0*/  LDC R5, c[0x0][0x250] ;  /* 0x00009400ff057b82 */ /* 0x001e220000000800 */
[----:B------:R-:W-:Y:S01]  /*fb00*/  R2UR UR6, R7 ;  /* 0x00000000070672ca */ /* 0x000fe200000e0000 */
[----:B-1----:R-:W-:Y:S01]  /*fb10*/  IMAD R0, R0, R10, RZ ;  /* 0x0000000a00007224 */ /* 0x002fe200078e02ff */
[C---:B------:R-:W-:Y:S01]  /*fb20*/  SHF.L.U32 R12, R4.reuse, 0x1, RZ ;  /* 0x00000001040c7819 */ /* 0x040fe200000006ff */
[----:B------:R-:W-:Y:S01]  /*fb30*/  IMAD.HI R4, R4, 0x2, RZ ;  /* 0x0000000204047827 */ /* 0x000fe200078e02ff */
[----:B------:R-:W-:Y:S02]  /*fb40*/  MOV R7, RZ ;  /* 0x000000ff00077202 */ /* 0x000fe40000000f00 */
[----:B------:R-:W-:Y:S01]  /*fb50*/  R2UR UR5, R6 ;  /* 0x00000000060572ca */ /* 0x000fe200000e0000 */
[----:B--2---:R-:W-:Y:S01]  /*fb60*/  IMAD R3, R221, R8, RZ ;  /* 0x00000008dd037224 */ /* 0x004fe200078e02ff */
[----:B------:R-:W1:Y:S03]  /*fb70*/  LDC R19, c[0x0][0x268] ;  /* 0x00009a00ff137b82 */ /* 0x000e660000000800 */
[C---:B------:R-:W-:Y:S01]  /*fb80*/  IMAD.HI R6, R3.reuse, 0x2, RZ ;  /* 0x0000000203067827 */ /* 0x040fe200078e02ff */
[----:B------:R-:W-:-:S02]  /*fb90*/  SHF.L.U32 R13, R3, 0x1, RZ ;  /* 0x00000001030d7819 */ /* 0x000fc400000006ff */
[----:B------:R-:W-:Y:S01]  /*fba0*/  LEA R3, R10, R0, 0x7 ;  /* 0x000000000a037211 */ /* 0x000fe200078e38ff */
[----:B----4-:R-:W-:Y:S01]  /*fbb0*/  IMAD R21, R21, 0x3ba, RZ ;  /* 0x000003ba15157824 */ /* 0x010fe200078e02ff */
[----:B------:R-:W2:Y:S01]  /*fbc0*/  LDC.64 R8, c[0x0][0x218] ;  /* 0x00008600ff087b82 */ /* 0x000ea20000000a00 */
[----:B---3--:R-:W-:-:S04]  /*fbd0*/  IADD3 R12, P1, P2, R12, R14, R13 ;  /* 0x0000000e0c0c7210 */ /* 0x008fc80007a3e00d */
[----:B------:R-:W-:Y:S01]  /*fbe0*/  IADD3.X R13, R4, R15, R6, P1, P2 ;  /* 0x0000000f040d7210 */ /* 0x000fe20000fe4406 */
[----:B0-----:R-:W-:Y:S01]  /*fbf0*/  IMAD R2, R221, R5, RZ ;  /* 0x00000005dd027224 */ /* 0x001fe200078e02ff */
[----:B------:R-:W-:Y:S01]  /*fc00*/  IADD3.X R5, R7, 0x40000040, RZ, P0, !PT ;  /* 0x4000004007057810 */ /* 0x000fe200007fe4ff */
[----:B------:R-:W0:Y:S01]  /*fc10*/  LDC R18, c[0x0][0x268] ;  /* 0x00009a00ff127b82 */ /* 0x000e220000000800 */
[-C--:B------:R-:W-:Y:S02]  /*fc20*/  IADD3 RZ, P4, R21, R12.reuse, RZ ;  /* 0x0000000c15ff7210 */ /* 0x080fe40007f9e0ff */
[----:B------:R-:W-:Y:S02]  /*fc30*/  R2UR UR7, R5 ;  /* 0x00000000050772ca */ /* 0x000fe400000e0000 */
[----:B------:R-:W-:Y:S01]  /*fc40*/  LEA R5, R10, R3, 0x7 ;  /* 0x000000030a057211 */ /* 0x000fe200078e38ff */
[----:B-1----:R-:W-:Y:S02]  /*fc50*/  IMAD R19, R19, 0x3b2, RZ ;  /* 0x000003b213137824 */ /* 0x002fe400078e02ff */
[----:B------:R-:W1:Y:S03]  /*fc60*/  LDC R23, c[0x0][0x268] ;  /* 0x00009a00ff177b82 */ /* 0x000e660000000800 */
[----:B------:R-:W-:-:S02]  /*fc70*/  IADD3 RZ, P6, R19, R12, RZ ;  /* 0x0000000c13ff7210 */ /* 0x000fc40007fde0ff */
[----:B--2---:R-:W-:-:S03]  /*fc80*/  LEA R7, P0, R2, R8, 0x1 ;  /* 0x0000000802077211 */ /* 0x004fc600078008ff */
[----:B------:R-:W2:Y:S01]  /*fc90*/  LDC R20, c[0x0][0x268] ;  /* 0x00009a00ff147b82 */ /* 0x000ea20000000800 */
[----:B------:R-:W-:Y:S02]  /*fca0*/  LEA.HI.X.SX32 R14, R2, R9, 0x1, P0 ;  /* 0x00000009020e7211 */ /* 0x000fe400000f0eff */
[----:B------:R-:W-:Y:S02]  /*fcb0*/  LEA R8, P1, R3, R7, 0x1 ;  /* 0x0000000703087211 */ /* 0x000fe400078208ff */
[----:B------:R-:W-:-:S03]  /*fcc0*/  LEA R2, R10, R5, 0x7 ;  /* 0x000000050a027211 */ /* 0x000fc600078e38ff */
[----:B------:R-:W3:Y:S01]  /*fcd0*/  LDC R24, c[0x0][0x268] ;  /* 0x00009a00ff187b82 */ /* 0x000ee20000000800 */
[-C--:B------:R-:W-:Y:S01]  /*fce0*/  LEA.HI.X.SX32 R9, R3, R14.reuse, 0x1, P1 ;  /* 0x0000000e03097211 */ /* 0x080fe200008f0eff */
[----:B0-----:R-:W-:Y:S01]  /*fcf0*/  IMAD R27, R18, 0x3ae, RZ ;  /* 0x000003ae121b7824 */ /* 0x001fe200078e02ff */
[-C--:B------:R-:W-:Y:S02]  /*fd00*/  LEA R10, P0, R0, R7.reuse, 0x1 ;  /* 0x00000007000a7211 */ /* 0x080fe400078008ff */
[-C--:B------:R-:W-:Y:S02]  /*fd10*/  LEA R6, P2, R5, R7.reuse, 0x1 ;  /* 0x0000000705067211 */ /* 0x080fe400078408ff */
[----:B------:R-:W-:Y:S01]  /*fd20*/  LEA R4, P3, R2, R7, 0x1 ;  /* 0x0000000702047211 */ /* 0x000fe200078608ff */
[----:B------:R-:W0:Y:S01]  /*fd30*/  LDC R3, c[0x0][0x268] ;  /* 0x00009a00ff037b82 */ /* 0x000e220000000800 */
[-C--:B------:R-:W-:Y:S01]  /*fd40*/  LEA.HI.X.SX32 R11, R0, R14.reuse, 0x1, P0 ;  /* 0x0000000e000b7211 */ /* 0x080fe200000f0eff */
[----:B-1----:R-:W-:Y:S01]  /*fd50*/  IMAD R21, R23, 0x3c2, RZ ;  /* 0x000003c217157824 */ /* 0x002fe200078e02ff */
[----:B------:R-:W-:-:S02]  /*fd60*/  LEA.HI.X.SX32 R7, R5, R14, 0x1, P2 ;  /* 0x0000000e05077211 */ /* 0x000fc400010f0eff */
[----:B------:R-:W-:Y:S01]  /*fd70*/  LEA.HI.X.SX32 R5, R2, R14, 0x1, P3 ;  /* 0x0000000e02057211 */ /* 0x000fe200018f0eff */
[----:B------:R-:W-:Y:S01]  /*fd80*/  STL.64 [R1+0x1fc8], R10 ;  /* 0x001fc80a01007387 */ /* 0x000fe20000100a00 */
[-C--:B------:R-:W-:Y:S01]  /*fd90*/  IADD3 RZ, P2, R27, R12.reuse, RZ ;  /* 0x0000000c1bff7210 */ /* 0x080fe20007f5e0ff */
[----:B------:R-:W1:Y:S01]  /*fda0*/  LDC R25, c[0x0][0x268] ;  /* 0x00009a00ff197b82 */ /* 0x000e620000000800 */
[----:B--2---:R-:W-:Y:S01]  /*fdb0*/  IMAD R29, R20, 0x3b6, RZ ;  /* 0x000003b6141d7824 */ /* 0x004fe200078e02ff */
[-C--:B------:R-:W-:Y:S01]  /*fdc0*/  IADD3 RZ, P3, R21, R12.reuse, RZ ;  /* 0x0000000c15ff7210 */ /* 0x080fe20007f7e0ff */
[----:B------:R-:W-:Y:S03]  /*fdd0*/  STL.64 [R1+0x1fd0], R8 ;  /* 0x001fd00801007387 */ /* 0x000fe60000100a00 */
[----:B------:R-:W-:Y:S01]  /*fde0*/  IADD3 RZ, P5, R29, R12, RZ ;  /* 0x0000000c1dff7210 */ /* 0x000fe20007fbe0ff */
[----:B------:R2:W-:Y:S01]  /*fdf0*/  STL.64 [R1+0x1fd8], R6 ;  /* 0x001fd80601007387 */ /* 0x0005e20000100a00 */
[----:B------:R-:W4:Y:S01]  /*fe00*/  LDC R22, c[0x0][0x268] ;  /* 0x00009a00ff167b82 */ /* 0x000f220000000800 */
[----:B---3--:R-:W-:-:S02]  /*fe10*/  IMAD R27, R24, 0x3c6, RZ ;  /* 0x000003c6181b7824 */ /* 0x008fc400078e02ff */
[----:B------:R-:W-:Y:S03]  /*fe20*/  STL.64 [R1+0x1fe0], R4 ;  /* 0x001fe00401007387 */ /* 0x000fe60000100a00 */
[----:B------:R-:W-:Y:S02]  /*fe30*/  IADD3 RZ, P0, R27, R12, RZ ;  /* 0x0000000c1bff7210 */ /* 0x000fe40007f1e0ff */
[----:B------:R-:W3:Y:S01]  /*fe40*/  LDC R15, c[0x0][0x268] ;  /* 0x00009a00ff0f7b82 */ /* 0x000ee20000000800 */
[----:B0-----:R-:W-:Y:S01]  /*fe50*/  IMAD R3, R3, 0x1d7, RZ ;  /* 0x000001d703037824 */ /* 0x001fe200078e02ff */
[----:B--2---:R-:W-:-:S04]  /*fe60*/  MOV R6, 0x3f800000 ;  /* 0x3f80000000067802 */ /* 0x004fc80000000f00 */
[----:B------:R-:W-:Y:S02]  /*fe70*/  LEA.HI.X.SX32 R29, R3, R13, 0x1, P2 ;  /* 0x0000000d031d7211 */ /* 0x000fe400010f0eff */
[----:B------:R-:W0:Y:S01]  /*fe80*/  LDC R26, c[0x0][0x268] ;  /* 0x00009a00ff1a7b82 */ /* 0x000e220000000800 */
[----:B-1----:R-:W-:Y:S02]  /*fe90*/  IMAD R21, R25, 0x3ca, RZ ;  /* 0x000003ca19157824 */ /* 0x002fe400078e02ff */
[----:B------:R1:W-:Y:S03]  /*fea0*/  STL [R1+0x10e4], R29 ;  /* 0x0010e41d01007387 */ /* 0x0003e60000100800 */
[----:B------:R-:W-:Y:S02]  /*feb0*/  IADD3 RZ, P2, R21, R12, RZ ;  /* 0x0000000c15ff7210 */ /* 0x000fe40007f5e0ff */
[----:B------:R-:W2:Y:S01]  /*fec0*/  LDC R0, c[0x0][0x268] ;  /* 0x00009a00ff007b82 */ /* 0x000ea20000000800 */
[----:B----4-:R-:W-:-:S05]  /*fed0*/  IMAD R31, R22, 0x3be, RZ ;  /* 0x000003be161f7824 */ /* 0x010fca00078e02ff */
[----:B------:R-:W-:Y:S02]  /*fee0*/  IADD3 RZ, P1, R31, R12, RZ ;  /* 0x0000000c1fff7210 */ /* 0x000fe40007f3e0ff */
[----:B------:R-:W4:Y:S01]  /*fef0*/  LDC R2, c[0x0][0x268] ;  /* 0x00009a00ff027b82 */ /* 0x000f220000000800 */
[----:B---3--:R-:W-:-:S05]  /*ff00*/  IMAD R15, R15, 0x1d9, RZ ;  /* 0x000001d90f0f7824 */ /* 0x008fca00078e02ff */
[----:B------:R-:W-:Y:S02]  /*ff10*/  LEA.HI.X.SX32 R21, R15, R13, 0x1, P6 ;  /* 0x0000000d0f157211 */ /* 0x000fe400030f0eff */
[----:B------:R-:W3:Y:S01]  /*ff20*/  LDC R19, c[0x0][0x268] ;  /* 0x00009a00ff137b82 */ /* 0x000ee20000000800 */
[----:B0-----:R-:W-:Y:S02]  /*ff30*/  IMAD R27, R26, 0x3ce, RZ ;  /* 0x000003ce1a1b7824 */ /* 0x001fe400078e02ff */
[----:B------:R-:W-:Y:S03]  /*ff40*/  STL [R1+0x10d4], R21 ;  /* 0x0010d41501007387 */ /* 0x000fe60000100800 */
[----:B------:R-:W-:Y:S02]  /*ff50*/  IADD3 RZ, P6, R27, R12, RZ ;  /* 0x0000000c1bff7210 */ /* 0x000fe40007fde0ff */
[----:B------:R-:W1:Y:S01]  /*ff60*/  LDC R22, c[0x0][0x268] ;  /* 0x00009a00ff167b82 */ /* 0x000e620000000800 */
[----:B--2---:R-:W-:-:S05]  /*ff70*/  IMAD R3, R0, 0x1db, RZ ;  /* 0x000001db00037824 */ /* 0x004fca00078e02ff */
[-C--:B------:R-:W-:Y:S02]  /*ff80*/  LEA.HI.X.SX32 R65, R3, R13.reuse, 0x1, P5 ;  /* 0x0000000d03417211 */ /* 0x080fe400028f0eff */
[----:B------:R-:W0:Y:S01]  /*ff90*/  LDC R14, c[0x0][0x268] ;  /* 0x00009a00ff0e7b82 */ /* 0x000e220000000800 */
[----:B----4-:R-:W-:Y:S02]  /*ffa0*/  IMAD R15, R2, 0x1dd, RZ ;  /* 0x000001dd020f7824 */ /* 0x010fe400078e02ff */
[----:B------:R-:W-:Y:S03]  /*ffb0*/  STL [R1+0x10c4], R65 ;  /* 0x0010c44101007387 */ /* 0x000fe60000100800 */
[----:B------:R-:W-:Y:S02]  /*ffc0*/  LEA.HI.X.SX32 R63, R15, R13, 0x1, P4 ;  /* 0x0000000d0f3f7211 */ /* 0x000fe400020f0eff */
[----:B------:R-:W2:Y:S01]  /*ffd0*/  LDC R24, c[0x0][0x268] ;  /* 0x00009a00ff187b82 */ /* 0x000ea20000000800 */
[----:B---3--:R-:W-:-:S02]  /*ffe0*/  IMAD R19, R19, 0x1df, RZ ;  /* 0x000001df13137824 */ /* 0x008fc400078e02ff */
[----:B------:R-:W-:Y:S03]  /*fff0*/  STL [R1+0x10b4], R63 ;  /* 0x0010b43f01007387 */ /* 0x000fe60000100800 */
[----:B------:R-:W-:Y:S02]  /*10000*/  LEA.HI.X.SX32 R3, R19, R13, 0x1, P1 ;  /* 0x0000000d13037211 */ /* 0x000fe400008f0eff */
[----:B------:R-:W3:Y:S01]  /*10010*/  LDC R20, c[0x0][0x268] ;  /* 0x00009a00ff147b82 */ /* 0x000ee20000000800 */
[----:B-1----:R-:W-:Y:S02]  /*10020*/  IMAD R29, R22, 0x3d2, RZ ;  /* 0x000003d2161d7824 */ /* 0x002fe400078e02ff */
[----:B------:R0:W-:Y:S03]  /*10030*/  STL [R1+0x10a4], R3 ;  /* 0x0010a40301007387 */ /* 0x0001e60000100800 */
[----:B------:R-:W-:-:S02]  /*10040*/  IADD3 RZ, P5, R29, R12, RZ ;  /* 0x0000000c1dff7210 */ /* 0x000fc40007fbe0ff */
[----:B------:R-:W1:Y:S01]  /*10050*/  LDC R23, c[0x0][0x268] ;  /* 0x00009a00ff177b82 */ /* 0x000e620000000800 */
[----:B0-----:R-:W-:-:S07]  /*10060*/  IMAD R3, R14, 0x1e1, RZ ;  /* 0x000001e10e037824 */ /* 0x001fce00078e02ff */
[----:B------:R-:W0:Y:S01]  /*10070*/  LDC R27, c[0x0][0x268] ;  /* 0x00009a00ff1b7b82 */ /* 0x000e220000000800 */
[----:B--2---:R-:W-:Y:S01]  /*10080*/  IMAD R31, R24, 0x3da, RZ ;  /* 0x000003da181f7824 */ /* 0x004fe200078e02ff */
[----:B------:R-:W-:-:S04]  /*10090*/  LEA.HI.X.SX32 R61, R3, R13, 0x1, P3 ;  /* 0x0000000d033d7211 */ /* 0x000fc800018f0eff */
[----:B------:R-:W-:Y:S01]  /*100a0*/  IADD3 RZ, P1, R31, R12, RZ ;  /* 0x0000000c1fff7210 */ /* 0x000fe20007f3e0ff */
[----:B------:R2:W-:Y:S01]  /*100b0*/  STL [R1+0x1094], R61 ;  /* 0x0010943d01007387 */ /* 0x0005e20000100800 */
[----:B------:R-:W4:Y:S01]  /*100c0*/  LDC R21, c[0x0][0x268] ;  /* 0x00009a00ff157b82 */ /* 0x000f220000000800 */
[----:B---3--:R-:W-:-:S05]  /*100d0*/  IMAD R15, R20, 0x1e5, RZ ;  /* 0x000001e5140f7824 */ /* 0x008fca00078e02ff */
[----:B------:R-:W-:Y:S02]  /*100e0*/  LEA.HI.X.SX32 R57, R15, R13, 0x1, P2 ;  /* 0x0000000d0f397211 */ /* 0x000fe400010f0eff */
[----:B------:R-:W3:Y:S01]  /*100f0*/  LDC R25, c[0x0][0x268] ;  /* 0x00009a00ff197b82 */ /* 0x000ee20000000800 */
[----:B-1----:R-:W-:-:S07]  /*10100*/  IMAD R23, R23, 0x3d6, RZ ;  /* 0x000003d617177824 */ /* 0x002fce00078e02ff */
[----:B------:R-:W1:Y:S01]  /*10110*/  LDC R28, c[0x0][0x268] ;  /* 0x00009a00ff1c7b82 */ /* 0x000e620000000800 */
[----:B0-----:R-:W-:Y:S01]  /*10120*/  IMAD R27, R27, 0x3e6, RZ ;  /* 0x000003e61b1b7824 */ /* 0x001fe200078e02ff */
[----:B------:R-:W-:-:S06]  /*10130*/  IADD3 RZ, P4, R23, R12, RZ ;  /* 0x0000000c17ff7210 */ /* 0x000fcc0007f9e0ff */
[----:B------:R-:W0:Y:S01]  /*10140*/  LDC R35, c[0x0][0x268] ;  /* 0x00009a00ff237b82 */ /* 0x000e220000000800 */
[----:B----4-:R-:W-:Y:S01]  /*10150*/  IMAD R19, R21, 0x1e7, RZ ;  /* 0x000001e715137824 */ /* 0x010fe200078e02ff */
[----:B------:R-:W-:-:S06]  /*10160*/  IADD3 RZ, P2, R27, R12, RZ ;  /* 0x0000000c1bff7210 */ /* 0x000fcc0007f5e0ff */
[----:B------:R-:W4:Y:S01]  /*10170*/  LDC R37, c[0x0][0x268] ;  /* 0x00009a00ff257b82 */ /* 0x000f220000000800 */
[----:B---3--:R-:W-:Y:S01]  /*10180*/  IMAD R25, R25, 0x3de, RZ ;  /* 0x000003de19197824 */ /* 0x008fe200078e02ff */
[----:B------:R-:W-:-:S06]  /*10190*/  LEA.HI.X.SX32 R27, R19, R13, 0x1, P6 ;  /* 0x0000000d131b7211 */ /* 0x000fcc00030f0eff */
[----:B------:R-:W3:Y:S01]  /*101a0*/  LDC R39, c[0x0][0x268] ;  /* 0x00009a00ff277b82 */ /* 0x000ee20000000800 */
[----:B------:R-:W-:Y:S01]  /*101b0*/  IADD3 RZ, P3, R25, R12, RZ ;  /* 0x0000000c19ff7210 */ /* 0x000fe20007f7e0ff */
[----:B-1----:R-:W-:-:S06]  /*101c0*/  IMAD R21, R28, 0x3ea, RZ ;  /* 0x000003ea1c157824 */ /* 0x002fcc00078e02ff */
[----:B------:R-:W1:Y:S01]  /*101d0*/  LDC R30, c[0x0][0x268] ;  /* 0x00009a00ff1e7b82 */ /* 0x000e620000000800 */
[----:B------:R-:W-:-:S07]  /*101e0*/  IADD3 RZ, P6, R21, R12, RZ ;  /* 0x0000000c15ff7210 */ /* 0x000fce0007fde0ff */
        /* <DEDUP_REMOVED lines=8> */
[----:B------:R-:W2:Y:S08]  /*10270*/  LDC R151, c[0x0][0x268] ;  /* 0x00009a00ff977b82 */ /* 0x000eb00000000800 */
[----:B------:R-:W1:Y:S08]  /*10280*/  LDC R88, c[0x0][0x268] ;  /* 0x00009a00ff587b82 */ /* 0x000e700000000800 */
[----:B------:R-:W1:Y:S08]  /*10290*/  LDC R152, c[0x0][0x268] ;  /* 0x00009a00ff987b82 */ /* 0x000e700000000800 */
[----:B------:R-:W0:Y:S01]  /*102a0*/  LDC R90, c[0x0][0x268] ;  /* 0x00009a00ff5a7b82 */ /* 0x000e220000000800 */
[----:B--2---:R-:W-:-:S07]  /*102b0*/  IMAD R87, R151, 0x90, RZ ;  /* 0x0000009097577824 */ /* 0x004fce00078e02ff */
[----:B------:R-:W2:Y:S08]  /*102c0*/  LDC R162, c[0x0][0x268] ;  /* 0x00009a00ffa27b82 */ /* 0x000eb00000000800 */
[----:B------:R-:W4:Y:S08]  /*102d0*/  LDC R173, c[0x0][0x268] ;  /* 0x00009a00ffad7b82 */ /* 0x000f300000000800 */
[----:B------:R-:W1:Y:S01]  /*102e0*/  LDC R94, c[0x0][0x268] ;  /* 0x00009a00ff5e7b82 */ /* 0x000e620000000800 */
[----:B0-----:R-:W-:-:S07]  /*102f0*/  IMAD R66, R90, 0x86, RZ ;  /* 0x000000865a427824 */ /* 0x001fce00078e02ff */
[----:B------:R-:W0:Y:S01]  /*10300*/  LDC R174, c[0x0][0x268] ;  /* 0x00009a00ffae7b82 */ /* 0x000e220000000800 */
[----:B--2---:R-:W-:-:S07]  /*10310*/  IMAD R90, R162, 0x92, RZ ;  /* 0x00000092a25a7824 */ /* 0x004fce00078e02ff */
[----:B------:R-:W2:Y:S01]  /*10320*/  LDC R68, c[0x0][0x268] ;  /* 0x00009a00ff447b82 */ /* 0x000ea20000000800 */
[----:B----4-:R-:W-:-:S07]  /*10330*/  IMAD R93, R173, 0x4a, RZ ;  /* 0x0000004aad5d7824 */ /* 0x010fce00078e02ff */
[----:B------:R-:W4:Y:S08]  /*10340*/  LDC R96, c[0x0][0x268] ;  /* 0x00009a00ff607b82 */ /* 0x000f300000000800 */
[----:B------:R-:W4:Y:S08]  /*10350*/  LDC R180, c[0x0][0x268] ;  /* 0x00009a00ffb47b82 */ /* 0x000f300000000800 */
[----:B------:R-:W3:Y:S08]  /*10360*/  LDC R97, c[0x0][0x268] ;  /* 0x00009a00ff617b82 */ /* 0x000ef00000000800 */
[----:B------:R-:W1:Y:S08]  /*10370*/  LDC R185, c[0x0][0x268] ;  /* 0x00009a00ffb97b82 */ /* 0x000e700000000800 */
[----:B------:R-:W0:Y:S08]  /*10380*/  LDC R191, c[0x0][0x268] ;  /* 0x00009a00ffbf7b82 */ /* 0x000e300000000800 */
[----:B------:R-:W2:Y:S01]  /*10390*/  LDC R71, c[0x0][0x268] ;  /* 0x00009a00ff477b82 */ /* 0x000ea20000000800 */
[----:B---3--:R-:W-:-:S07]  /*103a0*/  IMAD R10, R97, 0x21c, RZ ;  /* 0x0000021c610a7824 */ /* 0x008fce00078e02ff */
[----:B------:R-:W3:Y:S01]  /*103b0*/  LDC R103, c[0x0][0x268] ;  /* 0x00009a00ff677b82 */ /* 0x000ee20000000800 */
[----:B-1----:R-:W-:-:S07]  /*103c0*/  IMAD R97, R185, 0x96, RZ ;  /* 0x00000096b9617824 */ /* 0x002fce00078e02ff */
[----:B------:R-:W1:Y:S01]  /*103d0*/  LDC R199, c[0x0][0x268] ;  /* 0x00009a00ffc77b82 */ /* 0x000e620000000800 */
[----:B0-----:R-:W-:-:S07]  /*103e0*/  IMAD R99, R191, 0x12e, RZ ;  /* 0x0000012ebf637824 */ /* 0x001fce00078e02ff */
[----:B------:R-:W0:Y:S08]  /*103f0*/  LDC R209, c[0x0][0x268] ;  /* 0x00009a00ffd17b82 */ /* 0x000e300000000800 */
[----:B------:R-:W4:Y:S08]  /*10400*/  LDC R210, c[0x0][0x268] ;  /* 0x00009a00ffd27b82 */ /* 0x000f300000000800 */
[----:B------:R-:W2:Y:S08]  /*10410*/  LDC R215, c[0x0][0x268] ;  /* 0x00009a00ffd77b82 */ /* 0x000eb00000000800 */
[----:B------:R-:W3:Y:S01]  /*10420*/  LDC R222, c[0x0][0x268] ;  /* 0x00009a00ffde7b82 */ /* 0x000ee20000000800 */
[----:B0-----:R-:W-:-:S07]  /*10430*/  IMAD R105, R209, 0x9a, RZ ;  /* 0x0000009ad1697824 */ /* 0x001fce00078e02ff */
[----:B------:R-:W0:Y:S01]  /*10440*/  LDC R233, c[0x0][0x268] ;  /* 0x00009a00ffe97b82 */ /* 0x000e220000000800 */
[----:B----4-:R-:W-:-:S07]  /*10450*/  IMAD R106, R210, 0x134, RZ ;  /* 0x00000134d26a7824 */ /* 0x010fce00078e02ff */
[----:B------:R-:W4:Y:S01]  /*10460*/  LDC R74, c[0x0][0x268] ;  /* 0x00009a00ff4a7b82 */ /* 0x000f220000000800 */
[----:B--2---:R-:W-:-:S07]  /*10470*/  IMAD R107, R215, 0x136, RZ ;  /* 0x00000136d76b7824 */ /* 0x004fce00078e02ff */
[----:B------:R-:W2:Y:S01]  /*10480*/  LDC R114, c[0x0][0x268] ;  /* 0x00009a00ff727b82 */ /* 0x000ea20000000800 */
[----:B---3--:R-:W-:-:S07]  /*10490*/  IMAD R110, R222, 0x138, RZ ;  /* 0x00000138de6e7824 */ /* 0x008fce00078e02ff */
        /* <DEDUP_REMOVED lines=8> */
[----:B------:R-:W3:Y:S08]  /*10520*/  LDC R247, c[0x0][0x268] ;  /* 0x00009a00fff77b82 */ /* 0x000ef00000000800 */
[----:B------:R-:W1:Y:S08]  /*10530*/  LDC R76, c[0x0][0x268] ;  /* 0x00009a00ff4c7b82 */ /* 0x000e700000000800 */
[----:B------:R-:W1:Y:S08]  /*10540*/  LDC R120, c[0x0][0x268] ;  /* 0x00009a00ff787b82 */ /* 0x000e700000000800 */
[----:B------:R-:W1:Y:S01]  /*10550*/  LDC R248, c[0x0][0x268] ;  /* 0x00009a00fff87b82 */ /* 0x000e620000000800 */
[----:B---3--:R-:W-:-:S07]  /*10560*/  IMAD R119, R247, 0xa0, RZ ;  /* 0x000000a0f7777824 */ /* 0x008fce00078e02ff */
[----:B------:R-:W3:Y:S08]  /*10570*/  LDC R64, c[0x0][0x268] ;  /* 0x00009a00ff407b82 */ /* 0x000ef00000000800 */
[----:B------:R-:W3:Y:S08]  /*10580*/  LDC R67, c[0x0][0x268] ;  /* 0x00009a00ff437b82 */ /* 0x000ef00000000800 */
[----:B------:R-:W3:Y:S08]  /*10590*/  LDC R69, c[0x0][0x268] ;  /* 0x00009a00ff457b82 */ /* 0x000ef00000000800 */
[----:B------:R-:W3:Y:S08]  /*105a0*/  LDC R80, c[0x0][0x268] ;  /* 0x00009a00ff507b82 */ /* 0x000ef00000000800 */
[----:B------:R-:W3:Y:S08]  /*105b0*/  LDC R78, c[0x0][0x268] ;  /* 0x00009a00ff4e7b82 */ /* 0x000ef00000000800 */
[----:B------:R-:W1:Y:S08]  /*105c0*/  LDC R86, c[0x0][0x268] ;  /* 0x00009a00ff567b82 */ /* 0x000e700000000800 */
[----:B------:R-:W3:Y:S08]  /*105d0*/  LDC R73, c[0x0][0x268] ;  /* 0x00009a00ff497b82 */ /* 0x000ef00000000800 */
[----:B------:R-:W3:Y:S08]  /*105e0*/  LDC R85, c[0x0][0x268] ;  /* 0x00009a00ff557b82 */ /* 0x000ef00000000800 */
[----:B------:R-:W3:Y:S08]  /*105f0*/  LDC R72, c[0x0][0x268] ;  /* 0x00009a00ff487b82 */ /* 0x000ef00000000800 */
[----:B------:R-:W0:Y:S08]  /*10600*/  LDC R84, c[0x0][0x268] ;  /* 0x00009a00ff547b82 */ /* 0x000e300000000800 */
[----:B------:R-:W3:Y:S08]  /*10610*/  LDC R101, c[0x0][0x268] ;  /* 0x00009a00ff657b82 */ /* 0x000ef00000000800 */
[----:B------:R-:W3:Y:S08]  /*10620*/  LDC R91, c[0x0][0x268] ;  /* 0x00009a00ff5b7b82 */ /* 0x000ef00000000800 */
[----:B------:R-:W3:Y:S08]  /*10630*/  LDC R104, c[0x0][0x268] ;  /* 0x00009a00ff687b82 */ /* 0x000ef00000000800 */
[----:B------:R-:W4:Y:S08]  /*10640*/  LDC R102, c[0x0][0x268] ;  /* 0x00009a00ff667b82 */ /* 0x000f300000000800 */
[----:B------:R-:W3:Y:S08]  /*10650*/  LDC R109, c[0x0][0x268] ;  /* 0x00009a00ff6d7b82 */ /* 0x000ef00000000800 */
[----:B------:R-:W2:Y:S08]  /*10660*/  LDC R125, c[0x0][0x268] ;  /* 0x00009a00ff7d7b82 */ /* 0x000eb00000000800 */
[----:B------:R-:W3:Y:S01]  /*10670*/  LDC R126, c[0x0][0x268] ;  /* 0x00009a00ff7e7b82 */ /* 0x000ee20000000800 */
[----:B----4-:R-:W-:-:S07]  /*10680*/  IMAD R70, R102, 0x44, RZ ;  /* 0x0000004466467824 */ /* 0x010fce00078e02ff */
[----:B------:R-:W4:Y:S08]  /*10690*/  LDC R132, c[0x0][0x268] ;  /* 0x00009a00ff847b82 */ /* 0x000f300000000800 */
[----:B------:R-:W1:Y:S01]  /*106a0*/  LDC R137, c[0x0][0x268] ;  /* 0x00009a00ff897b82 */ /* 0x000e620000000800 */
[----:B--2---:R-:W-:-:S07]  /*106b0*/  IMAD R77, R125, 0x46, RZ ;  /* 0x000000467d4d7824 */ /* 0x004fce00078e02ff */
[----:B------:R-:W2:Y:S08]  /*106c0*/  LDC R148, c[0x0][0x268] ;  /* 0x00009a00ff947b82 */ /* 0x000eb00000000800 */
[----:B------:R-:W3:Y:S08]  /*106d0*/  LDC R150, c[0x0][0x268] ;  /* 0x00009a00ff967b82 */ /* 0x000ef00000000800 */
[----:B------:R-:W4:Y:S01]  /*106e0*/  LDC R149, c[0x0][0x268] ;  /* 0x00009a00ff957b82 */ /* 0x000f220000000800 */
[----:B-1----:R-:W-:-:S07]  /*106f0*/  IMAD R81, R137, 0x8e, RZ ;  /* 0x0000008e89517824 */ /* 0x002fce00078e02ff */
[----:B------:R-:W1:Y:S08]  /*10700*/  LDC R157, c[0x0][0x268] ;  /* 0x00009a00ff9d7b82 */ /* 0x000e700000000800 */
[----:B------:R-:W4:Y:S08]  /*10710*/  LDC R163, c[0x0][0x268] ;  /* 0x00009a00ffa37b82 */ /* 0x000f300000000800 */
[----:B------:R-:W0:Y:S08]  /*10720*/  LDC R168, c[0x0][0x268] ;  /* 0x00009a00ffa87b82 */ /* 0x000e300000000800 */
[----:B------:R-:W2:Y:S01]  /*10730*/  LDC R175, c[0x0][0x268] ;  /* 0x00009a00ffaf7b82 */ /* 0x000ea20000000800 */
[----:B-1----:R-:W-:-:S07]  /*10740*/  IMAD R89, R157, 0x122, RZ ;  /* 0x000001229d597824 */ /* 0x002fce00078e02ff */
[----:B------:R-:W1:Y:S08]  /*10750*/  LDC R186, c[0x0][0x268] ;  /* 0x00009a00ffba7b82 */ /* 0x000e700000000800 */
[----:B------:R-:W3:Y:S01]  /*10760*/  LDC R196, c[0x0][0x268] ;  /* 0x00009a00ffc47b82 */ /* 0x000ee20000000800 */
[----:B0-----:R-:W-:-:S07]  /*10770*/  IMAD R92, R168, 0x126, RZ ;  /* 0x00000126a85c7824 */ /* 0x001fce00078e02ff */
[----:B------:R-:W0:Y:S01]  /*10780*/  LDC R198, c[0x0][0x268] ;  /* 0x00009a00ffc67b82 */ /* 0x000e220000000800 */
[----:B--2---:R-:W-:-:S07]  /*10790*/  IMAD R95, R175, 0x128, RZ ;  /* 0x00000128af5f7824 */ /* 0x004fce00078e02ff */
[----:B------:R-:W2:Y:S01]  /*107a0*/  LDC R197, c[0x0][0x268] ;  /* 0x00009a00ffc57b82 */ /* 0x000ea20000000800 */
[----:B-1----:R-:W-:-:S07]  /*107b0*/  IMAD R98, R186, 0x12c, RZ ;  /* 0x0000012cba627824 */ /* 0x002fce00078e02ff */
[----:B------:R-:W1:Y:S01]  /*107c0*/  LDC R204, c[0x0][0x268] ;  /* 0x00009a00ffcc7b82 */ /* 0x000e620000000800 */
[----:B---3--:R-:W-:-:S07]  /*107d0*/  IMAD R100, R196, 0x26, RZ ;  /* 0x00000026c4647824 */ /* 0x008fce00078e02ff */
[----:B------:R-:W3:Y:S01]  /*107e0*/  LDC R220, c[0x0][0x268] ;  /* 0x00009a00ffdc7b82 */ /* 0x000ee20000000800 */
[----:B0-----:R-:W-:-:S07]  /*107f0*/  IMAD R102, R198, 0x98, RZ ;  /* 0x00000098c6667824 */ /* 0x001fce00078e02ff */
[----:B------:R-:W0:Y:S08]  /*10800*/  LDC R227, c[0x0][0x268] ;  /* 0x00009a00ffe37b82 */ /* 0x000e300000000800 */
[----:B------:R-:W4:Y:S08]  /*10810*/  LDC R232, c[0x0][0x268] ;  /* 0x00009a00ffe87b82 */ /* 0x000f300000000800 */
        /* <DEDUP_REMOVED lines=79> */
[----:B--2---:R-:W-:Y:S01]  /*10d10*/  IMAD R235, R235, 0x6e, RZ ;  /* 0x0000006eebeb7824 */ /* 0x004fe200078e02ff */
[----:B------:R-:W-:Y:S01]  /*10d20*/  UIADD3.64 UR10, UR4, 0x80, URZ ;  /* 0x00000080040a7897 */ /* 0x000fe2000fffe03f */
[----:B------:R-:W-:-:S05]  /*10d30*/  CS2R R60, SRZ ;  /* 0x00000000003c7805 */ /* 0x000fca000001ff00 */
[----:B------:R-:W2:Y:S01]  /*10d40*/  LDC R18, c[0x0][0x268] ;  /* 0x00009a00ff127b82 */ /* 0x000ea20000000800 */
[----:B---3--:R-:W-:-:S07]  /*10d50*/  IMAD R239, R239, 0xde, RZ ;  /* 0x000000deefef7824 */ /* 0x008fce00078e02ff */
[----:B------:R-:W3:Y:S01]  /*10d60*/  LDC R26, c[0x0][0x268] ;  /* 0x00009a00ff1a7b82 */ /* 0x000ee20000000800 */
[----:B0-----:R-:W-:-:S07]  /*10d70*/  IMAD R242, R242, 0xe, RZ ;  /* 0x0000000ef2f27824 */ /* 0x001fce00078e02ff */
[----:B------:R-:W0:Y:S01]  /*10d80*/  LDC R0, c[0x0][0x268] ;  /* 0x00009a00ff007b82 */ /* 0x000e220000000800 */
[----:B----4-:R-:W-:-:S07]  /*10d90*/  IMAD R249, R249, 0xe2, RZ ;  /* 0x000000e2f9f97824 */ /* 0x010fce00078e02ff */
[----:B------:R-:W4:Y:S01]  /*10da0*/  LDC R22, c[0x0][0x268] ;  /* 0x00009a00ff167b82 */ /* 0x000f220000000800 */
[----:B--2---:R-:W-:-:S05]  /*10db0*/  IMAD R3, R18, 0x1e3, RZ ;  /* 0x000001e312037824 */ /* 0x004fca00078e02ff */
[----:B------:R-:W-:Y:S02]  /*10dc0*/  LEA.HI.X.SX32 R59, R3, R13, 0x1, P0 ;  /* 0x0000000d033b7211 */ /* 0x000fe400000f0eff */
[----:B------:R-:W2:Y:S01]  /*10dd0*/  LDC R2, c[0x0][0x268] ;  /* 0x00009a00ff027b82 */ /* 0x000ea20000000800 */
[----:B---3--:R-:W-:Y:S02]  /*10de0*/  IMAD R25, R26, 0x3e2, RZ ;  /* 0x000003e21a197824 */ /* 0x008fe400078e02ff */
[----:B------:R-:W-:Y:S03]  /*10df0*/  STL [R1+0x1084], R59 ;  /* 0x0010843b01007387 */ /* 0x000fe60000100800 */
[----:B------:R-:W-:Y:S01]  /*10e00*/  IADD3 RZ, P0, R25, R12, RZ ;  /* 0x0000000c19ff7210 */ /* 0x000fe20007f1e0ff */
[----:B------:R-:W-:Y:S01]  /*10e10*/  STL [R1+0x1074], R57 ;  /* 0x0010743901007387 */ /* 0x000fe20000100800 */
[----:B------:R-:W3:Y:S01]  /*10e20*/  LDC R14, c[0x0][0x268] ;  /* 0x00009a00ff0e7b82 */ /* 0x000ee20000000800 */
[----:B0-----:R-:W-:-:S02]  /*10e30*/  IMAD R3, R0, 0x1e9, RZ ;  /* 0x000001e900037824 */ /* 0x001fc400078e02ff */
[----:B------:R-:W-:Y:S05]  /*10e40*/  STL [R1+0x1064], R27 ;  /* 0x0010641b01007387 */ /* 0x000fea0000100800 */
[----:B------:R-:W0:Y:S01]  /*10e50*/  LDC R24, c[0x0][0x268] ;  /* 0x00009a00ff187b82 */ /* 0x000e220000000800 */
[----:B----4-:R-:W-:Y:S01]  /*10e60*/  IMAD R21, R22, 0x3ee, RZ ;  /* 0x000003ee16157824 */ /* 0x010fe200078e02ff */
[----:B------:R-:W-:-:S06]  /*10e70*/  LEA.HI.X.SX32 R33, R3, R13, 0x1, P5 ;  /* 0x0000000d03217211 */ /* 0x000fcc00028f0eff */
[----:B------:R-:W4:Y:S01]  /*10e80*/  LDC R23, c[0x0][0x268] ;  /* 0x00009a00ff177b82 */ /* 0x000f220000000800 */
[----:B--2---:R-:W-:Y:S01]  /*10e90*/  IMAD R15, R2, 0x1eb, RZ ;  /* 0x000001eb020f7824 */ /* 0x004fe200078e02ff */
[----:B------:R-:W-:Y:S01]  /*10ea0*/  IADD3 RZ, P5, R21, R12, RZ ;  /* 0x0000000c15ff7210 */ /* 0x000fe20007fbe0ff */
[----:B------:R-:W-:Y:S05]  /*10eb0*/  STL [R1+0x1054], R33 ;  /* 0x0010542101007387 */ /* 0x000fea0000100800 */
[----:B------:R-:W2:Y:S01]  /*10ec0*/  LDC R19, c[0x0][0x268] ;  /* 0x00009a00ff137b82 */ /* 0x000ea20000000800 */
[----:B---3--:R-:W-:Y:S01]  /*10ed0*/  IMAD R3, R14, 0x1ed, RZ ;  /* 0x000001ed0e037824 */ /* 0x008fe200078e02ff */
[----:B------:R-:W-:-:S06]  /*10ee0*/  LEA.HI.X.SX32 R15, R15, R13, 0x1, P4 ;  /* 0x0000000d0f0f7211 */ /* 0x000fcc00020f0eff */
[----:B------:R-:W3:Y:S01]  /*10ef0*/  LDC R20, c[0x0][0x268] ;  /* 0x00009a00ff147b82 */ /* 0x000ee20000000800 */
[----:B0-----:R-:W-:Y:S01]  /*10f00*/  IMAD R21, R24, 0x3f6, RZ ;  /* 0x000003f618157824 */ /* 0x001fe200078e02ff */
[----:B------:R-:W-:Y:S01]  /*10f10*/  LEA.HI.X.SX32 R31, R3, R13, 0x1, P1 ;  /* 0x0000000d031f7211 */ /* 0x000fe200008f0eff */
[----:B------:R2:W-:Y:S05]  /*10f20*/  STL [R1+0x1044], R15 ;  /* 0x0010440f01007387 */ /* 0x0005ea0000100800 */
[----:B------:R-:W0:Y:S01]  /*10f30*/  LDC R29, c[0x0][0x268] ;  /* 0x00009a00ff1d7b82 */ /* 0x000e220000000800 */
[-C--:B------:R-:W-:Y:S01]  /*10f40*/  IADD3 RZ, P1, R21, R12.reuse, RZ ;  /* 0x0000000c15ff7210 */ /* 0x080fe20007f3e0ff */
[----:B----4-:R-:W-:Y:S01]  /*10f50*/  IMAD R23, R23, 0x3f2, RZ ;  /* 0x000003f217177824 */ /* 0x010fe200078e02ff */
[----:B------:R4:W-:Y:S05]  /*10f60*/  STL [R1+0x1034], R31 ;  /* 0x0010341f01007387 */ /* 0x0009ea0000100800 */
[----:B------:R-:W1:Y:S01]  /*10f70*/  LDC R28, c[0x0][0x268] ;  /* 0x00009a00ff1c7b82 */ /* 0x000e620000000800 */
[----:B--2---:R-:W-:Y:S01]  /*10f80*/  IMAD R15, R19, 0x1f1, RZ ;  /* 0x000001f1130f7824 */ /* 0x004fe200078e02ff */
[----:B------:R-:W-:-:S06]  /*10f90*/  IADD3 RZ, P4, R23, R12, RZ ;  /* 0x0000000c17ff7210 */ /* 0x000fcc0007f9e0ff */
[----:B------:R-:W2:Y:S01]  /*10fa0*/  LDC R63, c[0x0][0x268] ;  /* 0x00009a00ff3f7b82 */ /* 0x000ea20000000800 */
[----:B------:R-:W-:-:S07]  /*10fb0*/  LEA.HI.X.SX32 R23, R15, R13, 0x1, P0 ;  /* 0x0000000d0f177211 */ /* 0x000fce00000f0eff */
[----:B------:R-:W2:Y:S08]  /*10fc0*/  LDC R65, c[0x0][0x268] ;  /* 0x00009a00ff417b82 */ /* 0x000eb00000000800 */
[----:B------:R-:W2:Y:S08]  /*10fd0*/  LDC R221, c[0x0][0x268] ;  /* 0x00009a00ffdd7b82 */ /* 0x000eb00000000800 */
[----:B------:R-:W4:Y:S08]  /*10fe0*/  LDC R125, c[0x0][0x268] ;  /* 0x00009a00ff7d7b82 */ /* 0x000f300000000800 */
[----:B------:R-:W3:Y:S08]  /*10ff0*/  LDC R137, c[0x0][0x268] ;  /* 0x00009a00ff897b82 */ /* 0x000ef00000000800 */
[----:B------:R-:W0:Y:S08]  /*11000*/  LDC R157, c[0x0][0x268] ;  /* 0x00009a00ff9d7b82 */ /* 0x000e300000000800 */
[----:B------:R-:W1:Y:S01]  /*11010*/  LDC R168, c[0x0][0x268] ;  /* 0x00009a00ffa87b82 */ /* 0x000e620000000800 */
[----:B----4-:R-:W-:-:S07]  /*11020*/  IMAD R125, R125, 0x52, RZ ;  /* 0x000000527d7d7824 */ /* 0x010fce00078e02ff */
[----:B------:R-:W4:Y:S01]  /*11030*/  LDC R175, c[0x0][0x268] ;  /* 0x00009a00ffaf7b82 */ /* 0x000f220000000800 */
[----:B---3--:R-:W-:-:S07]  /*11040*/  IMAD R137, R137, 0xaa, RZ ;  /* 0x000000aa89897824 */ /* 0x008fce00078e02ff */
[----:B------:R-:W3:Y:S01]  /*11050*/  LDC R186, c[0x0][0x268] ;  /* 0x00009a00ffba7b82 */ /* 0x000ee20000000800 */
[----:B0-----:R-:W-:-:S07]  /*11060*/  IMAD R157, R157, 0xb4, RZ ;  /* 0x000000b49d9d7824 */ /* 0x001fce00078e02ff */
[----:B------:R-:W0:Y:S01]  /*11070*/  LDC R196, c[0x0][0x268] ;  /* 0x00009a00ffc47b82 */ /* 0x000e220000000800 */
[----:B-1----:R-:W-:-:S07]  /*11080*/  IMAD R168, R168, 0xba, RZ ;  /* 0x000000baa8a87824 */ /* 0x002fce00078e02ff */
        /* <DEDUP_REMOVED lines=13> */
[----:B0-----:R-:W-:Y:S01]  /*11160*/  IMAD R232, R232, 0xda, RZ ;  /* 0x000000dae8e87824 */ /* 0x001fe200078e02ff */
[----:B------:R-:W-:Y:S01]  /*11170*/  UIADD3.64 UR10, UR4, 0x180, URZ ;  /* 0x00000180040a7897 */ /* 0x000fe2000fffe03f */
[----:B------:R-:W-:Y:S01]  /*11180*/  CS2R R56, SRZ ;  /* 0x0000000000387805 */ /* 0x000fe2000001ff00 */
[----:B------:R-:W-:Y:S01]  /*11190*/  UIADD3.64 UR14, UR4, 0x580, URZ ;  /* 0x00000580040e7897 */ /* 0x000fe2000fffe03f */
[----:B------:R-:W-:-:S03]  /*111a0*/  CS2R R58, SRZ ;  /* 0x00000000003a7805 */ /* 0x000fc6000001ff00 */
[----:B------:R-:W0:Y:S01]  /*111b0*/  LDC R18, c[0x0][0x268] ;  /* 0x00009a00ff127b82 */ /* 0x000e220000000800 */
[----:B-1----:R-:W-:-:S07]  /*111c0*/  IMAD R245, R245, 0x70, RZ ;  /* 0x00000070f5f57824 */ /* 0x002fce00078e02ff */
[----:B------:R-:W1:Y:S01]  /*111d0*/  LDC R0, c[0x0][0x268] ;  /* 0x00009a00ff007b82 */ /* 0x000e620000000800 */
[----:B----4-:R-:W-:-:S07]  /*111e0*/  IMAD R244, R244, 0x38, RZ ;  /* 0x00000038f4f47824 */ /* 0x010fce00078e02ff */
[----:B------:R-:W4:Y:S01]  /*111f0*/  LDC R25, c[0x0][0x268] ;  /* 0x00009a00ff197b82 */ /* 0x000f220000000800 */
[----:B---3--:R-:W-:-:S07]  /*11200*/  IMAD R246, R246, 0xe0, RZ ;  /* 0x000000e0f6f67824 */ /* 0x008fce00078e02ff */
[----:B------:R-:W3:Y:S01]  /*11210*/  LDC R26, c[0x0][0x268] ;  /* 0x00009a00ff1a7b82 */ /* 0x000ee20000000800 */
[----:B0-----:R-:W-:-:S05]  /*11220*/  IMAD R3, R18, 0x1ef, RZ ;  /* 0x000001ef12037824 */ /* 0x001fca00078e02ff */
[-C--:B------:R-:W-:Y:S02]  /*11230*/  LEA.HI.X.SX32 R55, R3, R13.reuse, 0x1, P3 ;  /* 0x0000000d03377211 */ /* 0x080fe400018f0eff */
[----:B------:R-:W0:Y:S01]  /*11240*/  LDC R2, c[0x0][0x268] ;  /* 0x00009a00ff027b82 */ /* 0x000e220000000800 */
[----:B-1----:R-:W-:Y:S02]  /*11250*/  IMAD R3, R0, 0x1f3, RZ ;  /* 0x000001f300037824 */ /* 0x002fe400078e02ff */
[----:B------:R-:W-:Y:S03]  /*11260*/  STL [R1+0x1024], R55 ;  /* 0x0010243701007387 */ /* 0x000fe60000100800 */
[----:B------:R-:W-:Y:S01]  /*11270*/  LEA.HI.X.SX32 R53, R3, R13, 0x1, P2 ;  /* 0x0000000d03357211 */ /* 0x000fe200010f0eff */
[----:B------:R-:W-:Y:S01]  /*11280*/  STL [R1+0x1014], R23 ;  /* 0x0010141701007387 */ /* 0x000fe20000100800 */
[----:B------:R-:W1:Y:S01]  /*11290*/  LDC R14, c[0x0][0x268] ;  /* 0x00009a00ff0e7b82 */ /* 0x000e620000000800 */
[----:B----4-:R-:W-:-:S02]  /*112a0*/  IMAD R25, R25, 0x3fa, RZ ;  /* 0x000003fa19197824 */ /* 0x010fc400078e02ff */
[----:B------:R4:W-:Y:S05]  /*112b0*/  STL [R1+0x1004], R53 ;  /* 0x0010043501007387 */ /* 0x0009ea0000100800 */
[----:B------:R-:W2:Y:S01]  /*112c0*/  LDC R27, c[0x0][0x268] ;  /* 0x00009a00ff1b7b82 */ /* 0x000ea20000000800 */
[----:B---3--:R-:W-:Y:S01]  /*112d0*/  IMAD R19, R26, 0x3fe, RZ ;  /* 0x000003fe1a137824 */ /* 0x008fe200078e02ff */
[----:B------:R-:W-:-:S06]  /*112e0*/  IADD3 RZ, P3, R25, R12, RZ ;  /* 0x0000000c19ff7210 */ /* 0x000fcc0007f7e0ff */
[----:B------:R-:W3:Y:S01]  /*112f0*/  LDC R21, c[0x0][0x268] ;  /* 0x00009a00ff157b82 */ /* 0x000ee20000000800 */
[----:B0-----:R-:W-:Y:S01]  /*11300*/  IMAD R3, R2, 0x1f5, RZ ;  /* 0x000001f502037824 */ /* 0x001fe200078e02ff */
[----:B------:R-:W-:Y:S01]  /*11310*/  IADD3 RZ, P0, R19, R12, RZ ;  /* 0x0000000c13ff7210 */ /* 0x000fe20007f1e0ff */
[----:B------:R-:W-:-:S05]  /*11320*/  IMAD R19, R20, 0x1f9, RZ ;  /* 0x000001f914137824 */ /* 0x000fca00078e02ff */
[----:B------:R-:W0:Y:S01]  /*11330*/  LDC R31, c[0x0][0x268] ;  /* 0x00009a00ff1f7b82 */ /* 0x000e220000000800 */
[----:B-1----:R-:W-:-:S07]  /*11340*/  IMAD R15, R14, 0x1f7, RZ ;  /* 0x000001f70e0f7824 */ /* 0x002fce00078e02ff */
[----:B------:R-:W1:Y:S01]  /*11350*/  LDC R33, c[0x0][0x268] ;  /* 0x00009a00ff217b82 */ /* 0x000e620000000800 */
[----:B--2---:R-:W-:-:S07]  /*11360*/  LEA RZ, P2, R27, R12, 0x2 ;  /* 0x0000000c1bff7211 */ /* 0x004fce00078410ff */
[----:B------:R-:W2:Y:S01]  /*11370*/  LDC R22, c[0x0][0x268] ;  /* 0x00009a00ff167b82 */ /* 0x000ea20000000800 */
[-C--:B------:R-:W-:Y:S01]  /*11380*/  LEA.HI.X.SX32 R27, R3, R13.reuse, 0x1, P6 ;  /* 0x0000000d031b7211 */ /* 0x080fe200030f0eff */
[----:B---3--:R-:W-:Y:S01]  /*11390*/  IMAD R3, R21, 0x1fb, RZ ;  /* 0x000001fb15037824 */ /* 0x008fe200078e02ff */
[----:B------:R-:W-:-:S05]  /*113a0*/  LEA.HI.X.SX32 R21, R15, R13, 0x1, P5 ;  /* 0x0000000d0f157211 */ /* 0x000fca00028f0eff */
[----:B------:R-:W3:Y:S01]  /*113b0*/  LDC R24, c[0x0][0x268] ;  /* 0x00009a00ff187b82 */ /* 0x000ee20000000800 */
[-C--:B------:R-:W-:Y:S01]  /*113c0*/  LEA.HI.X.SX32 R15, R19, R13.reuse, 0x1, P4 ;  /* 0x0000000d130f7211 */ /* 0x080fe200020f0eff */
[----:B------:R-:W-:Y:S01]  /*113d0*/  STL [R1+0xff4], R27 ;  /* 0x000ff41b01007387 */ /* 0x000fe20000100800 */
[----:B------:R-:W-:Y:S01]  /*113e0*/  LEA.HI.X.SX32 R3, R3, R13, 0x1, P1 ;  /* 0x0000000d03037211 */ /* 0x000fe200008f0eff */
[----:B------:R-:W-:Y:S01]  /*113f0*/  UIADD3.64 UR10, UR4, 0x280, URZ ;  /* 0x00000280040a7897 */ /* 0x000fe2000fffe03f */
[-C--:B------:R-:W-:Y:S01]  /*11400*/  LEA RZ, P6, R29, R12.reuse, 0x3 ;  /* 0x0000000c1dff7211 */ /* 0x080fe200078c18ff */
[----:B------:R-:W-:Y:S01]  /*11410*/  STL [R1+0xfe4], R21 ;  /* 0x000fe41501007387 */ /* 0x000fe20000100800 */
[-C--:B0-----:R-:W-:Y:S01]  /*11420*/  LEA RZ, P5, R31, R12.reuse, 0x4 ;  /* 0x0000000c1fff7211 */ /* 0x081fe200078a20ff */
[----:B------:R-:W0:Y:S01]  /*11430*/  LDC R18, c[0x0][0x268] ;  /* 0x00009a00ff127b82 */ /* 0x000e220000000800 */
[-C--:B-1----:R-:W-:Y:S01]  /*11440*/  LEA RZ, P4, R33, R12.reuse, 0x5 ;  /* 0x0000000c21ff7211 */ /* 0x082fe200078828ff */
[----:B------:R0:W-:Y:S01]  /*11450*/  STL [R1+0xfd4], R15 ;  /* 0x000fd40f01007387 */ /* 0x0001e20000100800 */
[----:B------:R-:W-:Y:S01]  /*11460*/  LEA RZ, P1, R35, R12, 0x6 ;  /* 0x0000000c23ff7211 */ /* 0x000fe200078230ff */
[----:B------:R-:W-:Y:S01]  /*11470*/  UIADD3.64 UR14, UR4, 0x680, URZ ;  /* 0x00000680040e7897 */ /* 0x000fe2000fffe03f */
[----:B----4-:R-:W-:Y:S01]  /*11480*/  CS2R R52, SRZ ;  /* 0x0000000000347805 */ /* 0x010fe2000001ff00 */
[----:B------:R1:W-:Y:S01]  /*11490*/  STL [R1+0xfc4], R3 ;  /* 0x000fc40301007387 */ /* 0x0003e20000100800 */
[----:B------:R-:W-:Y:S01]  /*114a0*/  UIADD3.64 UR18, UR4, 0x1680, URZ ;  /* 0x0000168004127897 */ /* 0x000fe2000fffe03f */
[----:B------:R-:W1:Y:S01]  /*114b0*/  LDC R0, c[0x0][0x268] ;  /* 0x00009a00ff007b82 */ /* 0x000e620000000800 */
[----:B--2---:R-:W-:Y:S01]  /*114c0*/  IMAD R31, R22, 0x3b0, RZ ;  /* 0x000003b0161f7824 */ /* 0x004fe200078e02ff */
[----:B------:R-:W-:-:S06]  /*114d0*/  CS2R R54, SRZ ;  /* 0x0000000000367805 */ /* 0x000fcc000001ff00 */
[----:B------:R-:W2:Y:S01]  /*114e0*/  LDC R23, c[0x0][0x268] ;  /* 0x00009a00ff177b82 */ /* 0x000ea20000000800 */
[----:B---3--:R-:W-:-:S07]  /*114f0*/  IMAD R33, R24, 0x3b4, RZ ;  /* 0x000003b418217824 */ /* 0x008fce00078e02ff */
[----:B------:R-:W3:Y:S01]  /*11500*/  LDC R25, c[0x0][0x268] ;  /* 0x00009a00ff197b82 */ /* 0x000ee20000000800 */
[----:B0-----:R-:W-:-:S05]  /*11510*/  IMAD R15, R18, 0x1fd, RZ ;  /* 0x000001fd120f7824 */ /* 0x001fca00078e02ff */
[-C--:B------:R-:W-:Y:S02]  /*11520*/  LEA.HI.X.SX32 R29, R15, R13.reuse, 0x1, P3 ;  /* 0x0000000d0f1d7211 */ /* 0x080fe400018f0eff */
[----:B-1----:R-:W-:Y:S01]  /*11530*/  SHF.L.U32 R3, R0, 0x1, RZ ;  /* 0x0000000100037819 */ /* 0x002fe200000006ff */
[----:B------:R-:W0:Y:S02]  /*11540*/  LDC R2, c[0x0][0x268] ;  /* 0x00009a00ff027b82 */ /* 0x000e240000000800 */
[----:B------:R-:W-:Y:S01]  /*11550*/  STL [R1+0xfb4], R29 ;  /* 0x000fb41d01007387 */ /* 0x000fe20000100800 */
[CC--:B------:R-:W-:Y:S02]  /*11560*/  IADD3 R20, P3, R3.reuse, R12.reuse, RZ ;  /* 0x0000000c03147210 */ /* 0x0c0fe40007f7e0ff */
[----:B------:R-:W-:Y:S02]  /*11570*/  LEA.HI.X.SX32 R51, R3, R13, 0x1, P2 ;  /* 0x0000000d03337211 */ /* 0x000fe400010f0eff */
[----:B--2---:R-:W-:Y:S01]  /*11580*/  LEA R19, R23, -R23, 0x9 ;  /* 0x8000001717137211 */ /* 0x004fe200078e48ff */
[----:B------:R-:W1:Y:S01]  /*11590*/  LDC R14, c[0x0][0x268] ;  /* 0x00009a00ff0e7b82 */ /* 0x000e620000000800 */
[----:B------:R-:W-:-:S02]  /*115a0*/  IADD3 RZ, P2, R31, R12, RZ ;  /* 0x0000000c1fff7210 */ /* 0x000fc40007f5e0ff */
[-C--:B------:R-:W-:Y:S02]  /*115b0*/  LEA.HI.X.SX32 R19, R19, R13.reuse, 0x1, P0 ;  /* 0x0000000d13137211 */ /* 0x080fe400000f0eff */
[-C--:B------:R-:W-:Y:S02]  /*115c0*/  LEA RZ, P0, R37, R12.reuse, 0x7 ;  /* 0x0000000c25ff7211 */ /* 0x080fe400078038ff */
[-C--:B---3--:R-:W-:Y:S01]  /*115d0*/  LEA.HI.X.SX32 R21, R25, R13.reuse, 0x1, P3 ;  /* 0x0000000d19157211 */ /* 0x088fe200018f0eff */
[----:B------:R-:W2:Y:S01]  /*115e0*/  LDC R0, c[0x0][0x268] ;  /* 0x00009a00ff007b82 */ /* 0x000ea20000000800 */
[----:B------:R-:W-:Y:S01]  /*115f0*/  STL [R1+0xfa4], R19 ;  /* 0x000fa41301007387 */ /* 0x000fe20000100800 */
[----:B------:R-:W-:Y:S01]  /*11600*/  LEA RZ, P3, R39, R12, 0x8 ;  /* 0x0000000c27ff7211 */ /* 0x000fe200078640ff */
[----:B------:R-:W-:Y:S02]  /*11610*/  IMAD R39, R30, 0x3d4, RZ ;  /* 0x000003d41e277824 */ /* 0x000fe400078e02ff */
[----:B------:R-:W-:Y:S03]  /*11620*/  STL.64 [R1+0x1fb0], R20 ;  /* 0x001fb01401007387 */ /* 0x000fe60000100a00 */
[----:B------:R-:W3:Y:S01]  /*11630*/  LDC R18, c[0x0][0x268] ;  /* 0x00009a00ff127b82 */ /* 0x000ee20000000800 */
[----:B0-----:R-:W-:Y:S01]  /*11640*/  SHF.L.U32 R15, R2, 0x2, RZ ;  /* 0x00000002020f7819 */ /* 0x001fe200000006ff */
[----:B------:R-:W-:Y:S03]  /*11650*/  STL [R1+0x113c], R51 ;  /* 0x00113c3301007387 */ /* 0x000fe60000100800 */
[----:B------:R-:W-:-:S02]  /*11660*/  LEA.HI.X.SX32 R49, R15, R13, 0x1, P6 ;  /* 0x0000000d0f317211 */ /* 0x000fc400030f0eff */
[----:B------:R-:W-:Y:S01]  /*11670*/  IADD3 RZ, P6, R33, R12, RZ ;  /* 0x0000000c21ff7210 */ /* 0x000fe20007fde0ff */
[----:B------:R-:W0:Y:S01]  /*11680*/  LDC R27, c[0x0][0x268] ;  /* 0x00009a00ff1b7b82 */ /* 0x000e220000000800 */
[----:B-1----:R-:W-:Y:S01]  /*11690*/  SHF.L.U32 R3, R14, 0x3, RZ ;  /* 0x000000030e037819 */ /* 0x002fe200000006ff */
[----:B------:R1:W-:Y:S06]  /*116a0*/  STL [R1+0x1134], R49 ;  /* 0x0011343101007387 */ /* 0x0003ec0000100800 */
[----:B------:R-:W4:Y:S01]  /*116b0*/  LDC R26, c[0x0][0x268] ;  /* 0x00009a00ff1a7b82 */ /* 0x000f220000000800 */
[----:B--2---:R-:W-:Y:S01]  /*116c0*/  SHF.L.U32 R15, R0, 0x4, RZ ;  /* 0x00000004000f7819 */ /* 0x004fe200000006ff */
[----:B------:R-:W-:Y:S01]  /*116d0*/  UIADD3.64 UR10, UR4, 0x380, URZ ;  /* 0x00000380040a7897 */ /* 0x000fe2000fffe03f */
[-C--:B------:R-:W-:Y:S01]  /*116e0*/  LEA.HI.X.SX32 R3, R3, R13.reuse, 0x1, P5 ;  /* 0x0000000d03037211 */ /* 0x080fe200028f0eff */
[----:B------:R-:W-:Y:S01]  /*116f0*/  UIADD3.64 UR14, UR4, 0x1180, URZ ;  /* 0x00001180040e7897 */ /* 0x000fe2000fffe03f */
[----:B------:R-:W-:Y:S01]  /*11700*/  LEA.HI.X.SX32 R15, R15, R13, 0x1, P4 ;  /* 0x0000000d0f0f7211 */ /* 0x000fe200020f0eff */
[----:B------:R-:W-:Y:S01]  /*11710*/  UIADD3.64 UR18, UR4, 0x800, URZ ;  /* 0x0000080004127897 */ /* 0x000fe2000fffe03f */
[----:B-1----:R-:W-:Y:S01]  /*11720*/  CS2R R48, SRZ ;  /* 0x0000000000307805 */ /* 0x002fe2000001ff00 */
[----:B------:R-:W1:Y:S01]  /*11730*/  LDC R21, c[0x0][0x268] ;  /* 0x00009a00ff157b82 */ /* 0x000e620000000800 */
[----:B------:R3:W-:Y:S01]  /*11740*/  STL [R1+0x112c], R3 ;  /* 0x00112c0301007387 */ /* 0x0007e20000100800 */
[----:B------:R-:W-:-:S03]  /*11750*/  CS2R R50, SRZ ;  /* 0x0000000000327805 */ /* 0x000fc6000001ff00 */
[----:B------:R2:W-:Y:S03]  /*11760*/  STL [R1+0x1124], R15 ;  /* 0x0011240f01007387 */ /* 0x0005e60000100800 */
[----:B------:R-:W2:Y:S01]  /*11770*/  LDC R20, c[0x0][0x268] ;  /* 0x00009a00ff147b82 */ /* 0x000ea20000000800 */
[----:B0-----:R-:W-:Y:S01]  /*11780*/  IMAD R27, R27, 0x3bc, RZ ;  /* 0x000003bc1b1b7824 */ /* 0x001fe200078e02ff */
[----:B---3--:R-:W-:-:S04]  /*11790*/  SHF.L.U32 R3, R18, 0x5, RZ ;  /* 0x0000000512037819 */ /* 0x008fc800000006ff */
[----:B------:R-:W-:Y:S01]  /*117a0*/  IADD3 RZ, P4, R27, R12, RZ ;  /* 0x0000000c1bff7210 */ /* 0x000fe20007f9e0ff */
[----:B------:R-:W-:Y:S01]  /*117b0*/  IMAD R27, R28, 0x3c0, RZ ;  /* 0x000003c01c1b7824 */ /* 0x000fe200078e02ff */
[----:B------:R-:W0:Y:S01]  /*117c0*/  LDC R19, c[0x0][0x268] ;  /* 0x00009a00ff137b82 */ /* 0x000e220000000800 */
[----:B------:R-:W-:Y:S01]  /*117d0*/  LEA.HI.X.SX32 R5, R3, R13, 0x1, P1 ;  /* 0x0000000d03057211 */ /* 0x000fe200008f0eff */
[----:B----4-:R-:W-:-:S04]  /*117e0*/  IMAD R31, R26, 0x3b8, RZ ;  /* 0x000003b81a1f7824 */ /* 0x010fc800078e02ff */
[----:B------:R3:W-:Y:S01]  /*117f0*/  STL [R1+0x111c], R5 ;  /* 0x00111c0501007387 */ /* 0x0007e20000100800 */
[----:B------:R-:W-:Y:S01]  /*11800*/  IADD3 RZ, P5, R31, R12, RZ ;  /* 0x0000000c1fff7210 */ /* 0x000fe20007fbe0ff */
[----:B------:R-:W4:Y:S01]  /*11810*/  LDC R23, c[0x0][0x268] ;  /* 0x00009a00ff177b82 */ /* 0x000f220000000800 */
[----:B-1----:R-:W-:-:S05]  /*11820*/  IMAD R21, R21, 0x76, RZ ;  /* 0x0000007615157824 */ /* 0x002fca00078e02ff */
[----:B------:R-:W-:Y:S02]  /*11830*/  IADD3 R32, P1, R21, R12, RZ ;  /* 0x0000000c15207210 */ /* 0x000fe40007f3e0ff */
[----:B------:R-:W1:Y:S01]  /*11840*/  LDC R25, c[0x0][0x268] ;  /* 0x00009a00ff197b82 */ /* 0x000e620000000800 */
[----:B--2---:R-:W-:-:S05]  /*11850*/  IMAD R15, R20, 0x3b, RZ ;  /* 0x0000003b140f7824 */ /* 0x004fca00078e02ff */
[----:B------:R-:W-:Y:S02]  /*11860*/  LEA.HI.X.SX32 R33, R15, R13, 0x1, P1 ;  /* 0x0000000d0f217211 */ /* 0x000fe400008f0eff */
[----:B------:R-:W2:Y:S01]  /*11870*/  LDC R0, c[0x0][0x268] ;  /* 0x00009a00ff007b82 */ /* 0x000ea20000000800 */
[----:B0-----:R-:W-:-:S04]  /*11880*/  SHF.L.U32 R19, R19, 0x6, RZ ;  /* 0x0000000613137819 */ /* 0x001fc800000006ff */
[----:B------:R-:W-:-:S03]  /*11890*/  LEA.HI.X.SX32 R35, R19, R13, 0x1, P0 ;  /* 0x0000000d13237211 */ /* 0x000fc600000f0eff */
[----:B------:R-:W0:Y:S01]  /*118a0*/  LDC R22, c[0x0][0x268] ;  /* 0x00009a00ff167b82 */ /* 0x000e220000000800 */
[----:B----4-:R-:W-:Y:S01]  /*118b0*/  SHF.L.U32 R23, R23, 0x7, RZ ;  /* 0x0000000717177819 */ /* 0x010fe200000006ff */
[----:B------:R-:W-:Y:S03]  /*118c0*/  STL [R1+0x1114], R35 ;  /* 0x0011142301007387 */ /* 0x000fe60000100800 */
[-C--:B------:R-:W-:Y:S02]  /*118d0*/  LEA.HI.X.SX32 R19, R23, R13.reuse, 0x1, P3 ;  /* 0x0000000d17137211 */ /* 0x080fe400018f0eff */
[-C--:B------:R-:W-:Y:S01]  /*118e0*/  IADD3 RZ, P3, R27, R12.reuse, RZ ;  /* 0x0000000c1bff7210 */ /* 0x080fe20007f7e0ff */
[----:B------:R-:W4:Y:S01]  /*118f0*/  LDC R15, c[0x0][0x268] ;  /* 0x00009a00ff0f7b82 */ /* 0x000f220000000800 */
[----:B-1----:R-:W-:Y:S01]  /*11900*/  IMAD R25, R25, 0xec, RZ ;  /* 0x000000ec19197824 */ /* 0x002fe200078e02ff */
[----:B------:R-:W-:Y:S04]  /*11910*/  STL [R1+0x110c], R19 ;  /* 0x00110c1301007387 */ /* 0x000fe80000100800 */
[----:B------:R-:W-:Y:S01]  /*11920*/  IADD3 R4, P0, R25, R12, RZ ;  /* 0x0000000c19047210 */ /* 0x000fe20007f1e0ff */
[----:B------:R-:W-:Y:S01]  /*11930*/  STL.64 [R1+0x1e08], R32 ;  /* 0x001e082001007387 */ /* 0x000fe20000100a00 */
[----:B------:R-:W1:Y:S01]  /*11940*/  LDC R14, c[0x0][0x268] ;  /* 0x00009a00ff0e7b82 */ /* 0x000e620000000800 */
[----:B--2---:R-:W-:Y:S01]  /*11950*/  IMAD R3, R0, 0x1d8, RZ ;  /* 0x000001d800037824 */ /* 0x004fe200078e02ff */
[----:B---3--:R-:W-:-:S04]  /*11960*/  LEA.HI.X.SX32 R5, R21, R13, 0x1, P0 ;  /* 0x0000000d15057211 */ /* 0x008fc800000f0eff */
[----:B------:R-:W-:Y:S01]  /*11970*/  LEA.HI.X.SX32 R23, R3, R13, 0x1, P2 ;  /* 0x0000000d03177211 */ /* 0x000fe200010f0eff */
[----:B------:R2:W-:Y:S01]  /*11980*/  STL.64 [R1+0x1c38], R4 ;  /* 0x001c380401007387 */ /* 0x0005e20000100a00 */
[----:B------:R-:W3:Y:S01]  /*11990*/  LDC R29, c[0x0][0x268] ;  /* 0x00009a00ff1d7b82 */ /* 0x000ee20000000800 */
[----:B0-----:R-:W-:Y:S02]  /*119a0*/  IMAD R31, R22, 0x3c8, RZ ;  /* 0x000003c8161f7824 */ /* 0x001fe400078e02ff */
[----:B------:R-:W-:Y:S03]  /*119b0*/  STL [R1+0x10dc], R23 ;  /* 0x0010dc1701007387 */ /* 0x000fe60000100800 */
[-C--:B------:R-:W-:Y:S02]  /*119c0*/  IADD3 RZ, P0, R31, R12.reuse, RZ ;  /* 0x0000000c1fff7210 */ /* 0x080fe40007f1e0ff */
[----:B------:R-:W0:Y:S01]  /*119d0*/  LDC R2, c[0x0][0x268] ;  /* 0x00009a00ff027b82 */ /* 0x000e220000000800 */
[----:B----4-:R-:W-:Y:S01]  /*119e0*/  IMAD R15, R15, 0x1da, RZ ;  /* 0x000001da0f0f7824 */ /* 0x010fe200078e02ff */
[----:B--2---:R-:W-:-:S04]  /*119f0*/  IADD3 R4, P2, R3, R12, RZ ;  /* 0x0000000c03047210 */ /* 0x004fc80007f5e0ff */
[-C--:B------:R-:W-:Y:S02]  /*11a00*/  LEA.HI.X.SX32 R47, R15, R13.reuse, 0x1, P6 ;  /* 0x0000000d0f2f7211 */ /* 0x080fe400030f0eff */
[----:B------:R-:W2:Y:S01]  /*11a10*/  LDC R27, c[0x0][0x268] ;  /* 0x00009a00ff1b7b82 */ /* 0x000ea20000000800 */
[----:B------:R-:W-:Y:S01]  /*11a20*/  LEA.HI.X.SX32 R5, R25, R13, 0x1, P2 ;  /* 0x0000000d19057211 */ /* 0x000fe200010f0eff */
[----:B-1----:R-:W-:-:S04]  /*11a30*/  IMAD R25, R14, 0xed, RZ ;  /* 0x000000ed0e197824 */ /* 0x002fc800078e02ff */
[----:B------:R1:W-:Y:S02]  /*11a40*/  STL.64 [R1+0x1890], R4 ;  /* 0x0018900401007387 */ /* 0x0003e40000100a00 */
[----:B------:R-:W4:Y:S01]  /*11a50*/  LDC R21, c[0x0][0x268] ;  /* 0x00009a00ff157b82 */ /* 0x000f220000000800 */
[----:B---3--:R-:W-:Y:S01]  /*11a60*/  IMAD R29, R29, 0x3c4, RZ ;  /* 0x000003c41d1d7824 */ /* 0x008fe200078e02ff */
[----:B------:R-:W-:Y:S04]  /*11a70*/  STL [R1+0x10cc], R47 ;  /* 0x0010cc2f01007387 */ /* 0x000fe80000100800 */
[-C--:B------:R-:W-:Y:S02]  /*11a80*/  IADD3 RZ, P1, R29, R12.reuse, RZ ;  /* 0x0000000c1dff7210 */ /* 0x080fe40007f3e0ff */
[----:B------:R-:W3:Y:S01]  /*11a90*/  LDC R31, c[0x0][0x268] ;  /* 0x00009a00ff1f7b82 */ /* 0x000ee20000000800 */
[----:B0-----:R-:W-:Y:S01]  /*11aa0*/  IMAD R19, R2, 0x3cc, RZ ;  /* 0x000003cc02137824 */ /* 0x001fe200078e02ff */
[----:B-1----:R-:W-:-:S04]  /*11ab0*/  IADD3 R4, P6, R15, R12, RZ ;  /* 0x0000000c0f047210 */ /* 0x002fc80007fde0ff */
[----:B------:R-:W-:Y:S02]  /*11ac0*/  LEA.HI.X.SX32 R5, R25, R13, 0x1, P6 ;  /* 0x0000000d19057211 */ /* 0x000fe400030f0eff */
[----:B------:R-:W0:Y:S01]  /*11ad0*/  LDC R0, c[0x0][0x268] ;  /* 0x00009a00ff007b82 */ /* 0x000e220000000800 */
[----:B--2---:R-:W-:Y:S01]  /*11ae0*/  IMAD R27, R27, 0xee, RZ ;  /* 0x000000ee1b1b7824 */ /* 0x004fe200078e02ff */
[-C--:B------:R-:W-:Y:S01]  /*11af0*/  IADD3 RZ, P2, R19, R12.reuse, RZ ;  /* 0x0000000c13ff7210 */ /* 0x080fe20007f5e0ff */
[----:B------:R1:W-:Y:S05]  /*11b00*/  STL.64 [R1+0x1888], R4 ;  /* 0x0018880401007387 */ /* 0x0003ea0000100a00 */
[----:B------:R-:W2:Y:S01]  /*11b10*/  LDC R33, c[0x0][0x268] ;  /* 0x00009a00ff217b82 */ /* 0x000ea20000000800 */
[----:B----4-:R-:W-:Y:S01]  /*11b20*/  IMAD R21, R21, 0x77, RZ ;  /* 0x0000007715157824 */ /* 0x010fe200078e02ff */
[----:B-1----:R-:W-:-:S06]  /*11b30*/  IADD3 R4, P6, R27, R12, RZ ;  /* 0x0000000c1b047210 */ /* 0x002fcc0007fde0ff */
[----:B------:R-:W1:Y:S01]  /*11b40*/  LDC R3, c[0x0][0x268] ;  /* 0x00009a00ff037b82 */ /* 0x000e620000000800 */
[----:B---3--:R-:W-:Y:S01]  /*11b50*/  IMAD R31, R31, 0x1dc, RZ ;  /* 0x000001dc1f1f7824 */ /* 0x008fe200078e02ff */
[----:B------:R-:W-:-:S04]  /*11b60*/  LEA.HI.X.SX32 R5, R21, R13, 0x1, P6 ;  /* 0x0000000d15057211 */ /* 0x000fc800030f0eff */
[----:B------:R-:W-:Y:S02]  /*11b70*/  LEA.HI.X.SX32 R45, R31, R13, 0x1, P5 ;  /* 0x0000000d1f2d7211 */ /* 0x000fe400028f0eff */
[----:B------:R-:W3:Y:S01]  /*11b80*/  LDC R29, c[0x0][0x268] ;  /* 0x00009a00ff1d7b82 */ /* 0x000ee20000000800 */
[----:B------:R4:W-:Y:S01]  /*11b90*/  STL.64 [R1+0x1c30], R4 ;  /* 0x001c300401007387 */ /* 0x0009e20000100a00 */
[----:B0-----:R-:W-:-:S03]  /*11ba0*/  IMAD R15, R0, 0x1e, RZ ;  /* 0x0000001e000f7824 */ /* 0x001fc600078e02ff */
[----:B------:R-:W-:Y:S03]  /*11bb0*/  STL [R1+0x10bc], R45 ;  /* 0x0010bc2d01007387 */ /* 0x000fe60000100800 */
[----:B------:R-:W0:Y:S01]  /*11bc0*/  LDC R19, c[0x0][0x268] ;  /* 0x00009a00ff137b82 */ /* 0x000e220000000800 */
[----:B--2---:R-:W-:Y:S01]  /*11bd0*/  IMAD R33, R33, 0x1de, RZ ;  /* 0x000001de21217824 */ /* 0x004fe200078e02ff */
[----:B----4-:R-:W-:-:S04]  /*11be0*/  IADD3 R4, P6, R31, R12, RZ ;  /* 0x0000000c1f047210 */ /* 0x010fc80007fde0ff */
[-C--:B------:R-:W-:Y:S02]  /*11bf0*/  LEA.HI.X.SX32 R31, R33, R13.reuse, 0x1, P4 ;  /* 0x0000000d211f7211 */ /* 0x080fe400020f0eff */
[----:B------:R-:W2:Y:S01]  /*11c00*/  LDC R23, c[0x0][0x268] ;  /* 0x00009a00ff177b82 */ /* 0x000ea20000000800 */
[----:B------:R-:W-:Y:S02]  /*11c10*/  LEA.HI.X.SX32 R5, R27, R13, 0x1, P6 ;  /* 0x0000000d1b057211 */ /* 0x000fe400030f0eff */
[----:B-1----:R-:W-:Y:S02]  /*11c20*/  LEA R3, R3, -R3, 0x4 ;  /* 0x8000000303037211 */ /* 0x002fe400078e20ff */
[-C--:B------:R-:W-:Y:S01]  /*11c30*/  IADD3 R46, P5, R33, R12.reuse, RZ ;  /* 0x0000000c212e7210 */ /* 0x080fe20007fbe0ff */
[----:B------:R1:W-:Y:S02]  /*11c40*/  STL.64 [R1+0x1880], R4 ;  /* 0x0018800401007387 */ /* 0x0003e40000100a00 */
[----:B------:R-:W4:Y:S01]  /*11c50*/  LDC R18, c[0x0][0x268] ;  /* 0x00009a00ff127b82 */ /* 0x000f220000000800 */
[----:B---3--:R-:W-:Y:S01]  /*11c60*/  IMAD R29, R29, 0xef, RZ ;  /* 0x000000ef1d1d7824 */ /* 0x008fe200078e02ff */
[----:B------:R3:W-:Y:S04]  /*11c70*/  STL [R1+0x10ac], R31 ;  /* 0x0010ac1f01007387 */ /* 0x0007e80000100800 */
[----:B------:R-:W-:Y:S01]  /*11c80*/  LEA.HI.X.SX32 R47, R29, R13, 0x1, P5 ;  /* 0x0000000d1d2f7211 */ /* 0x000fe200028f0eff */
[----:B------:R-:W-:Y:S01]  /*11c90*/  IMAD R29, R34, 0x3dc, RZ ;  /* 0x000003dc221d7824 */ /* 0x000fe200078e02ff */
[----:B------:R-:W3:Y:S01]  /*11ca0*/  LDC R24, c[0x0][0x268] ;  /* 0x00009a00ff187b82 */ /* 0x000ee20000000800 */
[----:B0-----:R-:W-:Y:S01]  /*11cb0*/  IMAD R19, R19, 0x3c, RZ ;  /* 0x0000003c13137824 */ /* 0x001fe200078e02ff */
[----:B-1----:R-:W-:-:S04]  /*11cc0*/  IADD3 R4, P6, R15, R12, RZ ;  /* 0x0000000c0f047210 */ /* 0x002fc80007fde0ff */
[-C--:B------:R-:W-:Y:S02]  /*11cd0*/  LEA.HI.X.SX32 R5, R3, R13.reuse, 0x1, P6 ;  /* 0x0000000d03057211 */ /* 0x080fe400030f0eff */
[----:B------:R-:W0:Y:S01]  /*11ce0*/  LDC R32, c[0x0][0x268] ;  /* 0x00009a00ff207b82 */ /* 0x000e220000000800 */
[----:B--2---:R-:W-:Y:S01]  /*11cf0*/  IMAD R23, R23, 0x78, RZ ;  /* 0x0000007817177824 */ /* 0x004fe200078e02ff */
[-C--:B------:R-:W-:Y:S01]  /*11d00*/  IADD3 R44, P4, R19, R12.reuse, RZ ;  /* 0x0000000c132c7210 */ /* 0x080fe20007f9e0ff */
[----:B------:R1:W-:Y:S03]  /*11d10*/  STL.64 [R1+0x1f58], R4 ;  /* 0x001f580401007387 */ /* 0x0003e60000100a00 */
[----:B------:R-:W-:Y:S01]  /*11d20*/  IADD3 R30, P5, R23, R12, RZ ;  /* 0x0000000c171e7210 */ /* 0x000fe20007fbe0ff */
[----:B------:R-:W-:Y:S01]  /*11d30*/  STL.64 [R1+0x1878], R46 ;  /* 0x0018782e01007387 */ /* 0x000fe20000100a00 */
[----:B------:R-:W2:Y:S01]  /*11d40*/  LDC R28, c[0x0][0x268] ;  /* 0x00009a00ff1c7b82 */ /* 0x000ea20000000800 */
[----:B----4-:R-:W-:Y:S01]  /*11d50*/  IMAD R25, R18, 0xf0, RZ ;  /* 0x000000f012197824 */ /* 0x010fe200078e02ff */
[----:B------:R-:W-:-:S02]  /*11d60*/  LEA.HI.X.SX32 R45, R15, R13, 0x1, P4 ;  /* 0x0000000d0f2d7211 */ /* 0x000fc400020f0eff */
[-C--:B---3--:R-:W-:Y:S02]  /*11d70*/  LEA.HI.X.SX32 R31, R19, R13.reuse, 0x1, P5 ;  /* 0x0000000d131f7211 */ /* 0x088fe400028f0eff */
[-C--:B------:R-:W-:Y:S01]  /*11d80*/  IADD3 RZ, P5, R39, R12.reuse, RZ ;  /* 0x0000000c27ff7210 */ /* 0x080fe20007fbe0ff */
[----:B------:R3:W-:Y:S01]  /*11d90*/  STL.64 [R1+0x1ee8], R44 ;  /* 0x001ee82c01007387 */ /* 0x0007e20000100a00 */
[----:B------:R-:W4:Y:S01]  /*11da0*/  LDC R26, c[0x0][0x268] ;  /* 0x00009a00ff1a7b82 */ /* 0x000f220000000800 */
[----:B-1----:R-:W-:Y:S01]  /*11db0*/  IADD3 R4, P6, R25, R12, RZ ;  /* 0x0000000c19047210 */ /* 0x002fe20007fde0ff */
[----:B------:R-:W-:Y:S01]  /*11dc0*/  IMAD R3, R24, 0x1e0, RZ ;  /* 0x000001e018037824 */ /* 0x000fe200078e02ff */
[----:B------:R-:W-:Y:S01]  /*11dd0*/  STL.64 [R1+0x1e00], R30 ;  /* 0x001e001e01007387 */ /* 0x000fe20000100a00 */
[----:B------:R-:W-:Y:S01]  /*11de0*/  UIADD3.64 UR10, UR4, 0x600, URZ ;  /* 0x00000600040a7897 */ /* 0x000fe2000fffe03f */
[-C--:B------:R-:W-:Y:S01]  /*11df0*/  LEA.HI.X.SX32 R5, R23, R13.reuse, 0x1, P6 ;  /* 0x0000000d17057211 */ /* 0x080fe200030f0eff */
[----:B------:R-:W-:Y:S01]  /*11e00*/  UIADD3.64 UR14, UR4, 0x1280, URZ ;  /* 0x00001280040e7897 */ /* 0x000fe2000fffe03f */
[----:B------:R-:W-:Y:S01]  /*11e10*/  LEA.HI.X.SX32 R33, R3, R13, 0x1, P3 ;  /* 0x0000000d03217211 */ /* 0x000fe200018f0eff */
[----:B------:R-:W1:Y:S01]  /*11e20*/  LDC R22, c[0x0][0x268] ;  /* 0x00009a00ff167b82 */ /* 0x000e620000000800 */
[----:B0-----:R-:W-:Y:S01]  /*11e30*/  IMAD R21, R32, 0x3d8, RZ ;  /* 0x000003d820157824 */ /* 0x001fe200078e02ff */
[----:B------:R0:W-:Y:S01]  /*11e40*/  STL.64 [R1+0x1c28], R4 ;  /* 0x001c280401007387 */ /* 0x0001e20000100a00 */
[----:B------:R-:W-:Y:S01]  /*11e50*/  UIADD3.64 UR18, UR4, 0x980, URZ ;  /* 0x0000098004127897 */ /* 0x000fe2000fffe03f */
[----:B---3--:R-:W-:-:S02]  /*11e60*/  CS2R R44, SRZ ;  /* 0x00000000002c7805 */ /* 0x008fc4000001ff00 */
[----:B------:R-:W-:Y:S02]  /*11e70*/  CS2R R46, SRZ ;  /* 0x00000000002e7805 */ /* 0x000fe4000001ff00 */
[-C--:B------:R-:W-:Y:S01]  /*11e80*/  IADD3 RZ, P6, R21, R12.reuse, RZ ;  /* 0x0000000c15ff7210 */ /* 0x080fe20007fde0ff */
[----:B------:R-:W-:Y:S01]  /*11e90*/  STL [R1+0x109c], R33 ;  /* 0x00109c2101007387 */ /* 0x000fe20000100800 */
[----:B------:R-:W3:Y:S01]  /*11ea0*/  LDC R20, c[0x0][0x268] ;  /* 0x00009a00ff147b82 */ /* 0x000ee20000000800 */
[----:B--2---:R-:W-:Y:S01]  /*11eb0*/  IMAD R37, R28, 0x3d0, RZ ;  /* 0x000003d01c257824 */ /* 0x004fe200078e02ff */
[----:B0-----:R-:W-:-:S06]  /*11ec0*/  IADD3 R4, P3, R3, R12, RZ ;  /* 0x0000000c03047210 */ /* 0x001fcc0007f7e0ff */
[----:B------:R-:W0:Y:S01]  /*11ed0*/  LDC R2, c[0x0][0x268] ;  /* 0x00009a00ff027b82 */ /* 0x000e220000000800 */
[----:B----4-:R-:W-:Y:S01]  /*11ee0*/  IMAD R21, R26, 0x1e2, RZ ;  /* 0x000001e21a157824 */ /* 0x010fe200078e02ff */
[-C--:B------:R-:W-:Y:S02]  /*11ef0*/  LEA.HI.X.SX32 R5, R25, R13.reuse, 0x1, P3 ;  /* 0x0000000d19057211 */ /* 0x080fe400018f0eff */
[-C--:B------:R-:W-:Y:S02]  /*11f00*/  IADD3 RZ, P4, R37, R12.reuse, RZ ;  /* 0x0000000c25ff7210 */ /* 0x080fe40007f9e0ff */
[C---:B------:R-:W-:Y:S01]  /*11f10*/  IADD3 R32, P3, R21.reuse, R12, RZ ;  /* 0x0000000c15207210 */ /* 0x040fe20007f7e0ff */
[----:B------:R2:W-:Y:S01]  /*11f20*/  STL.64 [R1+0x1870], R4 ;  /* 0x0018700401007387 */ /* 0x0005e20000100a00 */
[----:B------:R-:W4:Y:S01]  /*11f30*/  LDC R27, c[0x0][0x268] ;  /* 0x00009a00ff1b7b82 */ /* 0x000f220000000800 */
[----:B-1----:R-:W-:Y:S01]  /*11f40*/  IMAD R19, R22, 0xf2, RZ ;  /* 0x000000f216137824 */ /* 0x002fe200078e02ff */
[----:B------:R-:W-:-:S05]  /*11f50*/  LEA.HI.X.SX32 R21, R21, R13, 0x1, P1 ;  /* 0x0000000d15157211 */ /* 0x000fca00008f0eff */
[----:B------:R-:W-:Y:S01]  /*11f60*/  STL [R1+0x108c], R21 ;  /* 0x00108c1501007387 */ /* 0x000fe20000100800 */
[----:B------:R-:W1:Y:S01]  /*11f70*/  LDC R28, c[0x0][0x268] ;  /* 0x00009a00ff1c7b82 */ /* 0x000e620000000800 */
[----:B---3--:R-:W-:Y:S01]  /*11f80*/  IMAD R15, R20, 0xf1, RZ ;  /* 0x000000f1140f7824 */ /* 0x008fe200078e02ff */
[----:B--2---:R-:W-:-:S04]  /*11f90*/  IADD3 R4, P1, R19, R12, RZ ;  /* 0x0000000c13047210 */ /* 0x004fc80007f3e0ff */
[-C--:B------:R-:W-:Y:S02]  /*11fa0*/  LEA.HI.X.SX32 R33, R15, R13.reuse, 0x1, P3 ;  /* 0x0000000d0f217211 */ /* 0x080fe400018f0eff */
[----:B------:R-:W2:Y:S01]  /*11fb0*/  LDC R18, c[0x0][0x268] ;  /* 0x00009a00ff127b82 */ /* 0x000ea20000000800 */
[----:B0-----:R-:W-:Y:S01]  /*11fc0*/  IMAD R3, R2, 0x79, RZ ;  /* 0x0000007902037824 */ /* 0x001fe200078e02ff */
[----:B------:R-:W-:Y:S01]  /*11fd0*/  IADD3 RZ, P3, R29, R12, RZ ;  /* 0x0000000c1dff7210 */ /* 0x000fe20007f7e0ff */
[----:B------:R-:W-:Y:S03]  /*11fe0*/  STL.64 [R1+0x1868], R32 ;  /* 0x0018682001007387 */ /* 0x000fe60000100a00 */
[----:B------:R-:W-:Y:S02]  /*11ff0*/  LEA.HI.X.SX32 R5, R3, R13, 0x1, P1 ;  /* 0x0000000d03057211 */ /* 0x000fe400008f0eff */
[----:B------:R-:W0:Y:S01]  /*12000*/  LDC R14, c[0x0][0x268] ;  /* 0x00009a00ff0e7b82 */ /* 0x000e220000000800 */
[----:B----4-:R-:W-:-:S02]  /*12010*/  IMAD R15, R27, 0x1e4, RZ ;  /* 0x000001e41b0f7824 */ /* 0x010fc400078e02ff */
[----:B------:R3:W-:Y:S03]  /*12020*/  STL.64 [R1+0x1c20], R4 ;  /* 0x001c200401007387 */ /* 0x0007e60000100a00 */
[-C--:B------:R-:W-:Y:S02]  /*12030*/  LEA.HI.X.SX32 R39, R15, R13.reuse, 0x1, P0 ;  /* 0x0000000d0f277211 */ /* 0x080fe400000f0eff */
[----:B------:R-:W4:Y:S01]  /*12040*/  LDC R23, c[0x0][0x268] ;  /* 0x00009a00ff177b82 */ /* 0x000f220000000800 */
[----:B-1----:R-:W-:Y:S02]  /*12050*/  IMAD R25, R28, 0x1e6, RZ ;  /* 0x000001e61c197824 */ /* 0x002fe400078e02ff */
[----:B------:R-:W-:Y:S03]  /*12060*/  STL [R1+0x107c], R39 ;  /* 0x00107c2701007387 */ /* 0x000fe60000100800 */
[----:B------:R-:W-:-:S02]  /*12070*/  LEA.HI.X.SX32 R43, R25, R13, 0x1, P2 ;  /* 0x0000000d192b7211 */ /* 0x000fc400010f0eff */
[----:B------:R-:W1:Y:S01]  /*12080*/  LDC R0, c[0x0][0x268] ;  /* 0x00009a00ff007b82 */ /* 0x000e620000000800 */
[----:B---3--:R-:W-:Y:S01]  /*12090*/  IADD3 R4, P0, R15, R12, RZ ;  /* 0x0000000c0f047210 */ /* 0x008fe20007f1e0ff */
[----:B--2---:R-:W-:-:S03]  /*120a0*/  IMAD R21, R18, 0xf3, RZ ;  /* 0x000000f312157824 */ /* 0x004fc600078e02ff */
[----:B------:R-:W-:-:S03]  /*120b0*/  LEA.HI.X.SX32 R5, R19, R13, 0x1, P0 ;  /* 0x0000000d13057211 */ /* 0x000fc600000f0eff */
[----:B------:R-:W2:Y:S01]  /*120c0*/  LDC R24, c[0x0][0x268] ;  /* 0x00009a00ff187b82 */ /* 0x000ea20000000800 */
[----:B0-----:R-:W-:Y:S01]  /*120d0*/  IMAD R15, R14, 0x7a, RZ ;  /* 0x0000007a0e0f7824 */ /* 0x001fe200078e02ff */
[----:B------:R0:W-:Y:S04]  /*120e0*/  STL.64 [R1+0x1860], R4 ;  /* 0x0018600401007387 */ /* 0x0001e80000100a00 */
[----:B------:R-:W-:Y:S01]  /*120f0*/  STL [R1+0x106c], R43 ;  /* 0x00106c2b01007387 */ /* 0x000fe20000100800 */
[-C--:B------:R-:W-:Y:S01]  /*12100*/  IADD3 R38, P2, R15, R12.reuse, RZ ;  /* 0x0000000c0f267210 */ /* 0x080fe20007f5e0ff */
[----:B------:R-:W3:Y:S01]  /*12110*/  LDC R32, c[0x0][0x268] ;  /* 0x00009a00ff207b82 */ /* 0x000ee20000000800 */
[----:B----4-:R-:W-:Y:S01]  /*12120*/  IMAD R23, R23, 0xf4, RZ ;  /* 0x000000f417177824 */ /* 0x010fe200078e02ff */
[----:B0-----:R-:W-:-:S06]  /*12130*/  IADD3 R4, P0, R25, R12, RZ ;  /* 0x0000000c19047210 */ /* 0x001fcc0007f1e0ff */
[----:B------:R-:W0:Y:S01]  /*12140*/  LDC R26, c[0x0][0x268] ;  /* 0x00009a00ff1a7b82 */ /* 0x000e220000000800 */
[----:B-1----:R-:W-:Y:S01]  /*12150*/  IMAD R3, R0, 0x3d, RZ ;  /* 0x0000003d00037824 */ /* 0x002fe200078e02ff */
[----:B------:R-:W-:-:S06]  /*12160*/  LEA.HI.X.SX32 R5, R21, R13, 0x1, P0 ;  /* 0x0000000d15057211 */ /* 0x000fcc00000f0eff */
[----:B------:R-:W1:Y:S01]  /*12170*/  LDC R30, c[0x0][0x268] ;  /* 0x00009a00ff1e7b82 */ /* 0x000e620000000800 */
[----:B------:R4:W-:Y:S01]  /*12180*/  STL.64 [R1+0x1858], R4 ;  /* 0x0018580401007387 */ /* 0x0009e20000100a00 */
[----:B------:R-:W-:Y:S01]  /*12190*/  LEA.HI.X.SX32 R39, R3, R13, 0x1, P2 ;  /* 0x0000000d03277211 */ /* 0x000fe200010f0eff */
[----:B--2---:R-:W-:-:S05]  /*121a0*/  IMAD R19, R24, 0x1e8, RZ ;  /* 0x000001e818137824 */ /* 0x004fca00078e02ff */
[----:B------:R-:W2:Y:S01]  /*121b0*/  LDC R34, c[0x0][0x268] ;  /* 0x00009a00ff227b82 */ /* 0x000ea20000000800 */
[----:B------:R-:W-:Y:S01]  /*121c0*/  STL.64 [R1+0x1df8], R38 ;  /* 0x001df82601007387 */ /* 0x000fe20000100a00 */
[----:B---3--:R-:W-:-:S06]  /*121d0*/  IMAD R21, R32, 0x3ec, RZ ;  /* 0x000003ec20157824 */ /* 0x008fcc00078e02ff */
[----:B------:R-:W3:Y:S01]  /*121e0*/  LDC R31, c[0x0][0x268] ;  /* 0x00009a00ff1f7b82 */ /* 0x000ee20000000800 */
[----:B----4-:R-:W-:Y:S01]  /*121f0*/  IADD3 R4, P0, R23, R12, RZ ;  /* 0x0000000c17047210 */ /* 0x010fe20007f1e0ff */
[----:B0-----:R-:W-:-:S06]  /*12200*/  IMAD R3, R26, 0x1ea, RZ ;  /* 0x000001ea1a037824 */ /* 0x001fcc00078e02ff */
[----:B------:R-:W0:Y:S01]  /*12210*/  LDC R35, c[0x0][0x268] ;  /* 0x00009a00ff237b82 */ /* 0x000e220000000800 */
[-C--:B------:R-:W-:Y:S01]  /*12220*/  LEA.HI.X.SX32 R5, R15, R13.reuse, 0x1, P0 ;  /* 0x0000000d0f057211 */ /* 0x080fe200000f0eff */
[----:B-1----:R-:W-:Y:S01]  /*12230*/  IMAD R27, R30, 0x3e4, RZ ;  /* 0x000003e41e1b7824 */ /* 0x002fe200078e02ff */
[----:B------:R-:W-:Y:S01]  /*12240*/  LEA.HI.X.SX32 R15, R19, R13, 0x1, P4 ;  /* 0x0000000d130f7211 */ /* 0x000fe200020f0eff */
[----:B------:R-:W-:Y:S01]  /*12250*/  UIADD3.64 UR10, UR4, 0x700, URZ ;  /* 0x00000700040a7897 */ /* 0x000fe2000fffe03f */
[----:B------:R-:W-:Y:S01]  /*12260*/  CS2R R42, SRZ ;  /* 0x00000000002a7805 */ /* 0x000fe2000001ff00 */
[----:B------:R1:W-:Y:S01]  /*12270*/  STL.64 [R1+0x1c18], R4 ;  /* 0x001c180401007387 */ /* 0x0003e20000100a00 */
[-C--:B------:R-:W-:Y:S01]  /*12280*/  IADD3 RZ, P2, R27, R12.reuse, RZ ;  /* 0x0000000c1bff7210 */ /* 0x080fe20007f5e0ff */
[----:B------:R-:W4:Y:S02]  /*12290*/  LDC R20, c[0x0][0x268] ;  /* 0x00009a00ff147b82 */ /* 0x000f240000000800 */
[----:B------:R4:W-:Y:S06]  /*122a0*/  STL [R1+0x105c], R15 ;  /* 0x00105c0f01007387 */ /* 0x0009ec0000100800 */
[----:B------:R-:W4:Y:S01]  /*122b0*/  LDC R22, c[0x0][0x268] ;  /* 0x00009a00ff167b82 */ /* 0x000f220000000800 */
[----:B---3--:R-:W-:Y:S01]  /*122c0*/  IMAD R31, R31, 0x3e8, RZ ;  /* 0x000003e81f1f7824 */ /* 0x008fe200078e02ff */
[----:B-1----:R-:W-:-:S04]  /*122d0*/  IADD3 R4, P0, R19, R12, RZ ;  /* 0x0000000c13047210 */ /* 0x002fc80007f1e0ff */
[-C--:B------:R-:W-:Y:S01]  /*122e0*/  LEA.HI.X.SX32 R5, R23, R13.reuse, 0x1, P0 ;  /* 0x0000000d17057211 */ /* 0x080fe200000f0eff */
[----:B--2---:R-:W-:Y:S01]  /*122f0*/  IMAD R23, R34, 0x3f4, RZ ;  /* 0x000003f422177824 */ /* 0x004fe200078e02ff */
[----:B------:R-:W1:Y:S01]  /*12300*/  LDC R2, c[0x0][0x268] ;  /* 0x00009a00ff027b82 */ /* 0x000e620000000800 */
[-C--:B------:R-:W-:Y:S01]  /*12310*/  IADD3 RZ, P0, R21, R12.reuse, RZ ;  /* 0x0000000c15ff7210 */ /* 0x080fe20007f1e0ff */
[----:B0-----:R-:W-:Y:S01]  /*12320*/  IMAD R35, R35, 0x3e0, RZ ;  /* 0x000003e023237824 */ /* 0x001fe200078e02ff */
[----:B------:R0:W-:Y:S01]  /*12330*/  STL.64 [R1+0x1850], R4 ;  /* 0x0018500401007387 */ /* 0x0001e20000100a00 */
[----:B------:R-:W-:Y:S02]  /*12340*/  LEA.HI.X.SX32 R21, R3, R13, 0x1, P5 ;  /* 0x0000000d03157211 */ /* 0x000fe400028f0eff */
[-C--:B------:R-:W-:Y:S02]  /*12350*/  IADD3 RZ, P4, R31, R12.reuse, RZ ;  /* 0x0000000c1fff7210 */ /* 0x080fe40007f9e0ff */
[----:B------:R-:W2:Y:S01]  /*12360*/  LDC R29, c[0x0][0x268] ;  /* 0x00009a00ff1d7b82 */ /* 0x000ea20000000800 */
[----:B----4-:R-:W-:Y:S01]  /*12370*/  IMAD R15, R20, 0xf5, RZ ;  /* 0x000000f5140f7824 */ /* 0x010fe200078e02ff */
[----:B------:R2:W-:Y:S01]  /*12380*/  STL [R1+0x104c], R21 ;  /* 0x00104c1501007387 */ /* 0x0005e20000100800 */
[----:B------:R-:W-:-:S02]  /*12390*/  IADD3 RZ, P1, R35, R12, RZ ;  /* 0x0000000c23ff7210 */ /* 0x000fc40007f3e0ff */
[----:B0-----:R-:W-:-:S03]  /*123a0*/  IADD3 R4, P5, R3, R12, RZ ;  /* 0x0000000c03047210 */ /* 0x001fc60007fbe0ff */
[----:B------:R-:W0:Y:S01]  /*123b0*/  LDC R27, c[0x0][0x268] ;  /* 0x00009a00ff1b7b82 */ /* 0x000e220000000800 */
[----:B------:R-:W-:Y:S01]  /*123c0*/  IMAD R19, R22, 0xf6, RZ ;  /* 0x000000f616137824 */ /* 0x000fe200078e02ff */
[----:B------:R-:W-:Y:S01]  /*123d0*/  LEA.HI.X.SX32 R5, R15, R13, 0x1, P5 ;  /* 0x0000000d0f057211 */ /* 0x000fe200028f0eff */
[----:B-1----:R-:W-:-:S04]  /*123e0*/  IMAD R3, R2, 0x7b, RZ ;  /* 0x0000007b02037824 */ /* 0x002fc800078e02ff */
[----:B------:R1:W-:Y:S01]  /*123f0*/  STL.64 [R1+0x1848], R4 ;  /* 0x0018480401007387 */ /* 0x0003e20000100a00 */
[----:B------:R-:W3:Y:S01]  /*12400*/  LDC R20, c[0x0][0x268] ;  /* 0x00009a00ff147b82 */ /* 0x000ee20000000800 */
[----:B--2---:R-:W-:-:S07]  /*12410*/  IMAD R21, R29, 0x1ec, RZ ;  /* 0x000001ec1d157824 */ /* 0x004fce00078e02ff */
[----:B------:R-:W2:Y:S01]  /*12420*/  LDC R15, c[0x0][0x268] ;  /* 0x00009a00ff0f7b82 */ /* 0x000ea20000000800 */
[----:B-1----:R-:W-:-:S04]  /*12430*/  IADD3 R4, P5, R19, R12, RZ ;  /* 0x0000000c13047210 */ /* 0x002fc80007fbe0ff */
[----:B------:R-:W-:-:S03]  /*12440*/  LEA.HI.X.SX32 R5, R3, R13, 0x1, P5 ;  /* 0x0000000d03057211 */ /* 0x000fc600028f0eff */
[----:B------:R-:W1:Y:S01]  /*12450*/  LDC R0, c[0x0][0x268] ;  /* 0x00009a00ff007b82 */ /* 0x000e620000000800 */
[C---:B------:R-:W-:Y:S01]  /*12460*/  LEA.HI.X.SX32 R3, R21.reuse, R13, 0x1, P6 ;  /* 0x0000000d15037211 */ /* 0x040fe200030f0eff */
[----:B------:R4:W-:Y:S04]  /*12470*/  STL.64 [R1+0x1c10], R4 ;  /* 0x001c100401007387 */ /* 0x0009e80000100a00 */
[----:B------:R0:W-:Y:S02]  /*12480*/  STL [R1+0x103c], R3 ;  /* 0x00103c0301007387 */ /* 0x0001e40000100800 */
[----:B------:R-:W1:Y:S01]  /*12490*/  LDC R22, c[0x0][0x268] ;  /* 0x00009a00ff167b82 */ /* 0x000e620000000800 */
[----:B----4-:R-:W-:Y:S01]  /*124a0*/  IADD3 R4, P5, R21, R12, RZ ;  /* 0x0000000c15047210 */ /* 0x010fe20007fbe0ff */
[----:B---3--:R-:W-:-:S06]  /*124b0*/  IMAD R21, R20, 0xf7, RZ ;  /* 0x000000f714157824 */ /* 0x008fcc00078e02ff */
[----:B------:R-:W3:Y:S01]  /*124c0*/  LDC R28, c[0x0][0x268] ;  /* 0x00009a00ff1c7b82 */ /* 0x000ee20000000800 */
[----:B0-----:R-:W-:Y:S01]  /*124d0*/  IMAD R3, R27, 0x1ee, RZ ;  /* 0x000001ee1b037824 */ /* 0x001fe200078e02ff */
[-C--:B------:R-:W-:Y:S01]  /*124e0*/  LEA.HI.X.SX32 R5, R19, R13.reuse, 0x1, P5 ;  /* 0x0000000d13057211 */ /* 0x080fe200028f0eff */
[----:B--2---:R-:W-:Y:S01]  /*124f0*/  IMAD R15, R15, 0x3e, RZ ;  /* 0x0000003e0f0f7824 */ /* 0x004fe200078e02ff */
[-C--:B------:R-:W-:Y:S02]  /*12500*/  IADD3 RZ, P5, R23, R12.reuse, RZ ;  /* 0x0000000c17ff7210 */ /* 0x080fe40007fbe0ff */
[C---:B------:R-:W-:Y:S01]  /*12510*/  LEA.HI.X.SX32 R37, R3.reuse, R13, 0x1, P3 ;  /* 0x0000000d03257211 */ /* 0x040fe200018f0eff */
[----:B------:R0:W-:Y:S01]  /*12520*/  STL.64 [R1+0x1840], R4 ;  /* 0x0018400401007387 */ /* 0x0001e20000100a00 */
[----:B------:R-:W2:Y:S03]  /*12530*/  LDC R19, c[0x0][0x268] ;  /* 0x00009a00ff137b82 */ /* 0x000ea60000000800 */
[----:B------:R-:W-:Y:S05]  /*12540*/  STL [R1+0x102c], R37 ;  /* 0x00102c2501007387 */ /* 0x000fea0000100800 */
[----:B------:R-:W4:Y:S01]  /*12550*/  LDC R29, c[0x0][0x268] ;  /* 0x00009a00ff1d7b82 */ /* 0x000f220000000800 */
[----:B0-----:R-:W-:-:S02]  /*12560*/  IADD3 R4, P3, R3, R12, RZ ;  /* 0x0000000c03047210 */ /* 0x001fc40007f7e0ff */
[----:B-1----:R-:W-:Y:S02]  /*12570*/  LEA R3, R0, -R0, 0x5 ;  /* 0x8000000000037211 */ /* 0x002fe400078e28ff */
[----:B------:R-:W-:-:S03]  /*12580*/  LEA.HI.X.SX32 R5, R21, R13, 0x1, P3 ;  /* 0x0000000d15057211 */ /* 0x000fc600018f0eff */
[----:B------:R-:W0:Y:S01]  /*12590*/  LDC R25, c[0x0][0x268] ;  /* 0x00009a00ff197b82 */ /* 0x000e220000000800 */
[----:B------:R-:W-:Y:S02]  /*125a0*/  IMAD R21, R22, 0xf8, RZ ;  /* 0x000000f816157824 */ /* 0x000fe400078e02ff */
[----:B---3--:R-:W-:Y:S01]  /*125b0*/  IMAD R27, R28, 0x1f0, RZ ;  /* 0x000001f01c1b7824 */ /* 0x008fe200078e02ff */
[----:B------:R1:W-:Y:S01]  /*125c0*/  STL.64 [R1+0x1838], R4 ;  /* 0x0018380401007387 */ /* 0x0003e20000100a00 */
[----:B--2---:R-:W-:-:S03]  /*125d0*/  IMAD R19, R19, 0x7c, RZ ;  /* 0x0000007c13137824 */ /* 0x004fc600078e02ff */
[----:B------:R-:W2:Y:S01]  /*125e0*/  LDC R23, c[0x0][0x268] ;  /* 0x00009a00ff177b82 */ /* 0x000ea20000000800 */
[----:B------:R-:W-:Y:S02]  /*125f0*/  LEA.HI.X.SX32 R41, R27, R13, 0x1, P1 ;  /* 0x0000000d1b297211 */ /* 0x000fe400008f0eff */
[----:B-1----:R-:W-:-:S05]  /*12600*/  IADD3 R4, P3, R15, R12, RZ ;  /* 0x0000000c0f047210 */ /* 0x002fca0007f7e0ff */
[----:B------:R-:W1:Y:S01]  /*12610*/  LDC R14, c[0x0][0x268] ;  /* 0x00009a00ff0e7b82 */ /* 0x000e620000000800 */
[----:B----4-:R-:W-:Y:S01]  /*12620*/  IMAD R29, R29, 0x1f2, RZ ;  /* 0x000001f21d1d7824 */ /* 0x010fe200078e02ff */
[----:B------:R-:W-:-:S04]  /*12630*/  LEA.HI.X.SX32 R5, R3, R13, 0x1, P3 ;  /* 0x0000000d03057211 */ /* 0x000fc800018f0eff */
[----:B------:R-:W-:Y:S01]  /*12640*/  IADD3 R38, P1, R29, R12, RZ ;  /* 0x0000000c1d267210 */ /* 0x000fe20007f3e0ff */
[----:B0-----:R-:W-:Y:S01]  /*12650*/  IMAD R25, R25, 0xfa, RZ ;  /* 0x000000fa19197824 */ /* 0x001fe200078e02ff */
[----:B------:R0:W-:Y:S01]  /*12660*/  STL.64 [R1+0x1ee0], R4 ;  /* 0x001ee00401007387 */ /* 0x0001e20000100a00 */
[----:B------:R-:W3:Y:S01]  /*12670*/  LDC R30, c[0x0][0x268] ;  /* 0x00009a00ff1e7b82 */ /* 0x000ee20000000800 */
[----:B------:R-:W-:Y:S01]  /*12680*/  LEA.HI.X.SX32 R29, R29, R13, 0x1, P2 ;  /* 0x0000000d1d1d7211 */ /* 0x000fe200010f0eff */
[----:B--2---:R-:W-:-:S06]  /*12690*/  IMAD R23, R23, 0xf9, RZ ;  /* 0x000000f917177824 */ /* 0x004fcc00078e02ff */
[----:B------:R-:W2:Y:S01]  /*126a0*/  LDC R34, c[0x0][0x268] ;  /* 0x00009a00ff227b82 */ /* 0x000ea20000000800 */
[----:B0-----:R-:W-:Y:S02]  /*126b0*/  IADD3 R4, P3, R19, R12, RZ ;  /* 0x0000000c13047210 */ /* 0x001fe40007f7e0ff */
[-C--:B------:R-:W-:Y:S02]  /*126c0*/  LEA.HI.X.SX32 R39, R23, R13.reuse, 0x1, P1 ;  /* 0x0000000d17277211 */ /* 0x080fe400008f0eff */
[----:B------:R-:W-:-:S03]  /*126d0*/  LEA.HI.X.SX32 R5, R15, R13, 0x1, P3 ;  /* 0x0000000d0f057211 */ /* 0x000fc600018f0eff */
[----:B------:R-:W0:Y:S01]  /*126e0*/  LDC R31, c[0x0][0x268] ;  /* 0x00009a00ff1f7b82 */ /* 0x000e220000000800 */
[----:B-1----:R-:W-:Y:S01]  /*126f0*/  IMAD R3, R14, 0x7d, RZ ;  /* 0x0000007d0e037824 */ /* 0x002fe200078e02ff */
[----:B------:R1:W-:Y:S06]  /*12700*/  STL.64 [R1+0x1df0], R4 ;  /* 0x001df00401007387 */ /* 0x0003ec0000100a00 */
[----:B------:R-:W4:Y:S01]  /*12710*/  LDC R18, c[0x0][0x268] ;  /* 0x00009a00ff127b82 */ /* 0x000f220000000800 */
[----:B-1----:R-:W-:-:S07]  /*12720*/  IADD3 R4, P3, R21, R12, RZ ;  /* 0x0000000c15047210 */ /* 0x002fce0007f7e0ff */
[----:B------:R-:W1:Y:S01]  /*12730*/  LDC R24, c[0x0][0x268] ;  /* 0x00009a00ff187b82 */ /* 0x000e620000000800 */
[----:B--2---:R-:W-:Y:S01]  /*12740*/  IMAD R15, R34, 0x3fc, RZ ;  /* 0x000003fc220f7824 */ /* 0x004fe200078e02ff */
[----:B------:R-:W-:-:S04]  /*12750*/  LEA.HI.X.SX32 R5, R19, R13, 0x1, P3 ;  /* 0x0000000d13057211 */ /* 0x000fc800018f0eff */
[----:B------:R-:W-:Y:S01]  /*12760*/  IADD3 RZ, P1, R15, R12, RZ ;  /* 0x0000000c0fff7210 */ /* 0x000fe20007f3e0ff */
[----:B0-----:R-:W-:Y:S01]  /*12770*/  IMAD R23, R31, 0x1f6, RZ ;  /* 0x000001f61f177824 */ /* 0x001fe200078e02ff */
[----:B------:R0:W-:Y:S01]  /*12780*/  STL.64 [R1+0x1c08], R4 ;  /* 0x001c080401007387 */ /* 0x0001e20000100a00 */
[----:B------:R-:W2:Y:S03]  /*12790*/  LDC R2, c[0x0][0x268] ;  /* 0x00009a00ff027b82 */ /* 0x000ea60000000800 */
[----:B------:R3:W-:Y:S01]  /*127a0*/  STL [R1+0x101c], R41 ;  /* 0x00101c2901007387 */ /* 0x0007e20000100800 */
[----:B------:R-:W-:Y:S01]  /*127b0*/  LEA.HI.X.SX32 R11, R23, R13, 0x1, P0 ;  /* 0x0000000d170b7211 */ /* 0x000fe200000f0eff */
[----:B----4-:R-:W-:-:S03]  /*127c0*/  IMAD R15, R18, 0x7e, RZ ;  /* 0x0000007e120f7824 */ /* 0x010fc600078e02ff */
[----:B------:R-:W4:Y:S01]  /*127d0*/  LDC R26, c[0x0][0x268] ;  /* 0x00009a00ff1a7b82 */ /* 0x000f220000000800 */
[----:B0-----:R-:W-:Y:S02]  /*127e0*/  IADD3 R4, P3, R27, R12, RZ ;  /* 0x0000000c1b047210 */ /* 0x001fe40007f7e0ff */
[----:B---3--:R-:W-:Y:S02]  /*127f0*/  CS2R R40, SRZ ;  /* 0x0000000000287805 */ /* 0x008fe4000001ff00 */
[----:B------:R-:W-:-:S03]  /*12800*/  LEA.HI.X.SX32 R5, R21, R13, 0x1, P3 ;  /* 0x0000000d15057211 */ /* 0x000fc600018f0eff */
[----:B------:R-:W0:Y:S01]  /*12810*/  LDC R33, c[0x0][0x268] ;  /* 0x00009a00ff217b82 */ /* 0x000e220000000800 */
[----:B------:R-:W-:Y:S01]  /*12820*/  IMAD R21, R30, 0x1f4, RZ ;  /* 0x000001f41e157824 */ /* 0x000fe200078e02ff */
[----:B------:R-:W-:Y:S01]  /*12830*/  CS2R R30, SRZ ;  /* 0x00000000001e7805 */ /* 0x000fe2000001ff00 */
[----:B-1----:R-:W-:Y:S01]  /*12840*/  IMAD R19, R24, 0xfb, RZ ;  /* 0x000000fb18137824 */ /* 0x002fe200078e02ff */
[----:B------:R1:W-:Y:S02]  /*12850*/  STL.64 [R1+0x1830], R4 ;  /* 0x0018300401007387 */ /* 0x0003e40000100a00 */
[----:B------:R-:W-:Y:S02]  /*12860*/  LEA.HI.X.SX32 R9, R21, R13, 0x1, P4 ;  /* 0x0000000d15097211 */ /* 0x000fe400020f0eff */
[----:B------:R-:W3:Y:S01]  /*12870*/  LDC R32, c[0x0][0x268] ;  /* 0x00009a00ff207b82 */ /* 0x000ee20000000800 */
[----:B------:R-:W-:Y:S04]  /*12880*/  STL [R1+0x100c], R29 ;  /* 0x00100c1d01007387 */ /* 0x000fe80000100800 */
[----:B------:R0:W-:Y:S01]  /*12890*/  STL.64 [R1+0x1828], R38 ;  /* 0x0018282601007387 */ /* 0x0001e20000100a00 */
[----:B-1----:R-:W-:-:S02]  /*128a0*/  IADD3 R4, P3, R25, R12, RZ ;  /* 0x0000000c19047210 */ /* 0x002fc40007f7e0ff */
[----:B------:R-:W1:Y:S02]  /*128b0*/  LDC R0, c[0x0][0x268] ;  /* 0x00009a00ff007b82 */ /* 0x000e640000000800 */
[----:B------:R-:W-:Y:S02]  /*128c0*/  LEA.HI.X.SX32 R5, R3, R13, 0x1, P3 ;  /* 0x0000000d03057211 */ /* 0x000fe400018f0eff */
[----:B--2---:R-:W-:Y:S01]  /*128d0*/  LEA R3, R2, -R2, 0x6 ;  /* 0x8000000202037211 */ /* 0x004fe200078e30ff */
[----:B0-----:R-:W-:Y:S02]  /*128e0*/  IMAD R33, R33, 0x3f0, RZ ;  /* 0x000003f021217824 */ /* 0x001fe400078e02ff */
[----:B------:R0:W-:Y:S01]  /*128f0*/  STL.64 [R1+0x1c00], R4 ;  /* 0x001c000401007387 */ /* 0x0001e20000100a00 */
[----:B------:R-:W-:Y:S01]  /*12900*/  MOV R2, 0xff800000 ;  /* 0xff80000000027802 */ /* 0x000fe20000000f00 */
[----:B------:R-:W2:Y:S01]  /*12910*/  LDC R20, c[0x0][0x268] ;  /* 0x00009a00ff147b82 */ /* 0x000ea20000000800 */
[----:B------:R-:W-:Y:S01]  /*12920*/  CS2R R38, SRZ ;  /* 0x0000000000267805 */ /* 0x000fe2000001ff00 */
[----:B------:R1:W-:Y:S01]  /*12930*/  STL [R1+0xffc], R9 ;  /* 0x000ffc0901007387 */ /* 0x0003e20000100800 */
[----:B------:R-:W-:Y:S01]  /*12940*/  IADD3 RZ, P6, R33, R12, RZ ;  /* 0x0000000c21ff7210 */ /* 0x000fe20007fde0ff */
[----:B---3--:R-:W-:-:S04]  /*12950*/  IMAD R27, R32, 0x1f8, RZ ;  /* 0x000001f8201b7824 */ /* 0x008fc800078e02ff */
[----:B------:R-:W3:Y:S01]  /*12960*/  LDC R33, c[0x0][0x268] ;  /* 0x00009a00ff217b82 */ /* 0x000ee20000000800 */
[----:B0-----:R-:W-:Y:S01]  /*12970*/  IADD3 R4, P4, R21, R12, RZ ;  /* 0x0000000c15047210 */ /* 0x001fe20007f9e0ff */
[----:B----4-:R-:W-:-:S03]  /*12980*/  IMAD R21, R26, 0xfc, RZ ;  /* 0x000000fc1a157824 */ /* 0x010fc600078e02ff */
[-C--:B------:R-:W-:Y:S01]  /*12990*/  LEA.HI.X.SX32 R5, R25, R13.reuse, 0x1, P4 ;  /* 0x0000000d19057211 */ /* 0x080fe200020f0eff */
[----:B-1----:R-:W-:Y:S01]  /*129a0*/  IMAD R25, R0, 0x204, RZ ;  /* 0x0000020400197824 */ /* 0x002fe200078e02ff */
[-C--:B------:R-:W-:Y:S01]  /*129b0*/  IADD3 R8, P4, R23, R12.reuse, RZ ;  /* 0x0000000c17087210 */ /* 0x080fe20007f9e0ff */
[----:B------:R-:W0:Y:S01]  /*129c0*/  LDC R35, c[0x0][0x268] ;  /* 0x00009a00ff237b82 */ /* 0x000e220000000800 */
[----:B------:R-:W-:Y:S01]  /*129d0*/  MOV R0, 0x3f800000 ;  /* 0x3f80000000007802 */ /* 0x000fe20000000f00 */
[----:B------:R1:W-:Y:S01]  /*129e0*/  STL.64 [R1+0x1820], R4 ;  /* 0x0018200401007387 */ /* 0x0003e20000100a00 */
[----:B------:R-:W-:Y:S01]  /*129f0*/  LEA.HI.X.SX32 R9, R19, R13, 0x1, P4 ;  /* 0x0000000d13097211 */ /* 0x000fe200020f0eff */
[----:B------:R-:W-:Y:S01]  /*12a00*/  IMAD R19, R36, 0x206, RZ ;  /* 0x0000020624137824 */ /* 0x000fe200078e02ff */
[----:B------:R-:W-:Y:S01]  /*12a10*/  CS2R R36, SRZ ;  /* 0x0000000000247805 */ /* 0x000fe2000001ff00 */
[----:B------:R4:W-:Y:S01]  /*12a20*/  STL [R1+0xfec], R11 ;  /* 0x000fec0b01007387 */ /* 0x0009e20000100800 */
[----:B--2---:R-:W-:Y:S01]  /*12a30*/  IMAD R29, R20, 0x202, RZ ;  /* 0x00000202141d7824 */ /* 0x004fe200078e02ff */
[----:B------:R-:W2:Y:S02]  /*12a40*/  LDC R14, c[0x0][0x268] ;  /* 0x00009a00ff0e7b82 */ /* 0x000ea40000000800 */
[----:B------:R0:W-:Y:S01]  /*12a50*/  STL.64 [R1+0x1818], R8 ;  /* 0x0018180801007387 */ /* 0x0001e20000100a00 */
[----:B-1----:R-:W-:Y:S01]  /*12a60*/  IADD3 R4, P0, R15, R12, RZ ;  /* 0x0000000c0f047210 */ /* 0x002fe20007f1e0ff */
[----:B---3--:R-:W-:-:S04]  /*12a70*/  IMAD R33, R33, 0x3f8, RZ ;  /* 0x000003f821217824 */ /* 0x008fc800078e02ff */
[----:B------:R-:W1:Y:S01]  /*12a80*/  LDC R18, c[0x0][0x268] ;  /* 0x00009a00ff127b82 */ /* 0x000e620000000800 */
[----:B----4-:R-:W-:Y:S01]  /*12a90*/  IMAD R11, R84, 0x85, RZ ;  /* 0x00000085540b7824 */ /* 0x010fe200078e02ff */
[-C--:B------:R-:W-:Y:S01]  /*12aa0*/  LEA.HI.X.SX32 R5, R3, R13.reuse, 0x1, P0 ;  /* 0x0000000d03057211 */ /* 0x080fe200000f0eff */
[----:B------:R-:W-:Y:S01]  /*12ab0*/  IMAD R84, R148, 0x12, RZ ;  /* 0x0000001294547824 */ /* 0x000fe200078e02ff */
[----:B------:R-:W-:Y:S02]  /*12ac0*/  LEA.HI.X.SX32 R3, R27, R13, 0x1, P6 ;  /* 0x0000000d1b037211 */ /* 0x000fe400030f0eff */
[-C--:B0-----:R-:W-:Y:S01]  /*12ad0*/  IADD3 R8, P4, R21, R12.reuse, RZ ;  /* 0x0000000c15087210 */ /* 0x081fe20007f9e0ff */
[----:B------:R0:W-:Y:S01]  /*12ae0*/  STL.64 [R1+0x1de8], R4 ;  /* 0x001de80401007387 */ /* 0x0001e20000100a00 */
[----:B------:R-:W-:Y:S02]  /*12af0*/  IADD3 RZ, P6, R25, R12, RZ ;  /* 0x0000000c19ff7210 */ /* 0x000fe40007fde0ff */
[----:B------:R-:W-:-:S02]  /*12b00*/  CS2R R24, SRZ ;  /* 0x0000000000187805 */ /* 0x000fc4000001ff00 */
[----:B------:R-:W-:Y:S01]  /*12b10*/  LEA.HI.X.SX32 R9, R15, R13, 0x1, P4 ;  /* 0x0000000d0f097211 */ /* 0x000fe200020f0eff */
[----:B------:R-:W3:Y:S01]  /*12b20*/  LDC R20, c[0x0][0x268] ;  /* 0x00009a00ff147b82 */ /* 0x000ee20000000800 */
[-C--:B------:R-:W-:Y:S02]  /*12b30*/  IADD3 RZ, P4, R29, R12.reuse, RZ ;  /* 0x0000000c1dff7210 */ /* 0x080fe40007f9e0ff */
[----:B------:R-:W-:Y:S02]  /*12b40*/  CS2R R28, SRZ ;  /* 0x00000000001c7805 */ /* 0x000fe4000001ff00 */
[-C--:B------:R-:W-:Y:S01]  /*12b50*/  IADD3 RZ, P2, R33, R12.reuse, RZ ;  /* 0x0000000c21ff7210 */ /* 0x080fe20007f5e0ff */
[----:B------:R4:W-:Y:S01]  /*12b60*/  STL.64 [R1+0x1bf8], R8 ;  /* 0x001bf80801007387 */ /* 0x0009e20000100a00 */
[----:B------:R-:W-:Y:S02]  /*12b70*/  CS2R R32, SRZ ;  /* 0x0000000000207805 */ /* 0x000fe4000001ff00 */
[----:B------:R-:W-:-:S02]  /*12b80*/  LEA RZ, P3, R35, R12, 0x9 ;  /* 0x0000000c23ff7211 */ /* 0x000fc400078648ff */
[----:B------:R-:W-:Y:S02]  /*12b90*/  CS2R R34, SRZ ;  /* 0x0000000000227805 */ /* 0x000fe4000001ff00 */
[-C--:B0-----:R-:W-:Y:S01]  /*12ba0*/  IADD3 R4, P0, R27, R12.reuse, RZ ;  /* 0x0000000c1b047210 */ /* 0x081fe20007f1e0ff */
[----:B------:R0:W-:Y:S01]  /*12bb0*/  STL [R1+0xfdc], R3 ;  /* 0x000fdc0301007387 */ /* 0x0001e20000100800 */
[----:B------:R-:W-:Y:S01]  /*12bc0*/  CS2R R26, SRZ ;  /* 0x00000000001a7805 */ /* 0x000fe2000001ff00 */
[----:B------:R-:W2:Y:S01]  /*12bd0*/  LDC R15, c[0x0][0x268] ;  /* 0x00009a00ff0f7b82 */ /* 0x000ea20000000800 */
[----:B------:R-:W-:Y:S02]  /*12be0*/  LEA.HI.X.SX32 R5, R21, R13, 0x1, P0 ;  /* 0x0000000d15057211 */ /* 0x000fe400000f0eff */
[----:B------:R-:W-:Y:S01]  /*12bf0*/  IADD3 RZ, P0, R19, R12, RZ ;  /* 0x0000000c13ff7210 */ /* 0x000fe20007f1e0ff */
[----:B----4-:R-:W-:Y:S02]  /*12c00*/  IMAD R9, R82, 0x109, RZ ;  /* 0x0000010952097824 */ /* 0x010fe400078e02ff */
[----:B------:R4:W-:Y:S01]  /*12c10*/  STL.64 [R1+0x1810], R4 ;  /* 0x0018100401007387 */ /* 0x0009e20000100a00 */
[----:B------:R-:W-:Y:S01]  /*12c20*/  IMAD R82, R138, 0x11c, RZ ;  /* 0x0000011c8a527824 */ /* 0x000fe200078e02ff */
[----:B------:R-:W3:Y:S01]  /*12c30*/  LDC R21, c[0x0][0x268] ;  /* 0x00009a00ff157b82 */ /* 0x000ee20000000800 */
[----:B------:R-:W-:Y:S01]  /*12c40*/  IMAD R8, R94, 0x21a, RZ ;  /* 0x0000021a5e087824 */ /* 0x000fe200078e02ff */
[----:B------:R1:W-:Y:S01]  /*12c50*/  STL [R1+0xf9c], R2 ;  /* 0x000f9c0201007387 */ /* 0x0003e20000100800 */
[----:B------:R-:W-:-:S03]  /*12c60*/  IMAD R94, R174, 0x94, RZ ;  /* 0x00000094ae5e7824 */ /* 0x000fc600078e02ff */
[----:B------:R-:W-:Y:S02]  /*12c70*/  STL [R1+0xf44], RZ ;  /* 0x000f44ff01007387 */ /* 0x000fe40000100800 */
[----:B0-----:R-:W0:Y:S01]  /*12c80*/  LDC R3, c[0x0][0x268] ;  /* 0x00009a00ff037b82 */ /* 0x001e220000000800 */
[----:B----4-:R-:W-:Y:S01]  /*12c90*/  MOV R5, 0x3f800000 ;  /* 0x3f80000000057802 */ /* 0x010fe20000000f00 */
[----:B------:R4:W-:Y:S01]  /*12ca0*/  STL [R1+0x114c], R0 ;  /* 0x00114c0001007387 */ /* 0x0009e20000100800 */
[----:B------:R-:W-:Y:S01]  /*12cb0*/  MOV R4, 0x3f800000 ;  /* 0x3f80000000047802 */ /* 0x000fe20000000f00 */
[----:B------:R-:W-:Y:S01]  /*12cc0*/  UIADD3.64 UR10, UR4, 0x1200, URZ ;  /* 0x00001200040a7897 */ /* 0x000fe2000fffe03f */
[----:B-1----:R-:W-:Y:S01]  /*12cd0*/  MOV R2, RZ ;  /* 0x000000ff00027202 */ /* 0x002fe20000000f00 */
[----:B------:R-:W-:Y:S02]  /*12ce0*/  STL [R1+0xf98], RZ ;  /* 0x000f98ff01007387 */ /* 0x000fe40000100800 */
[----:B------:R-:W1:Y:S02]  /*12cf0*/  LDC R19, c[0x0][0x268] ;  /* 0x00009a00ff137b82 */ /* 0x000e640000000800 */
[----:B------:R4:W-:Y:S01]  /*12d00*/  STL [R1+0x1150], R6 ;  /* 0x0011500601007387 */ /* 0x0009e20000100800 */
[----:B------:R-:W-:Y:S01]  /*12d10*/  UIADD3.64 UR14, UR4, 0x1580, URZ ;  /* 0x00001580040e7897 */ /* 0x000fe2000fffe03f */
[----:B----4-:R-:W-:-:S02]  /*12d20*/  MOV R0, RZ ;  /* 0x000000ff00007202 */ /* 0x010fc40000000f00 */
[----:B------:R4:W-:Y:S02]  /*12d30*/  STL [R1+0x1154], R5 ;  /* 0x0011540501007387 */ /* 0x0009e40000100800 */
[----:B------:R-:W3:Y:S02]  /*12d40*/  LDC R22, c[0x0][0x268] ;  /* 0x00009a00ff167b82 */ /* 0x000ee40000000800 */
[----:B------:R2:W-:Y:S01]  /*12d50*/  STL [R1+0x1158], R4 ;  /* 0x0011580401007387 */ /* 0x0005e20000100800 */
[----:B------:R-:W-:Y:S01]  /*12d60*/  MOV R6, 0xff800000 ;  /* 0xff80000000067802 */ /* 0x000fe20000000f00 */
[----:B0-----:R-:W-:Y:S01]  /*12d70*/  IMAD R3, R3, 0x1fa, RZ ;  /* 0x000001fa03037824 */ /* 0x001fe200078e02ff */
[----:B----4-:R-:W-:-:S03]  /*12d80*/  MOV R5, 0xff800000 ;  /* 0xff80000000057802 */ /* 0x010fc60000000f00 */
[----:B------:R0:W-:Y:S01]  /*12d90*/  STL [R1+0x1140], R6 ;  /* 0x0011400601007387 */ /* 0x0001e20000100800 */
[----:B------:R-:W4:Y:S01]  /*12da0*/  LDC R23, c[0x0][0x268] ;  /* 0x00009a00ff177b82 */ /* 0x000f220000000800 */
[----:B--2---:R-:W-:Y:S02]  /*12db0*/  MOV R4, 0xff800000 ;  /* 0xff80000000047802 */ /* 0x004fe40000000f00 */
[----:B------:R2:W-:Y:S04]  /*12dc0*/  STL [R1+0x1144], R5 ;  /* 0x0011440501007387 */ /* 0x0005e80000100800 */
[----:B------:R-:W-:Y:S01]  /*12dd0*/  STL [R1+0x400], RZ ;  /* 0x000400ff01007387 */ /* 0x000fe20000100800 */
[----:B------:R-:W1:Y:S01]  /*12de0*/  LDC R148, c[0x0][0x268] ;  /* 0x00009a00ff947b82 */ /* 0x000e620000000800 */
[----:B0-----:R-:W-:-:S02]  /*12df0*/  IMAD R6, R88, 0x216, RZ ;  /* 0x0000021658067824 */ /* 0x001fc400078e02ff */
[----:B------:R0:W-:Y:S01]  /*12e00*/  STL [R1+0x1148], R4 ;  /* 0x0011480401007387 */ /* 0x0001e20000100800 */
[----:B------:R-:W-:Y:S02]  /*12e10*/  IMAD R88, R152, 0x120, RZ ;  /* 0x0000012098587824 */ /* 0x000fe400078e02ff */
[----:B--2---:R-:W-:Y:S01]  /*12e20*/  IMAD R5, R75, 0x107, RZ ;  /* 0x000001074b057824 */ /* 0x004fe200078e02ff */
[----:B------:R-:W-:Y:S01]  /*12e30*/  STL [R1+0x404], RZ ;  /* 0x000404ff01007387 */ /* 0x000fe20000100800 */
[----:B------:R-:W-:Y:S02]  /*12e40*/  IMAD R75, R115, 0x114, RZ ;  /* 0x00000114734b7824 */ /* 0x000fe400078e02ff */
[----:B------:R-:W-:Y:S01]  /*12e50*/  IMAD R115, R243, 0xa, RZ ;  /* 0x0000000af3737824 */ /* 0x000fe200078e02ff */
[----:B------:R-:W-:Y:S01]  /*12e60*/  STL [R1+0x408], RZ ;  /* 0x000408ff01007387 */ /* 0x000fe20000100800 */
[----:B0-----:R-:W-:-:S03]  /*12e70*/  IMAD R4, R86, 0x214, RZ ;  /* 0x0000021456047824 */ /* 0x001fc600078e02ff */
[----:B------:R-:W-:Y:S01]  /*12e80*/  STL [R1+0x40c], RZ ;  /* 0x00040cff01007387 */ /* 0x000fe20000100800 */
[----:B------:R-:W-:Y:S02]  /*12e90*/  IMAD R86, R150, 0x48, RZ ;  /* 0x0000004896567824 */ /* 0x000fe400078e02ff */
[----:B------:R-:W0:Y:S01]  /*12ea0*/  LDC R150, c[0x0][0x268] ;  /* 0x00009a00ff967b82 */ /* 0x000e220000000800 */
[----:B------:R-:W-:Y:S04]  /*12eb0*/  STL [R1+0x410], RZ ;  /* 0x000410ff01007387 */ /* 0x000fe80000100800 */
[----:B------:R-:W-:Y:S01]  /*12ec0*/  STL [R1+0x414], RZ ;  /* 0x000414ff01007387 */ /* 0x000fe20000100800 */
[----:B-1----:R-:W-:-:S03]  /*12ed0*/  IMAD R148, R148, 0x2c, RZ ;  /* 0x0000002c94947824 */ /* 0x002fc600078e02ff */
[----:B------:R-:W-:Y:S04]  /*12ee0*/  STL [R1+0x418], RZ ;  /* 0x000418ff01007387 */ /* 0x000fe80000100800 */
[----:B------:R-:W-:Y:S04]  /*12ef0*/  STL [R1+0x41c], RZ ;  /* 0x00041cff01007387 */ /* 0x000fe80000100800 */
[----:B------:R-:W-:Y:S04]  /*12f00*/  STL [R1+0x420], RZ ;  /* 0x000420ff01007387 */ /* 0x000fe80000100800 */
[----:B------:R-:W-:Y:S01]  /*12f10*/  STL [R1+0x424], RZ ;  /* 0x000424ff01007387 */ /* 0x000fe20000100800 */
[----:B0-----:R-:W-:-:S03]  /*12f20*/  IMAD R150, R150, 0xb0, RZ ;  /* 0x000000b096967824 */ /* 0x001fc600078e02ff */
[----:B------:R-:W-:Y:S04]  /*12f30*/  STL [R1+0x428], RZ ;  /* 0x000428ff01007387 */ /* 0x000fe80000100800 */
        /* <DEDUP_REMOVED lines=245> */
[----:B------:R-:W-:Y:S04]  /*13e90*/  STL [R1], RZ ;  /* 0x000000ff01007387 */ /* 0x000fe80000100800 */
        /* <DEDUP_REMOVED lines=127> */
[----:B------:R0:W-:Y:S04]  /*14690*/  STL.64 [R1+0x1fe8], R24 ;  /* 0x001fe81801007387 */ /* 0x0001e80000100a00 */
[----:B------:R1:W-:Y:S04]  /*146a0*/  STL.64 [R1+0x1ff0], R26 ;  /* 0x001ff01a01007387 */ /* 0x0003e80000100a00 */
[----:B------:R2:W-:Y:S04]  /*146b0*/  STL.64 [R1+0x1ff8], R28 ;  /* 0x001ff81c01007387 */ /* 0x0005e80000100a00 */
[----:B------:R3:W-:Y:S01]  /*146c0*/  STL.64 [R1+0x2000], R30 ;  /* 0x0020001e01007387 */ /* 0x0007e20000100a00 */
[----:B0-----:R-:W-:-:S02]  /*146d0*/  IMAD R24, R83, 0x212, RZ ;  /* 0x0000021253187824 */ /* 0x001fc400078e02ff */
[----:B------:R-:W-:Y:S01]  /*146e0*/  IMAD R83, R143, 0x11e, RZ ;  /* 0x0000011e8f537824 */ /* 0x000fe200078e02ff */
[----:B------:R0:W-:Y:S01]  /*146f0*/  STL.64 [R1+0x2008], R32 ;  /* 0x0020082001007387 */ /* 0x0001e20000100a00 */
[----:B-1----:R-:W-:Y:S01]  /*14700*/  LEA R27, R15, -R15, 0x7 ;  /* 0x8000000f0f1b7211 */ /* 0x002fe200078e38ff */
[----:B------:R-:W-:Y:S02]  /*14710*/  IMAD R15, R18, 0xfe, RZ ;  /* 0x000000fe120f7824 */ /* 0x000fe400078e02ff */
[----:B------:R1:W-:Y:S01]  /*14720*/  STL.64 [R1+0x2010], R34 ;  /* 0x0020102201007387 */ /* 0x0003e20000100a00 */
[----:B--2---:R-:W-:Y:S02]  /*14730*/  IMAD R29, R14, 0xfd, RZ ;  /* 0x000000fd0e1d7824 */ /* 0x004fe400078e02ff */
[----:B------:R-:W-:Y:S01]  /*14740*/  IMAD R14, R19, 0x1fc, RZ ;  /* 0x000001fc130e7824 */ /* 0x000fe200078e02ff */
[----:B------:R2:W-:Y:S01]  /*14750*/  STL.64 [R1+0x2018], R36 ;  /* 0x0020182401007387 */ /* 0x0005e20000100a00 */
[----:B---3--:R-:W-:-:S02]  /*14760*/  IMAD R30, R76, 0x20e, RZ ;  /* 0x0000020e4c1e7824 */ /* 0x008fc400078e02ff */
[----:B------:R-:W-:Y:S01]  /*14770*/  IMAD R76, R120, 0x116, RZ ;  /* 0x00000116784c7824 */ /* 0x000fe200078e02ff */
[----:B0-----:R-:W0:Y:S01]  /*14780*/  LDC R33, c[0x0][0x268] ;  /* 0x00009a00ff217b82 */ /* 0x001e220000000800 */
[----:B------:R3:W-:Y:S01]  /*14790*/  STL.64 [R1+0x2020], R38 ;  /* 0x0020202601007387 */ /* 0x0007e20000100a00 */
[----:B------:R-:W-:Y:S02]  /*147a0*/  IMAD R120, R248, 0x140, RZ ;  /* 0x00000140f8787824 */ /* 0x000fe400078e02ff */
[----:B-1----:R-:W-:Y:S01]  /*147b0*/  IMAD R34, R71, 0x20a, RZ ;  /* 0x0000020a47227824 */ /* 0x002fe200078e02ff */
[----:B------:R-:W-:Y:S01]  /*147c0*/  STL [R1+0x2028], R38 ;  /* 0x0020282601007387 */ /* 0x000fe20000100800 */
[----:B------:R-:W-:Y:S01]  /*147d0*/  IMAD R71, R103, 0x88, RZ ;  /* 0x0000008867477824 */ /* 0x000fe200078e02ff */
[----:B----4-:R-:W-:Y:S01]  /*147e0*/  LEA R35, R23, R23, 0x8 ;  /* 0x0000001717237211 */ /* 0x010fe200078e40ff */
[----:B------:R-:W-:Y:S01]  /*147f0*/  IMAD R103, R199, 0x130, RZ ;  /* 0x00000130c7677824 */ /* 0x000fe200078e02ff */
[----:B------:R1:W-:Y:S01]  /*14800*/  STL.64 [R1+0x2030], R40 ;  /* 0x0020302801007387 */ /* 0x0003e20000100a00 */
[----:B------:R-:W-:Y:S01]  /*14810*/  IMAD R18, R20, 0x1fe, RZ ;  /* 0x000001fe14127824 */ /* 0x000fe200078e02ff */
[----:B--2---:R-:W-:Y:S01]  /*14820*/  SHF.L.U32 R37, R22, 0x8, RZ ;  /* 0x0000000816257819 */ /* 0x004fe200000006ff */
[----:B------:R-:W-:Y:S01]  /*14830*/  IMAD R19, R64, 0x102, RZ ;  /* 0x0000010240137824 */ /* 0x000fe200078e02ff */
[----:B---3--:R-:W-:Y:S01]  /*14840*/  LEA R39, R63, R63, 0x7 ;  /* 0x0000003f3f277211 */ /* 0x008fe200078e38ff */
[----:B------:R-:W-:Y:S01]  /*14850*/  IMAD R63, R79, 0x84, RZ ;  /* 0x000000844f3f7824 */ /* 0x000fe200078e02ff */
[----:B------:R-:W-:Y:S01]  /*14860*/  STL [R1+0x2038], R40 ;  /* 0x0020382801007387 */ /* 0x000fe20000100800 */
[----:B------:R-:W-:-:S02]  /*14870*/  IMAD R79, R127, 0x118, RZ ;  /* 0x000001187f4f7824 */ /* 0x000fc400078e02ff */
[----:B------:R-:W-:Y:S02]  /*14880*/  IMAD R20, R67, 0x82, RZ ;  /* 0x0000008243147824 */ /* 0x000fe400078e02ff */
[----:B------:R-:W-:Y:S01]  /*14890*/  IMAD R31, R65, 0x103, RZ ;  /* 0x00000103411f7824 */ /* 0x000fe200078e02ff */
[----:B-1----:R-:W-:Y:S01]  /*148a0*/  LEA R41, R21, -R21, 0x8 ;  /* 0x8000001515297211 */ /* 0x002fe200078e40ff */
[----:B------:R-:W-:Y:S02]  /*148b0*/  IMAD R21, R68, 0x104, RZ ;  /* 0x0000010444157824 */ /* 0x000fe400078e02ff */
[----:B0-----:R-:W-:Y:S02]  /*148c0*/  IMAD R121, R33, 0x142, RZ ;  /* 0x0000014221797824 */ /* 0x001fe400078e02ff */
[----:B------:R-:W0:Y:S01]  /*148d0*/  LDC R33, c[0x0][0x268] ;  /* 0x00009a00ff217b82 */ /* 0x000e220000000800 */
[----:B------:R-:W-:Y:S02]  /*148e0*/  IMAD R68, R96, 0x10e, RZ ;  /* 0x0000010e60447824 */ /* 0x000fe400078e02ff */
[----:B------:R-:W-:-:S02]  /*148f0*/  IMAD R96, R180, 0x12a, RZ ;  /* 0x0000012ab4607824 */ /* 0x000fc400078e02ff */
[----:B------:R-:W-:Y:S02]  /*14900*/  IMAD R36, R69, 0x208, RZ ;  /* 0x0000020845247824 */ /* 0x000fe400078e02ff */
[----:B------:R-:W-:Y:S02]  /*14910*/  IMAD R64, R80, 0x108, RZ ;  /* 0x0000010850407824 */ /* 0x000fe400078e02ff */
[----:B------:R-:W-:Y:S02]  /*14920*/  IMAD R23, R78, 0x42, RZ ;  /* 0x000000424e177824 */ /* 0x000fe400078e02ff */
[----:B------:R-:W-:Y:S02]  /*14930*/  IMAD R22, R73, 0x106, RZ ;  /* 0x0000010649167824 */ /* 0x000fe400078e02ff */
[----:B------:R-:W-:Y:S02]  /*14940*/  IMAD R65, R85, 0x10a, RZ ;  /* 0x0000010a55417824 */ /* 0x000fe400078e02ff */
[----:B------:R-:W-:-:S02]  /*14950*/  IMAD R25, R72, 0x83, RZ ;  /* 0x0000008348197824 */ /* 0x000fc400078e02ff */
[----:B------:R-:W-:Y:S02]  /*14960*/  IMAD R69, R101, 0x22, RZ ;  /* 0x0000002265457824 */ /* 0x000fe400078e02ff */
[----:B------:R-:W-:Y:S02]  /*14970*/  IMAD R67, R91, 0x10c, RZ ;  /* 0x0000010c5b437824 */ /* 0x000fe400078e02ff */
[----:B------:R-:W-:Y:S02]  /*14980*/  IMAD R72, R104, 0x110, RZ ;  /* 0x0000011068487824 */ /* 0x000fe400078e02ff */
[----:B------:R-:W-:Y:S02]  /*14990*/  IMAD R73, R109, 0x112, RZ ;  /* 0x000001126d497824 */ /* 0x000fe400078e02ff */
[----:B0-----:R-:W-:Y:S02]  /*149a0*/  IMAD R123, R33, 0x144, RZ ;  /* 0x00000144217b7824 */ /* 0x001fe400078e02ff */
[----:B------:R-:W0:Y:S01]  /*149b0*/  LDC R33, c[0x0][0x268] ;  /* 0x00009a00ff217b82 */ /* 0x000e220000000800 */
[----:B------:R-:W-:-:S02]  /*149c0*/  IMAD R78, R126, 0x8c, RZ ;  /* 0x0000008c7e4e7824 */ /* 0x000fc400078e02ff */
[----:B------:R-:W-:Y:S02]  /*149d0*/  IMAD R80, R132, 0x11a, RZ ;  /* 0x0000011a84507824 */ /* 0x000fe400078e02ff */
[----:B------:R-:W-:Y:S02]  /*149e0*/  IMAD R85, R149, 0x24, RZ ;  /* 0x0000002495557824 */ /* 0x000fe400078e02ff */
[----:B------:R-:W-:Y:S01]  /*149f0*/  IMAD R91, R163, 0x124, RZ ;  /* 0x00000124a35b7824 */ /* 0x000fe200078e02ff */
[----:B------:R-:W1:Y:S01]  /*14a00*/  LDC R126, c[0x0][0x268] ;  /* 0x00009a00ff7e7b82 */ /* 0x000e620000000800 */
[----:B------:R-:W-:Y:S02]  /*14a10*/  IMAD R101, R197, 0x4c, RZ ;  /* 0x0000004cc5657824 */ /* 0x000fe400078e02ff */
[----:B------:R-:W-:Y:S02]  /*14a20*/  IMAD R104, R204, 0x132, RZ ;  /* 0x00000132cc687824 */ /* 0x000fe400078e02ff */
[----:B------:R-:W-:-:S03]  /*14a30*/  IMAD R109, R221, 0x9c, RZ ;  /* 0x0000009cdd6d7824 */ /* 0x000fc600078e02ff */
[----:B------:R-:W2:Y:S01]  /*14a40*/  LDC R132, c[0x0][0x268] ;  /* 0x00009a00ff847b82 */ /* 0x000ea20000000800 */
[----:B0-----:R-:W-:-:S07]  /*14a50*/  IMAD R124, R33, 0x146, RZ ;  /* 0x00000146217c7824 */ /* 0x001fce00078e02ff */
[----:B------:R-:W0:Y:S01]  /*14a60*/  LDC R149, c[0x0][0x268] ;  /* 0x00009a00ff957b82 */ /* 0x000e220000000800 */
[----:B-1----:R-:W-:-:S07]  /*14a70*/  IMAD R126, R126, 0xa4, RZ ;  /* 0x000000a47e7e7824 */ /* 0x002fce00078e02ff */
[----:B------:R-:W1:Y:S01]  /*14a80*/  LDC R33, c[0x0][0x268] ;  /* 0x00009a00ff217b82 */ /* 0x000e620000000800 */
[----:B--2---:R-:W-:-:S07]  /*14a90*/  IMAD R132, R132, 0x2a, RZ ;  /* 0x0000002a84847824 */ /* 0x004fce00078e02ff */
        /* <DEDUP_REMOVED lines=9> */
[----:B-1----:R-:W-:Y:S02]  /*14b30*/  IMAD R204, R204, 0x66, RZ ;  /* 0x00000066cccc7824 */ /* 0x002fe400078e02ff */
[----:B--2---:R-:W-:-:S05]  /*14b40*/  IMAD R128, R33, 0x14a, RZ ;  /* 0x0000014a21807824 */ /* 0x004fca00078e02ff */
[----:B------:R-:W1:Y:S01]  /*14b50*/  LDC R33, c[0x0][0x268] ;  /* 0x00009a00ff217b82 */ /* 0x000e620000000800 */
[----:B0-----:R-:W-:Y:S02]  /*14b60*/  IMAD R221, R221, 0xd4, RZ ;  /* 0x000000d4dddd7824 */ /* 0x001fe400078e02ff */
[----:B-1----:R-:W-:-:S05]  /*14b70*/  IMAD R130, R33, 0x14c, RZ ;  /* 0x0000014c21827824 */ /* 0x002fca00078e02ff */
[----:B------:R-:W0:Y:S02]  /*14b80*/  LDC R33, c[0x0][0x268] ;  /* 0x00009a00ff217b82 */ /* 0x000e240000000800 */
[----:B0-----:R-:W-:-:S06]  /*14b90*/  IMAD R131, R33, 0x14e, RZ ;  /* 0x0000014e21837824 */ /* 0x001fcc00078e02ff */
        /* <DEDUP_REMOVED lines=129> */
[----:B0-----:R-:W-:Y:S01]  /*153b0*/  IMAD R252, R33, 0x72, RZ ;  /* 0x0000007221fc7824 */ /* 0x001fe200078e02ff */
[C---:B------:R-:W-:Y:S02]  /*153c0*/  LEA.HI.X.SX32 R33, R3.reuse, R13, 0x1, P5 ;  /* 0x0000000d03217211 */ /* 0x040fe400028f0eff */
[----:B------:R-:W-:-:S03]  /*153d0*/  IADD3 R32, P5, R3, R12, RZ ;  /* 0x0000000c03207210 */ /* 0x000fc60007fbe0ff */
[----:B------:R-:W0:Y:S01]  /*153e0*/  LDC R3, c[0x0][0x268] ;  /* 0x00009a00ff037b82 */ /* 0x000e220000000800 */
[----:B------:R1:W-:Y:S02]  /*153f0*/  STL [R1+0xfcc], R33 ;  /* 0x000fcc2101007387 */ /* 0x0003e40000100800 */
[-C--:B-1----:R-:W-:Y:S02]  /*15400*/  LEA.HI.X.SX32 R33, R29, R13.reuse, 0x1, P5 ;  /* 0x0000000d1d217211 */ /* 0x082fe400028f0eff */
[----:B------:R-:W-:Y:S02]  /*15410*/  LEA.HI.X.SX32 R29, R18, R13, 0x1, P1 ;  /* 0x0000000d121d7211 */ /* 0x000fe400008f0eff */
[-C--:B------:R-:W-:Y:S01]  /*15420*/  IADD3 R28, P1, R20, R12.reuse, RZ ;  /* 0x0000000c141c7210 */ /* 0x080fe20007f3e0ff */
[----:B------:R1:W-:Y:S01]  /*15430*/  STL.64 [R1+0x1808], R32 ;  /* 0x0018082001007387 */ /* 0x0003e20000100a00 */
[----:B0-----:R-:W-:Y:S01]  /*15440*/  IMAD R3, R3, 0x1d4, RZ ;  /* 0x000001d403037824 */ /* 0x001fe200078e02ff */
[----:B-1----:R-:W-:-:S04]  /*15450*/  IADD3 R32, P5, R15, R12, RZ ;  /* 0x0000000c0f207210 */ /* 0x002fc80007fbe0ff */
[-C--:B------:R-:W-:Y:S02]  /*15460*/  LEA.HI.X.SX32 R33, R27, R13.reuse, 0x1, P5 ;  /* 0x0000000d1b217211 */ /* 0x080fe400028f0eff */
[----:B------:R-:W-:Y:S02]  /*15470*/  LEA.HI.X.SX32 R27, R14, R13, 0x1, P2 ;  /* 0x0000000d0e1b7211 */ /* 0x000fe400010f0eff */
[-C--:B------:R-:W-:Y:S01]  /*15480*/  IADD3 R26, P2, R18, R12.reuse, RZ ;  /* 0x0000000c121a7210 */ /* 0x080fe20007f5e0ff */
[----:B------:R0:W-:Y:S01]  /*15490*/  STL.64 [R1+0x1bf0], R32 ;  /* 0x001bf02001007387 */ /* 0x0001e20000100a00 */
[----:B------:R-:W1:Y:S03]  /*154a0*/  LDC R18, c[0x0][0x268] ;  /* 0x00009a00ff127b82 */ /* 0x000e660000000800 */
[----:B------:R2:W-:Y:S01]  /*154b0*/  STL [R1+0xfbc], R27 ;  /* 0x000fbc1b01007387 */ /* 0x0005e20000100800 */
[----:B0-----:R-:W-:-:S02]  /*154c0*/  IADD3 R32, P5, R14, R12, RZ ;  /* 0x0000000c0e207210 */ /* 0x001fc40007fbe0ff */
[-C--:B--2---:R-:W-:Y:S02]  /*154d0*/  LEA.HI.X.SX32 R27, R41, R13.reuse, 0x1, P2 ;  /* 0x0000000d291b7211 */ /* 0x084fe400010f0eff */
[----:B------:R-:W0:Y:S01]  /*154e0*/  LDC R14, c[0x0][0x268] ;  /* 0x00009a00ff0e7b82 */ /* 0x000e220000000800 */
[-C--:B------:R-:W-:Y:S02]  /*154f0*/  LEA.HI.X.SX32 R33, R15, R13.reuse, 0x1, P5 ;  /* 0x0000000d0f217211 */ /* 0x080fe400028f0eff */
[----:B------:R-:W-:-:S03]  /*15500*/  LEA.HI.X.SX32 R41, R37, R13, 0x1, P3 ;  /* 0x0000000d25297211 */ /* 0x000fc600018f0eff */
[----:B------:R2:W-:Y:S04]  /*15510*/  STL.64 [R1+0x1800], R32 ;  /* 0x0018002001007387 */ /* 0x0005e80000100a00 */
[----:B------:R-:W-:Y:S04]  /*15520*/  STL [R1+0xfac], R29 ;  /* 0x000fac1d01007387 */ /* 0x000fe80000100800 */
[----:B------:R-:W-:Y:S04]  /*15530*/  STL.64 [R1+0x17f8], R26 ;  /* 0x0017f81a01007387 */ /* 0x000fe80000100a00 */
[----:B------:R3:W-:Y:S01]  /*15540*/  STL [R1+0x1104], R41 ;  /* 0x0011042901007387 */ /* 0x0007e20000100800 */
[----:B--2---:R-:W-:-:S03]  /*15550*/  IADD3 R32, P5, R19, R12, RZ ;  /* 0x0000000c13207210 */ /* 0x004fc60007fbe0ff */
[----:B------:R2:W4:Y:S01]  /*15560*/  LDL.LU R40, [R1+0x2038] ;  /* 0x0020380001287983 */ /* 0x0005220000300800 */
[-C--:B------:R-:W-:Y:S02]  /*15570*/  LEA.HI.X.SX32 R33, R39, R13.reuse, 0x1, P5 ;  /* 0x0000000d27217211 */ /* 0x080fe400028f0eff */
[-C--:B------:R-:W-:Y:S02]  /*15580*/  LEA.HI.X.SX32 R39, R19, R13.reuse, 0x1, P6 ;  /* 0x0000000d13277211 */ /* 0x080fe400030f0eff */
[----:B0-----:R-:W-:Y:S02]  /*15590*/  LEA R14, R14, R14, 0x6 ;  /* 0x0000000e0e0e7211 */ /* 0x001fe400078e30ff */
[----:B---3--:R-:W-:Y:S01]  /*155a0*/  LEA.HI.X.SX32 R41, R35, R13, 0x1, P4 ;  /* 0x0000000d23297211 */ /* 0x008fe200020f0eff */
[----:B-1----:R-:W-:Y:S01]  /*155b0*/  IMAD R18, R18, 0x105, RZ ;  /* 0x0000010512127824 */ /* 0x002fe200078e02ff */
[----:B------:R-:W-:-:S03]  /*155c0*/  IADD3 R26, P2, R21, R12, RZ ;  /* 0x0000000c151a7210 */ /* 0x000fc60007f5e0ff */
[----:B------:R4:W-:Y:S01]  /*155d0*/  STL [R1+0x10fc], R41 ;  /* 0x0010fc2901007387 */ /* 0x0009e20000100800 */
[----:B------:R-:W-:Y:S02]  /*155e0*/  LEA.HI.X.SX32 R29, R14, R13, 0x1, P1 ;  /* 0x0000000d0e1d7211 */ /* 0x000fe400008f0eff */
[----:B------:R-:W0:Y:S01]  /*155f0*/  LDC R14, c[0x0][0x268] ;  /* 0x00009a00ff0e7b82 */ /* 0x000e220000000800 */
[----:B----4-:R2:W5:Y:S04]  /*15600*/  LDL.LU.64 R40, [R1+0x2030] ;  /* 0x0020300001287983 */ /* 0x0105680000300a00 */
[----:B------:R-:W-:Y:S04]  /*15610*/  STL.64 [R1+0x1be8], R32 ;  /* 0x001be82001007387 */ /* 0x000fe80000100a00 */
[----:B------:R1:W-:Y:S04]  /*15620*/  STL [R1+0x10f4], R39 ;  /* 0x0010f42701007387 */ /* 0x0003e80000100800 */
[----:B------:R2:W3:Y:S01]  /*15630*/  LDL.LU R38, [R1+0x2028] ;  /* 0x0020280001267983 */ /* 0x0004e20000300800 */
[-C--:B------:R-:W-:Y:S01]  /*15640*/  IADD3 R34, P4, R34, R12.reuse, RZ ;  /* 0x0000000c22227210 */ /* 0x080fe20007f9e0ff */
[----:B0-----:R-:W-:Y:S01]  /*15650*/  IMAD R14, R14, 0x210, RZ ;  /* 0x000002100e0e7824 */ /* 0x001fe200078e02ff */
[----:B------:R-:W-:-:S02]  /*15660*/  IADD3 R16, P6, R16, R12, RZ ;  /* 0x0000000c10107210 */ /* 0x000fc40007fde0ff */
[-C--:B------:R-:W-:Y:S02]  /*15670*/  LEA.HI.X.SX32 R35, R18, R13.reuse, 0x1, P4 ;  /* 0x0000000d12237211 */ /* 0x080fe400020f0eff */
[-C--:B-1----:R-:W-:Y:S02]  /*15680*/  LEA.HI.X.SX32 R39, R31, R13.reuse, 0x1, P0 ;  /* 0x0000000d1f277211 */ /* 0x082fe400000f0eff */
[-C--:B------:R-:W-:Y:S02]  /*15690*/  IADD3 R18, P4, R14, R12.reuse, RZ ;  /* 0x0000000c0e127210 */ /* 0x080fe40007f9e0ff */
[----:B------:R-:W-:Y:S01]  /*156a0*/  IADD3 R36, P3, R36, R12, RZ ;  /* 0x0000000c24247210 */ /* 0x000fe20007f7e0ff */
[----:B------:R-:W0:Y:S01]  /*156b0*/  LDC R14, c[0x0][0x268] ;  /* 0x00009a00ff0e7b82 */ /* 0x000e220000000800 */
[----:B------:R3:W-:Y:S01]  /*156c0*/  STL [R1+0x10ec], R39 ;  /* 0x0010ec2701007387 */ /* 0x0007e20000100800 */
[-C--:B------:R-:W-:Y:S02]  /*156d0*/  LEA.HI.X.SX32 R27, R20, R13.reuse, 0x1, P2 ;  /* 0x0000000d141b7211 */ /* 0x080fe400010f0eff */
[----:B------:R-:W-:-:S02]  /*156e0*/  LEA.HI.X.SX32 R37, R21, R13, 0x1, P3 ;  /* 0x0000000d15257211 */ /* 0x000fc400018f0eff */
[----:B------:R-:W-:Y:S02]  /*156f0*/  MOV R20, R16 ;  /* 0x0000001000147202 */ /* 0x000fe40000000f00 */
[----:B------:R-:W-:Y:S02]  /*15700*/  MOV R21, R17 ;  /* 0x0000001100157202 */ /* 0x000fe40000000f00 */
[----:B------:R-:W-:-:S04]  /*15710*/  IADD3 R30, P0, R30, R12, RZ ;  /* 0x0000000c1e1e7210 */ /* 0x000fc80007f1e0ff */
[-C--:B------:R-:W-:Y:S02]  /*15720*/  LEA.HI.X.SX32 R31, R5, R13.reuse, 0x1, P0 ;  /* 0x0000000d051f7211 */ /* 0x080fe400000f0eff */
[----:B0-----:R-:W-:Y:S02]  /*15730*/  LEA R14, R14, R14, 0x5 ;  /* 0x0000000e0e0e7211 */ /* 0x001fe400078e28ff */
[-C--:B------:R-:W-:Y:S02]  /*15740*/  IADD3 R4, P0, R4, R12.reuse, RZ ;  /* 0x0000000c04047210 */ /* 0x080fe40007f1e0ff */
[-C--:B------:R-:W-:Y:S02]  /*15750*/  LEA.HI.X.SX32 R21, R22, R13.reuse, 0x1, P6 ;  /* 0x0000000d16157211 */ /* 0x080fe400030f0eff */
[C---:B------:R-:W-:Y:S02]  /*15760*/  IADD3 R20, P6, R65.reuse, R12, RZ ;  /* 0x0000000c41147210 */ /* 0x040fe40007fde0ff */
[----:B------:R-:W-:-:S02]  /*15770*/  LEA.HI.X.SX32 R5, R65, R13, 0x1, P0 ;  /* 0x0000000d41057211 */ /* 0x000fc400000f0eff */
[----:B------:R-:W-:Y:S02]  /*15780*/  MOV R65, R7 ;  /* 0x0000000700417202 */ /* 0x000fe40000000f00 */
[----:B------:R-:W-:-:S04]  /*15790*/  IADD3 R32, P5, R22, R12, RZ ;  /* 0x0000000c16207210 */ /* 0x000fc80007fbe0ff */
[-C--:B------:R-:W-:Y:S02]  /*157a0*/  LEA.HI.X.SX32 R33, R25, R13.reuse, 0x1, P5 ;  /* 0x0000000d19217211 */ /* 0x080fe400028f0eff */
[----:B------:R-:W-:Y:S02]  /*157b0*/  IADD3 R24, P5, R24, R12, RZ ;  /* 0x0000000c18187210 */ /* 0x000fe40007fbe0ff */
[----:B------:R-:W-:Y:S02]  /*157c0*/  MOV R22, R18 ;  /* 0x0000001200167202 */ /* 0x000fe40000000f00 */
[----:B------:R-:W-:Y:S02]  /*157d0*/  LEA.HI.X.SX32 R25, R9, R13, 0x1, P5 ;  /* 0x0000000d09197211 */ /* 0x000fe400028f0eff */
[----:B------:R-:W0:Y:S01]  /*157e0*/  LDC R9, c[0x0][0x268] ;  /* 0x00009a00ff097b82 */ /* 0x000e220000000800 */
[-C--:B------:R-:W-:Y:S02]  /*157f0*/  IADD3 R8, P5, R8, R12.reuse, RZ ;  /* 0x0000000c08087210 */ /* 0x080fe40007fbe0ff */
[----:B------:R-:W-:Y:S01]  /*15800*/  IADD3 R10, P0, R10, R12, RZ ;  /* 0x0000000c0a0a7210 */ /* 0x000fe20007f1e0ff */
[----:B0-----:R-:W-:-:S05]  /*15810*/  IMAD R9, R9, 0x10d, RZ ;  /* 0x0000010d09097824 */ /* 0x001fca00078e02ff */
[----:B------:R-:W-:Y:S01]  /*15820*/  LEA.HI.X.SX32 R9, R9, R13, 0x1, P5 ;  /* 0x0000000d09097211 */ /* 0x000fe200028f0eff */
[----:B---3--:R2:W5:Y:S04]  /*15830*/  LDL.LU.64 R38, [R1+0x2020] ;  /* 0x0020200001267983 */ /* 0x0085680000300a00 */
[----:B------:R0:W-:Y:S04]  /*15840*/  STL [R1+0x17e0], R16 ;  /* 0x0017e01001007387 */ /* 0x0001e80000100800 */
[----:B------:R-:W-:Y:S01]  /*15850*/  STL.64 [R1+0x1de0], R28 ;  /* 0x001de01c01007387 */ /* 0x000fe20000100a00 */
[----:B0-----:R-:W-:-:S03]  /*15860*/  IADD3 R16, P3, R64, R12, RZ ;  /* 0x0000000c40107210 */ /* 0x001fc60007f7e0ff */
[----:B------:R0:W-:Y:S01]  /*15870*/  STL.64 [R1+0x1be0], R26 ;  /* 0x001be01a01007387 */ /* 0x0001e20000100a00 */
[C---:B------:R-:W-:Y:S02]  /*15880*/  LEA.HI.X.SX32 R17, R63.reuse, R13, 0x1, P3 ;  /* 0x0000000d3f117211 */ /* 0x040fe400018f0eff */
[-C--:B0-----:R-:W-:Y:S02]  /*15890*/  IADD3 R26, P2, R63, R12.reuse, RZ ;  /* 0x0000000c3f1a7210 */ /* 0x081fe40007f5e0ff */
[----:B------:R-:W0:Y:S01]  /*158a0*/  LDC R63, c[0x0][0x268] ;  /* 0x00009a00ff3f7b82 */ /* 0x000e220000000800 */
[----:B------:R-:W-:-:S04]  /*158b0*/  IADD3 R28, P1, R23, R12, RZ ;  /* 0x0000000c171c7210 */ /* 0x000fc80007f3e0ff */
[----:B------:R-:W-:-:S03]  /*158c0*/  LEA.HI.X.SX32 R29, R14, R13, 0x1, P1 ;  /* 0x0000000d0e1d7211 */ /* 0x000fc600008f0eff */
[----:B------:R-:W1:Y:S01]  /*158d0*/  LDC R14, c[0x0][0x268] ;  /* 0x00009a00ff0e7b82 */ /* 0x000e620000000800 */
[----:B------:R-:W-:Y:S01]  /*158e0*/  IADD3 R6, P1, R6, R12, RZ ;  /* 0x0000000c06067210 */ /* 0x000fe20007f3e0ff */
[----:B------:R3:W-:Y:S01]  /*158f0*/  STL.64 [R1+0x17f0], R36 ;  /* 0x0017f02401007387 */ /* 0x0007e20000100a00 */
[-C--:B------:R-:W-:Y:S01]  /*15900*/  LEA.HI.X.SX32 R27, R23, R13.reuse, 0x1, P2 ;  /* 0x0000000d171b7211 */ /* 0x080fe200010f0eff */
[----:B0-----:R-:W-:Y:S02]  /*15910*/  IMAD R63, R63, 0x10b, RZ ;  /* 0x0000010b3f3f7824 */ /* 0x001fe400078e02ff */
[----:B---3--:R2:W5:Y:S03]  /*15920*/  LDL.LU.64 R36, [R1+0x2018] ;  /* 0x0020180001247983 */ /* 0x0085660000300a00 */
[----:B------:R-:W-:Y:S02]  /*15930*/  LEA.HI.X.SX32 R65, R63, R13, 0x1, P1 ;  /* 0x0000000d3f417211 */ /* 0x000fe400008f0eff */
[----:B------:R-:W0:Y:S01]  /*15940*/  LDC R63, c[0x0][0x268] ;  /* 0x00009a00ff3f7b82 */ /* 0x000e220000000800 */
[----:B------:R3:W-:Y:S01]  /*15950*/  STL.64 [R1+0x17e8], R34 ;  /* 0x0017e82201007387 */ /* 0x0007e20000100a00 */
[----:B-1----:R-:W-:Y:S01]  /*15960*/  IMAD R14, R14, 0x218, RZ ;  /* 0x000002180e0e7824 */ /* 0x002fe200078e02ff */
[----:B------:R-:W-:-:S02]  /*15970*/  MOV R23, R19 ;  /* 0x0000001300177202 */ /* 0x000fc40000000f00 */
[----:B------:R-:W-:Y:S01]  /*15980*/  LEA.HI.X.SX32 R23, R64, R13, 0x1, P4 ;  /* 0x0000000d40177211 */ /* 0x000fe200020f0eff */
[----:B---3--:R2:W5:Y:S02]  /*15990*/  LDL.LU.64 R34, [R1+0x2010] ;  /* 0x0020100001227983 */ /* 0x0085640000300a00 */
[----:B------:R-:W1:Y:S02]  /*159a0*/  LDC R19, c[0x0][0x268] ;  /* 0x00009a00ff137b82 */ /* 0x000e640000000800 */
[----:B------:R3:W-:Y:S01]  /*159b0*/  STL.64 [R1+0x1bd8], R32 ;  /* 0x001bd82001007387 */ /* 0x0007e20000100a00 */
[----:B------:R-:W-:-:S05]  /*159c0*/  IADD3 R22, P4, R14, R12, RZ ;  /* 0x0000000c0e167210 */ /* 0x000fca0007f9e0ff */
[----:B------:R-:W4:Y:S01]  /*159d0*/  LDC R14, c[0x0][0x268] ;  /* 0x00009a00ff0e7b82 */ /* 0x000f220000000800 */
[----:B---3--:R2:W5:Y:S04]  /*159e0*/  LDL.LU.64 R32, [R1+0x2008] ;  /* 0x0020080001207983 */ /* 0x0085680000300a00 */
[----:B------:R-:W-:Y:S04]  /*159f0*/  STL [R1+0x17d0], R18 ;  /* 0x0017d01201007387 */ /* 0x000fe80000100800 */
[----:B------:R3:W-:Y:S04]  /*15a00*/  STL [R1+0x17e4], R21 ;  /* 0x0017e41501007387 */ /* 0x0007e80000100800 */
[----:B------:R2:W-:Y:S01]  /*15a10*/  STL.64 [R1+0x17d8], R30 ;  /* 0x0017d81e01007387 */ /* 0x0005e20000100a00 */
[----:B0-----:R-:W-:Y:S01]  /*15a20*/  IMAD R63, R63, 0x87, RZ ;  /* 0x000000873f3f7824 */ /* 0x001fe200078e02ff */
[----:B---3--:R-:W-:-:S02]  /*15a30*/  LEA.HI.X.SX32 R21, R11, R13, 0x1, P6 ;  /* 0x0000000d0b157211 */ /* 0x008fc400030f0eff */
[----:B--2---:R0:W5:Y:S04]  /*15a40*/  LDL.LU.64 R30, [R1+0x2000] ;  /* 0x00200000011e7983 */ /* 0x0041680000300a00 */
[----:B------:R2:W-:Y:S04]  /*15a50*/  STL.64 [R1+0x1ed8], R28 ;  /* 0x001ed81c01007387 */ /* 0x0005e80000100a00 */
[----:B--2---:R0:W5:Y:S04]  /*15a60*/  LDL.LU.64 R28, [R1+0x1ff8] ;  /* 0x001ff800011c7983 */ /* 0x0041680000300a00 */
[----:B------:R2:W-:Y:S04]  /*15a70*/  STL.64 [R1+0x1dd8], R26 ;  /* 0x001dd81a01007387 */ /* 0x0005e80000100a00 */
[----:B--2---:R0:W5:Y:S04]  /*15a80*/  LDL.LU.64 R26, [R1+0x1ff0] ;  /* 0x001ff000011a7983 */ /* 0x0041680000300a00 */
[----:B------:R-:W-:Y:S04]  /*15a90*/  STL [R1+0x17b8], R6 ;  /* 0x0017b80601007387 */ /* 0x000fe80000100800 */
[----:B------:R-:W-:Y:S04]  /*15aa0*/  STL.64 [R1+0x1bd0], R16 ;  /* 0x001bd01001007387 */ /* 0x000fe80000100a00 */
[----:B------:R-:W-:Y:S04]  /*15ab0*/  STL [R1+0x17d4], R23 ;  /* 0x0017d41701007387 */ /* 0x000fe80000100800 */
[----:B------:R2:W-:Y:S04]  /*15ac0*/  STL.64 [R1+0x17c8], R24 ;  /* 0x0017c81801007387 */ /* 0x0005e80000100a00 */
[----:B--2---:R0:W5:Y:S04]  /*15ad0*/  LDL.LU.64 R24, [R1+0x1fe8] ;  /* 0x001fe80001187983 */ /* 0x0041680000300a00 */
[----:B------:R2:W-:Y:S02]  /*15ae0*/  STL.64 [R1+0x1bc8], R20 ;  /* 0x001bc81401007387 */ /* 0x0005e40000100a00 */
[----:B--2---:R-:W-:-:S04]  /*15af0*/  IADD3 R20, P6, R68, R12, RZ ;  /* 0x0000000c44147210 */ /* 0x004fc80007fde0ff */
[-C--:B------:R-:W-:Y:S02]  /*15b00*/  LEA.HI.X.SX32 R21, R63, R13.reuse, 0x1, P6 ;  /* 0x0000000d3f157211 */ /* 0x080fe400030f0eff */
[----:B------:R-:W2:Y:S01]  /*15b10*/  LDC R63, c[0x0][0x268] ;  /* 0x00009a00ff3f7b82 */ /* 0x000ea20000000800 */
[----:B-1----:R-:W-:Y:S01]  /*15b20*/  IMAD R19, R19, 0x21e, RZ ;  /* 0x0000021e13137824 */ /* 0x002fe200078e02ff */
[----:B------:R-:W-:Y:S01]  /*15b30*/  IADD3 R18, P2, R66, R12, RZ ;  /* 0x0000000c42127210 */ /* 0x000fe20007f5e0ff */
[----:B----4-:R-:W-:Y:S01]  /*15b40*/  IMAD R14, R14, 0x43, RZ ;  /* 0x000000430e0e7824 */ /* 0x010fe200078e02ff */
[----:B------:R-:W-:Y:S02]  /*15b50*/  MOV R64, R6 ;  /* 0x0000000600407202 */ /* 0x000fe40000000f00 */
[----:B------:R-:W-:Y:S01]  /*15b60*/  IADD3 R64, P1, R19, R12, RZ ;  /* 0x0000000c13407210 */ /* 0x000fe20007f3e0ff */
[----:B------:R1:W-:Y:S01]  /*15b70*/  STL.64 [R1+0x17c0], R4 ;  /* 0x0017c00401007387 */ /* 0x0003e20000100a00 */
[----:B------:R-:W-:-:S02]  /*15b80*/  LEA.HI.X.SX32 R19, R14, R13, 0x1, P2 ;  /* 0x0000000d0e137211 */ /* 0x000fc400010f0eff */
[----:B------:R-:W3:Y:S01]  /*15b90*/  LDC R14, c[0x0][0x268] ;  /* 0x00009a00ff0e7b82 */ /* 0x000ee20000000800 */
[----:B-1----:R0:W5:Y:S04]  /*15ba0*/  LDL.LU.64 R4, [R1+0x1fe0] ;  /* 0x001fe00001047983 */ /* 0x0021680000300a00 */
[----:B------:R0:W5:Y:S01]  /*15bb0*/  LDL.LU.64 R6, [R1+0x1fd8] ;  /* 0x001fd80001067983 */ /* 0x0001620000300a00 */
[----:B--2---:R-:W-:-:S03]  /*15bc0*/  LEA R63, R63, R63, 0x4 ;  /* 0x0000003f3f3f7211 */ /* 0x004fc600078e20ff */
[----:B------:R1:W-:Y:S04]  /*15bd0*/  STL [R1+0x17bc], R65 ;  /* 0x0017bc4101007387 */ /* 0x0003e80000100800 */
[----:B------:R2:W-:Y:S01]  /*15be0*/  STL.64 [R1+0x1dd0], R18 ;  /* 0x001dd01201007387 */ /* 0x0005e20000100a00 */
[----:B-1----:R-:W1:Y:S01]  /*15bf0*/  LDC R65, c[0x0][0x268] ;  /* 0x00009a00ff417b82 */ /* 0x002e620000000800 */
[----:B--2---:R-:W-:-:S04]  /*15c00*/  IADD3 R18, P2, R69, R12, RZ ;  /* 0x0000000c45127210 */ /* 0x004fc80007f5e0ff */
[----:B------:R-:W-:-:S03]  /*15c10*/  LEA.HI.X.SX32 R19, R63, R13, 0x1, P2 ;  /* 0x0000000d3f137211 */ /* 0x000fc600010f0eff */
[----:B------:R-:W2:Y:S01]  /*15c20*/  LDC R63, c[0x0][0x268] ;  /* 0x00009a00ff3f7b82 */ /* 0x000ea20000000800 */
[C---:B------:R-:W-:Y:S02]  /*15c30*/  IADD3 R16, P3, R67.reuse, R12, RZ ;  /* 0x0000000c43107210 */ /* 0x040fe40007f7e0ff */
[-C--:B------:R-:W-:Y:S02]  /*15c40*/  LEA.HI.X.SX32 R23, R67, R13.reuse, 0x1, P4 ;  /* 0x0000000d43177211 */ /* 0x080fe400020f0eff */
[-C--:B------:R-:W-:Y:S01]  /*15c50*/  LEA.HI.X.SX32 R17, R66, R13.reuse, 0x1, P3 ;  /* 0x0000000d42117211 */ /* 0x080fe200018f0eff */
[----:B---3--:R-:W-:Y:S01]  /*15c60*/  IMAD R14, R14, 0x220, RZ ;  /* 0x000002200e0e7824 */ /* 0x008fe200078e02ff */
[----:B------:R-:W-:-:S03]  /*15c70*/  LEA.HI.X.SX32 R11, R68, R13, 0x1, P0 ;  /* 0x0000000d440b7211 */ /* 0x000fc600000f0eff */
[----:B------:R3:W-:Y:S01]  /*15c80*/  STL.64 [R1+0x1bc0], R16 ;  /* 0x001bc01001007387 */ /* 0x0007e20000100a00 */
[----:B-1----:R-:W-:-:S03]  /*15c90*/  IMAD R65, R65, 0x10f, RZ ;  /* 0x0000010f41417824 */ /* 0x002fc600078e02ff */
[----:B------:R-:W-:Y:S01]  /*15ca0*/  STL.64 [R1+0x17b0], R22 ;  /* 0x0017b01601007387 */ /* 0x000fe20000100a00 */
[----:B------:R-:W-:-:S03]  /*15cb0*/  IADD3 R66, P5, R72, R12, RZ ;  /* 0x0000000c48427210 */ /* 0x000fc60007fbe0ff */
[----:B------:R1:W-:Y:S01]  /*15cc0*/  STL.64 [R1+0x17a8], R8 ;  /* 0x0017a80801007387 */ /* 0x0003e20000100a00 */
[-C--:B------:R-:W-:Y:S02]  /*15cd0*/  LEA.HI.X.SX32 R65, R65, R13.reuse, 0x1, P1 ;  /* 0x0000000d41417211 */ /* 0x080fe400008f0eff */
[----:B---3--:R-:W-:Y:S01]  /*15ce0*/  IADD3 R16, P3, R70, R12, RZ ;  /* 0x0000000c46107210 */ /* 0x008fe20007f7e0ff */
[----:B--2---:R-:W-:Y:S01]  /*15cf0*/  IMAD R63, R63, 0x226, RZ ;  /* 0x000002263f3f7824 */ /* 0x004fe200078e02ff */
[----:B-1----:R0:W5:Y:S04]  /*15d00*/  LDL.LU.64 R8, [R1+0x1fd0] ;  /* 0x001fd00001087983 */ /* 0x0021680000300a00 */
[----:B------:R1:W-:Y:S01]  /*15d10*/  STL.64 [R1+0x1bb8], R20 ;  /* 0x001bb81401007387 */ /* 0x0003e20000100a00 */
[----:B------:R-:W-:-:S03]  /*15d20*/  LEA.HI.X.SX32 R17, R69, R13, 0x1, P3 ;  /* 0x0000000d45117211 */ /* 0x000fc600018f0eff */
[----:B------:R2:W-:Y:S01]  /*15d30*/  STL.64 [R1+0x17a0], R10 ;  /* 0x0017a00a01007387 */ /* 0x0005e20000100a00 */
[----:B------:R-:W-:Y:S02]  /*15d40*/  MOV R68, R66 ;  /* 0x0000004200447202 */ /* 0x000fe40000000f00 */
[----:B-1----:R-:W-:-:S04]  /*15d50*/  IADD3 R20, P6, R14, R12, RZ ;  /* 0x0000000c0e147210 */ /* 0x002fc80007fde0ff */
[----:B------:R-:W1:Y:S01]  /*15d60*/  LDC R68, c[0x0][0x268] ;  /* 0x00009a00ff447b82 */ /* 0x000e620000000800 */
[----:B--2---:R0:W5:Y:S07]  /*15d70*/  LDL.LU.64 R10, [R1+0x1fc8] ;  /* 0x001fc800010a7983 */ /* 0x00416e0000300a00 */
[----:B------:R-:W2:Y:S01]  /*15d80*/  LDC R14, c[0x0][0x268] ;  /* 0x00009a00ff0e7b82 */ /* 0x000ea20000000800 */
[----:B------:R3:W-:Y:S04]  /*15d90*/  STL [R1+0x1bb0], R66 ;  /* 0x001bb04201007387 */ /* 0x0007e80000100800 */
[----:B------:R4:W-:Y:S01]  /*15da0*/  STL.64 [R1+0x1798], R64 ;  /* 0x0017984001007387 */ /* 0x0009e20000100a00 */
[----:B---3--:R-:W-:-:S02]  /*15db0*/  IADD3 R66, P3, R63, R12, RZ ;  /* 0x0000000c3f427210 */ /* 0x008fc40007f7e0ff */
[----:B------:R-:W3:Y:S08]  /*15dc0*/  LDC R63, c[0x0][0x268] ;  /* 0x00009a00ff3f7b82 */ /* 0x000ef00000000800 */
[----:B----4-:R-:W4:Y:S01]  /*15dd0*/  LDC R65, c[0x0][0x268] ;  /* 0x00009a00ff417b82 */ /* 0x010f220000000800 */
[----:B--2---:R-:W-:Y:S01]  /*15de0*/  IMAD R14, R14, 0x222, RZ ;  /* 0x000002220e0e7824 */ /* 0x004fe200078e02ff */
[----:B------:R-:W-:-:S04]  /*15df0*/  IADD3 R22, P4, R71, R12, RZ ;  /* 0x0000000c47167210 */ /* 0x000fc80007f9e0ff */
[-C--:B------:R-:W-:Y:S01]  /*15e00*/  IADD3 R14, P0, R14, R12.reuse, RZ ;  /* 0x0000000c0e0e7210 */ /* 0x080fe20007f1e0ff */
[----:B------:R2:W-:Y:S01]  /*15e10*/  STL.64 [R1+0x1f50], R18 ;  /* 0x001f501201007387 */ /* 0x0005e20000100a00 */
[----:B------:R-:W-:Y:S02]  /*15e20*/  IADD3 R64, P1, R73, R12, RZ ;  /* 0x0000000c49407210 */ /* 0x000fe40007f3e0ff */
[----:B------:R-:W-:Y:S02]  /*15e30*/  MOV R69, R67 ;  /* 0x0000004300457202 */ /* 0x000fe40000000f00 */
[-C--:B------:R-:W-:Y:S01]  /*15e40*/  LEA.HI.X.SX32 R23, R70, R13.reuse, 0x1, P4 ;  /* 0x0000000d46177211 */ /* 0x080fe200020f0eff */
[----:B---3--:R-:W-:Y:S01]  /*15e50*/  IMAD R63, R63, 0x89, RZ ;  /* 0x000000893f3f7824 */ /* 0x008fe200078e02ff */
[----:B------:R-:W-:Y:S01]  /*15e60*/  LEA.HI.X.SX32 R69, R71, R13, 0x1, P5 ;  /* 0x0000000d47457211 */ /* 0x000fe200028f0eff */
[----:B------:R-:W-:Y:S01]  /*15e70*/  STL [R1+0x1788], R14 ;  /* 0x0017880e01007387 */ /* 0x000fe20000100800 */
[----:B------:R-:W-:-:S02]  /*15e80*/  MOV R71, R15 ;  /* 0x0000000f00477202 */ /* 0x000fc40000000f00 */
[-C--:B------:R-:W-:Y:S01]  /*15e90*/  LEA.HI.X.SX32 R21, R72, R13.reuse, 0x1, P6 ;  /* 0x0000000d48157211 */ /* 0x080fe200030f0eff */
[----:B----4-:R-:W-:Y:S01]  /*15ea0*/  IMAD R65, R65, 0x111, RZ ;  /* 0x0000011141417824 */ /* 0x010fe200078e02ff */
[----:B------:R3:W-:Y:S01]  /*15eb0*/  STL.64 [R1+0x1ed0], R16 ;  /* 0x001ed01001007387 */ /* 0x0007e20000100a00 */
[----:B--2---:R-:W2:Y:S03]  /*15ec0*/  LDC R18, c[0x0][0x268] ;  /* 0x00009a00ff127b82 */ /* 0x004ea60000000800 */
[-C--:B------:R-:W-:Y:S02]  /*15ed0*/  LEA.HI.X.SX32 R71, R65, R13.reuse, 0x1, P0 ;  /* 0x0000000d41477211 */ /* 0x080fe400000f0eff */
[----:B------:R-:W-:-:S03]  /*15ee0*/  LEA.HI.X.SX32 R65, R63, R13, 0x1, P1 ;  /* 0x0000000d3f417211 */ /* 0x000fc600008f0eff */
[----:B------:R-:W4:Y:S01]  /*15ef0*/  LDC R63, c[0x0][0x268] ;  /* 0x00009a00ff3f7b82 */ /* 0x000f220000000800 */
[----:B---3--:R0:W5:Y:S04]  /*15f00*/  LDL.LU.64 R16, [R1+0x1fc0] ;  /* 0x001fc00001107983 */ /* 0x0081680000300a00 */
[----:B------:R-:W-:Y:S04]  /*15f10*/  STL.64 [R1+0x1dc8], R22 ;  /* 0x001dc81601007387 */ /* 0x000fe80000100a00 */
[----:B------:R-:W-:Y:S04]  /*15f20*/  STL [R1+0x1bb4], R69 ;  /* 0x001bb44501007387 */ /* 0x000fe80000100800 */
[----:B------:R3:W-:Y:S04]  /*15f30*/  STL.64 [R1+0x1790], R20 ;  /* 0x0017901401007387 */ /* 0x0007e80000100a00 */
[----:B------:R-:W-:Y:S04]  /*15f40*/  STL [R1+0x178c], R71 ;  /* 0x00178c4701007387 */ /* 0x000fe80000100800 */
[----:B------:R1:W-:Y:S01]  /*15f50*/  STL.64 [R1+0x1ba8], R64 ;  /* 0x001ba84001007387 */ /* 0x0003e20000100a00 */
[----:B---3--:R-:W3:Y:S08]  /*15f60*/  LDC R20, c[0x0][0x268] ;  /* 0x00009a00ff147b82 */ /* 0x008ef00000000800 */
[----:B-1----:R-:W1:Y:S01]  /*15f70*/  LDC R65, c[0x0][0x268] ;  /* 0x00009a00ff417b82 */ /* 0x002e620000000800 */
[----:B--2---:R-:W-:Y:S01]  /*15f80*/  IMAD R18, R18, 0x224, RZ ;  /* 0x0000022412127824 */ /* 0x004fe200078e02ff */
[----:B------:R-:W-:Y:S01]  /*15f90*/  MOV R70, R14 ;  /* 0x0000000e00467202 */ /* 0x000fe20000000f00 */
[----:B----4-:R-:W-:Y:S01]  /*15fa0*/  IMAD R63, R63, 0x45, RZ ;  /* 0x000000453f3f7824 */ /* 0x010fe200078e02ff */
[----:B------:R-:W-:-:S02]  /*15fb0*/  IADD3 R14, P5, R75, R12, RZ ;  /* 0x0000000c4b0e7210 */ /* 0x000fc40007fbe0ff */
[-C--:B------:R-:W-:Y:S02]  /*15fc0*/  IADD3 R18, P2, R18, R12.reuse, RZ ;  /* 0x0000000c12127210 */ /* 0x080fe40007f5e0ff */
[----:B------:R-:W-:Y:S01]  /*15fd0*/  IADD3 R22, P4, R74, R12, RZ ;  /* 0x0000000c4a167210 */ /* 0x000fe20007f9e0ff */
[----:B------:R-:W-:Y:S01]  /*15fe0*/  IMAD R68, R68, 0x22a, RZ ;  /* 0x0000022a44447824 */ /* 0x000fe200078e02ff */
[-C--:B------:R-:W-:Y:S01]  /*15ff0*/  LEA.HI.X.SX32 R19, R73, R13.reuse, 0x1, P2 ;  /* 0x0000000d49137211 */ /* 0x080fe200010f0eff */
[----:B------:R-:W2:Y:S01]  /*16000*/  LDC R64, c[0x0][0x268] ;  /* 0x00009a00ff407b82 */ /* 0x000ea20000000800 */
[----:B---3--:R-:W-:Y:S01]  /*16010*/  IMAD R20, R20, 0x228, RZ ;  /* 0x0000022814147824 */ /* 0x008fe200078e02ff */
[----:B------:R-:W-:Y:S01]  /*16020*/  LEA.HI.X.SX32 R15, R74, R13, 0x1, P5 ;  /* 0x0000000d4a0f7211 */ /* 0x000fe200028f0eff */
[----:B-1----:R-:W-:-:S03]  /*16030*/  IMAD R65, R65, 0x113, RZ ;  /* 0x0000011341417824 */ /* 0x002fc600078e02ff */
[-C--:B------:R-:W-:Y:S02]  /*16040*/  IADD3 R20, P6, R20, R12.reuse, RZ ;  /* 0x0000000c14147210 */ /* 0x080fe40007fde0ff */
[-C--:B------:R-:W-:Y:S02]  /*16050*/  LEA.HI.X.SX32 R23, R63, R13.reuse, 0x1, P4 ;  /* 0x0000000d3f177211 */ /* 0x080fe400020f0eff */
[-C--:B------:R-:W-:Y:S01]  /*16060*/  LEA.HI.X.SX32 R67, R65, R13.reuse, 0x1, P3 ;  /* 0x0000000d41437211 */ /* 0x080fe200018f0eff */
[----:B------:R1:W-:Y:S01]  /*16070*/  STL.64 [R1+0x1780], R18 ;  /* 0x0017801201007387 */ /* 0x0003e20000100a00 */
[----:B------:R-:W-:Y:S01]  /*16080*/  LEA.HI.X.SX32 R21, R75, R13, 0x1, P6 ;  /* 0x0000000d4b157211 */ /* 0x000fe200030f0eff */
[----:B------:R-:W3:Y:S02]  /*16090*/  LDC R63, c[0x0][0x268] ;  /* 0x00009a00ff3f7b82 */ /* 0x000ee40000000800 */
[----:B------:R-:W-:Y:S04]  /*160a0*/  STL.64 [R1+0x1778], R66 ;  /* 0x0017784201007387 */ /* 0x000fe80000100a00 */
[----:B------:R-:W-:Y:S04]  /*160b0*/  STL.64 [R1+0x1ba0], R14 ;  /* 0x001ba00e01007387 */ /* 0x000fe80000100a00 */
[----:B------:R4:W-:Y:S01]  /*160c0*/  STL.64 [R1+0x1dc0], R22 ;  /* 0x001dc01601007387 */ /* 0x0009e20000100a00 */
[-C--:B------:R-:W-:Y:S01]  /*160d0*/  IADD3 R70, P0, R68, R12.reuse, RZ ;  /* 0x0000000c44467210 */ /* 0x080fe20007f1e0ff */
[----:B-1----:R-:W1:Y:S02]  /*160e0*/  LDC R18, c[0x0][0x268] ;  /* 0x00009a00ff127b82 */ /* 0x002e640000000800 */
[----:B------:R0:W-:Y:S06]  /*160f0*/  STL.64 [R1+0x1770], R20 ;  /* 0x0017701401007387 */ /* 0x0001ec0000100a00 */
[----:B----4-:R-:W4:Y:S08]  /*16100*/  LDC R23, c[0x0][0x268] ;  /* 0x00009a00ff177b82 */ /* 0x010f300000000800 */
[----:B0-----:R-:W0:Y:S01]  /*16110*/  LDC R21, c[0x0][0x268] ;  /* 0x00009a00ff157b82 */ /* 0x001e220000000800 */
[-C--:B------:R-:W-:Y:S01]  /*16120*/  IADD3 R68, P1, R76, R12.reuse, RZ ;  /* 0x0000000c4c447210 */ /* 0x080fe20007f3e0ff */
[----:B-1----:R-:W-:Y:S01]  /*16130*/  IMAD R18, R18, 0x22c, RZ ;  /* 0x0000022c12127824 */ /* 0x002fe200078e02ff */
[----:B------:R-:W-:Y:S01]  /*16140*/  IADD3 R66, P4, R77, R12, RZ ;  /* 0x0000000c4d427210 */ /* 0x000fe20007f9e0ff */
[----:B---3--:R-:W-:-:S04]  /*16150*/  IMAD R63, R63, 0x236, RZ ;  /* 0x000002363f3f7824 */ /* 0x008fc800078e02ff */
[----:B------:R-:W1:Y:S01]  /*16160*/  LDC R20, c[0x0][0x268] ;  /* 0x00009a00ff147b82 */ /* 0x000e620000000800 */
[----:B----4-:R-:W-:-:S07]  /*16170*/  IMAD R23, R23, 0x115, RZ ;  /* 0x0000011517177824 */ /* 0x010fce00078e02ff */
[----:B------:R-:W3:Y:S01]  /*16180*/  LDC R22, c[0x0][0x268] ;  /* 0x00009a00ff167b82 */ /* 0x000ee20000000800 */
[----:B0-----:R-:W-:Y:S01]  /*16190*/  IMAD R21, R21, 0x8b, RZ ;  /* 0x0000008b15157824 */ /* 0x001fe200078e02ff */
[----:B------:R-:W-:-:S04]  /*161a0*/  LEA.HI.X.SX32 R71, R23, R13, 0x1, P0 ;  /* 0x0000000d17477211 */ /* 0x000fc800000f0eff */
[----:B------:R-:W-:-:S05]  /*161b0*/  LEA.HI.X.SX32 R69, R21, R13, 0x1, P1 ;  /* 0x0000000d15457211 */ /* 0x000fca00008f0eff */
[----:B------:R-:W-:Y:S04]  /*161c0*/  STL.64 [R1+0x1b98], R68 ;  /* 0x001b984401007387 */ /* 0x000fe80000100a00 */
[----:B------:R0:W-:Y:S02]  /*161d0*/  STL.64 [R1+0x1768], R70 ;  /* 0x0017684601007387 */ /* 0x0001e40000100a00 */
[----:B0-----:R-:W0:Y:S01]  /*161e0*/  LDC R70, c[0x0][0x268] ;  /* 0x00009a00ff467b82 */ /* 0x001e220000000800 */
[----:B------:R-:W-:-:S04]  /*161f0*/  IADD3 R18, P2, R18, R12, RZ ;  /* 0x0000000c12127210 */ /* 0x000fc80007f5e0ff */
[----:B------:R-:W-:-:S05]  /*16200*/  LEA.HI.X.SX32 R19, R76, R13, 0x1, P2 ;  /* 0x0000000d4c137211 */ /* 0x000fca00010f0eff */
[----:B------:R4:W-:Y:S02]  /*16210*/  STL.64 [R1+0x1760], R18 ;  /* 0x0017601201007387 */ /* 0x0009e40000100a00 */
[----:B----4-:R-:W4:Y:S01]  /*16220*/  LDC R19, c[0x0][0x268] ;  /* 0x00009a00ff137b82 */ /* 0x010f220000000800 */
[----:B0-----:R-:W-:-:S05]  /*16230*/  IMAD R70, R70, 0x23, RZ ;  /* 0x0000002346467824 */ /* 0x001fca00078e02ff */
[----:B------:R-:W-:Y:S01]  /*16240*/  LEA.HI.X.SX32 R67, R70, R13, 0x1, P4 ;  /* 0x0000000d46437211 */ /* 0x000fe200020f0eff */
[----:B--2---:R-:W-:Y:S01]  /*16250*/  IMAD R64, R64, 0x22e, RZ ;  /* 0x0000022e40407824 */ /* 0x004fe200078e02ff */
[-C--:B------:R-:W-:Y:S01]  /*16260*/  IADD3 R70, P4, R63, R12.reuse, RZ ;  /* 0x0000000c3f467210 */ /* 0x080fe20007f9e0ff */
[----:B-1----:R-:W-:Y:S01]  /*16270*/  IMAD R20, R20, 0x232, RZ ;  /* 0x0000023214147824 */ /* 0x002fe200078e02ff */
[----:B------:R-:W0:Y:S01]  /*16280*/  LDC R63, c[0x0][0x268] ;  /* 0x00009a00ff3f7b82 */ /* 0x000e220000000800 */
[----:B---3--:R-:W-:Y:S01]  /*16290*/  IMAD R22, R22, 0x230, RZ ;  /* 0x0000023016167824 */ /* 0x008fe200078e02ff */
[-C--:B------:R-:W-:Y:S02]  /*162a0*/  IADD3 R72, P3, R64, R12.reuse, RZ ;  /* 0x0000000c40487210 */ /* 0x080fe40007f7e0ff */
[-C--:B------:R-:W-:Y:S02]  /*162b0*/  IADD3 R14, P5, R78, R12.reuse, RZ ;  /* 0x0000000c4e0e7210 */ /* 0x080fe40007fbe0ff */
[----:B------:R-:W-:-:S02]  /*162c0*/  IADD3 R64, P6, R79, R12, RZ ;  /* 0x0000000c4f407210 */ /* 0x000fc40007fde0ff */
[-C--:B------:R-:W-:Y:S01]  /*162d0*/  IADD3 R68, P1, R20, R12.reuse, RZ ;  /* 0x0000000c14447210 */ /* 0x080fe20007f3e0ff */
[----:B------:R-:W1:Y:S01]  /*162e0*/  LDC R18, c[0x0][0x268] ;  /* 0x00009a00ff127b82 */ /* 0x000e620000000800 */
[----:B----4-:R-:W-:Y:S01]  /*162f0*/  IMAD R19, R19, 0x117, RZ ;  /* 0x0000011713137824 */ /* 0x010fe200078e02ff */
[-C--:B------:R-:W-:Y:S02]  /*16300*/  IADD3 R22, P0, R22, R12.reuse, RZ ;  /* 0x0000000c16167210 */ /* 0x080fe40007f1e0ff */
[----:B------:R-:W-:Y:S02]  /*16310*/  IADD3 R20, P2, R80, R12, RZ ;  /* 0x0000000c50147210 */ /* 0x000fe40007f5e0ff */
[-C--:B------:R-:W-:Y:S02]  /*16320*/  LEA.HI.X.SX32 R73, R19, R13.reuse, 0x1, P3 ;  /* 0x0000000d13497211 */ /* 0x080fe400018f0eff */
[-C--:B------:R-:W-:Y:S01]  /*16330*/  LEA.HI.X.SX32 R15, R77, R13.reuse, 0x1, P5 ;  /* 0x0000000d4d0f7211 */ /* 0x080fe200028f0eff */
[----:B0-----:R-:W-:Y:S01]  /*16340*/  IMAD R63, R63, 0x8d, RZ ;  /* 0x0000008d3f3f7824 */ /* 0x001fe200078e02ff */
[-C--:B------:R-:W-:Y:S01]  /*16350*/  LEA.HI.X.SX32 R65, R78, R13.reuse, 0x1, P6 ;  /* 0x0000000d4e417211 */ /* 0x080fe200030f0eff */
[----:B------:R-:W-:Y:S01]  /*16360*/  STL.64 [R1+0x1758], R72 ;  /* 0x0017584801007387 */ /* 0x000fe20000100a00 */
[----:B------:R-:W-:-:S02]  /*16370*/  LEA.HI.X.SX32 R23, R79, R13, 0x1, P0 ;  /* 0x0000000d4f177211 */ /* 0x000fc400000f0eff */
[----:B------:R-:W-:Y:S01]  /*16380*/  LEA.HI.X.SX32 R21, R63, R13, 0x1, P2 ;  /* 0x0000000d3f157211 */ /* 0x000fe200010f0eff */
[----:B------:R0:W-:Y:S01]  /*16390*/  STL.64 [R1+0x1db8], R14 ;  /* 0x001db80e01007387 */ /* 0x0001e20000100a00 */
[----:B------:R-:W2:Y:S03]  /*163a0*/  LDC R63, c[0x0][0x268] ;  /* 0x00009a00ff3f7b82 */ /* 0x000ea60000000800 */
[----:B------:R-:W-:Y:S04]  /*163b0*/  STL.64 [R1+0x1ec8], R66 ;  /* 0x001ec84201007387 */ /* 0x000fe80000100a00 */
[----:B------:R3:W-:Y:S04]  /*163c0*/  STL.64 [R1+0x1b90], R64 ;  /* 0x001b904001007387 */ /* 0x0007e80000100a00 */
[----:B------:R4:W-:Y:S01]  /*163d0*/  STL.64 [R1+0x1750], R22 ;  /* 0x0017501601007387 */ /* 0x0009e20000100a00 */
[----:B0-----:R-:W-:Y:S01]  /*163e0*/  IADD3 R14, P5, R81, R12, RZ ;  /* 0x0000000c510e7210 */ /* 0x001fe20007fbe0ff */
[----:B---3--:R-:W0:Y:S08]  /*163f0*/  LDC R64, c[0x0][0x268] ;  /* 0x00009a00ff407b82 */ /* 0x008e300000000800 */
[----:B----4-:R-:W3:Y:S01]  /*16400*/  LDC R23, c[0x0][0x268] ;  /* 0x00009a00ff177b82 */ /* 0x010ee20000000800 */
[----:B--2---:R-:W-:-:S05]  /*16410*/  IMAD R63, R63, 0x47, RZ ;  /* 0x000000473f3f7824 */ /* 0x004fca00078e02ff */
[----:B------:R-:W-:Y:S02]  /*16420*/  LEA.HI.X.SX32 R15, R63, R13, 0x1, P5 ;  /* 0x0000000d3f0f7211 */ /* 0x000fe400028f0eff */
[----:B------:R-:W2:Y:S01]  /*16430*/  LDC R63, c[0x0][0x268] ;  /* 0x00009a00ff3f7b82 */ /* 0x000ea20000000800 */
[----:B------:R-:W-:Y:S01]  /*16440*/  STL.64 [R1+0x1b88], R20 ;  /* 0x001b881401007387 */ /* 0x000fe20000100a00 */
[----:B-1----:R-:W-:-:S06]  /*16450*/  IMAD R18, R18, 0x234, RZ ;  /* 0x0000023412127824 */ /* 0x002fcc00078e02ff */
[----:B------:R-:W1:Y:S01]  /*16460*/  LDC R22, c[0x0][0x268] ;  /* 0x00009a00ff167b82 */ /* 0x000e620000000800 */
[----:B---3--:R-:W-:-:S05]  /*16470*/  IMAD R23, R23, 0x119, RZ ;  /* 0x0000011917177824 */ /* 0x008fca00078e02ff */
[----:B------:R-:W-:-:S05]  /*16480*/  LEA.HI.X.SX32 R69, R23, R13, 0x1, P1 ;  /* 0x0000000d17457211 */ /* 0x000fca00008f0eff */
[----:B------:R3:W-:Y:S02]  /*16490*/  STL.64 [R1+0x1748], R68 ;  /* 0x0017484401007387 */ /* 0x0007e40000100a00 */
[----:B---3--:R-:W3:Y:S01]  /*164a0*/  LDC R69, c[0x0][0x268] ;  /* 0x00009a00ff457b82 */ /* 0x008ee20000000800 */
[----:B--2---:R-:W-:Y:S01]  /*164b0*/  IMAD R63, R63, 0x8f, RZ ;  /* 0x0000008f3f3f7824 */ /* 0x004fe200078e02ff */
[----:B------:R-:W-:Y:S01]  /*164c0*/  IADD3 R20, P2, R83, R12, RZ ;  /* 0x0000000c53147210 */ /* 0x000fe20007f5e0ff */
[----:B0-----:R-:W-:-:S03]  /*164d0*/  IMAD R64, R64, 0x238, RZ ;  /* 0x0000023840407824 */ /* 0x001fc600078e02ff */
[-C--:B------:R-:W-:Y:S02]  /*164e0*/  LEA.HI.X.SX32 R21, R63, R13.reuse, 0x1, P2 ;  /* 0x0000000d3f157211 */ /* 0x080fe400010f0eff */
[----:B------:R-:W0:Y:S01]  /*164f0*/  LDC R63, c[0x0][0x268] ;  /* 0x00009a00ff3f7b82 */ /* 0x000e220000000800 */
[-C--:B------:R-:W-:Y:S02]  /*16500*/  IADD3 R18, P3, R18, R12.reuse, RZ ;  /* 0x0000000c12127210 */ /* 0x080fe40007f7e0ff */
[----:B------:R-:W-:Y:S02]  /*16510*/  IADD3 R64, P0, R64, R12, RZ ;  /* 0x0000000c40407210 */ /* 0x000fe40007f1e0ff */
[-C--:B------:R-:W-:Y:S02]  /*16520*/  LEA.HI.X.SX32 R19, R80, R13.reuse, 0x1, P3 ;  /* 0x0000000d50137211 */ /* 0x080fe400018f0eff */
[-C--:B------:R-:W-:Y:S01]  /*16530*/  LEA.HI.X.SX32 R65, R82, R13.reuse, 0x1, P0 ;  /* 0x0000000d52417211 */ /* 0x080fe200000f0eff */
[----:B------:R-:W2:Y:S01]  /*16540*/  LDC R68, c[0x0][0x268] ;  /* 0x00009a00ff447b82 */ /* 0x000ea20000000800 */
[----:B---3--:R-:W-:Y:S01]  /*16550*/  IMAD R69, R69, 0x11b, RZ ;  /* 0x0000011b45457824 */ /* 0x008fe200078e02ff */
[----:B------:R3:W-:Y:S04]  /*16560*/  STL.64 [R1+0x1740], R18 ;  /* 0x0017401201007387 */ /* 0x0007e80000100a00 */
[----:B------:R-:W-:-:S05]  /*16570*/  LEA.HI.X.SX32 R71, R69, R13, 0x1, P4 ;  /* 0x0000000d45477211 */ /* 0x000fca00020f0eff */
[----:B------:R-:W-:Y:S01]  /*16580*/  STL.64 [R1+0x1738], R70 ;  /* 0x0017384601007387 */ /* 0x000fe20000100a00 */
[----:B---3--:R-:W3:Y:S03]  /*16590*/  LDC R18, c[0x0][0x268] ;  /* 0x00009a00ff127b82 */ /* 0x008ee60000000800 */
[----:B------:R-:W-:Y:S04]  /*165a0*/  STL.64 [R1+0x1db0], R14 ;  /* 0x001db00e01007387 */ /* 0x000fe80000100a00 */
[----:B------:R4:W-:Y:S01]  /*165b0*/  STL.64 [R1+0x1730], R64 ;  /* 0x0017304001007387 */ /* 0x0009e20000100a00 */
[----:B0-----:R-:W-:Y:S01]  /*165c0*/  LEA R63, R63, R63, 0x3 ;  /* 0x0000003f3f3f7211 */ /* 0x001fe200078e18ff */
[----:B----4-:R-:W0:Y:S01]  /*165d0*/  LDC R64, c[0x0][0x268] ;  /* 0x00009a00ff407b82 */ /* 0x010e220000000800 */
[----:B------:R-:W-:-:S07]  /*165e0*/  IADD3 R14, P5, R84, R12, RZ ;  /* 0x0000000c540e7210 */ /* 0x000fce0007fbe0ff */
[----:B------:R-:W4:Y:S01]  /*165f0*/  LDC R65, c[0x0][0x268] ;  /* 0x00009a00ff417b82 */ /* 0x000f220000000800 */
[----:B------:R-:W-:-:S07]  /*16600*/  LEA.HI.X.SX32 R15, R63, R13, 0x1, P5 ;  /* 0x0000000d3f0f7211 */ /* 0x000fce00028f0eff */
[----:B------:R-:W4:Y:S01]  /*16610*/  LDC R63, c[0x0][0x268] ;  /* 0x00009a00ff3f7b82 */ /* 0x000f220000000800 */
[----:B-1----:R-:W-:Y:S01]  /*16620*/  IMAD R22, R22, 0x23a, RZ ;  /* 0x0000023a16167824 */ /* 0x002fe200078e02ff */
[-C--:B------:R-:W-:Y:S01]  /*16630*/  IADD3 R66, P6, R82, R12.reuse, RZ ;  /* 0x0000000c52427210 */ /* 0x080fe20007fde0ff */
[----:B---3--:R-:W-:Y:S02]  /*16640*/  IMAD R18, R18, 0x23c, RZ ;  /* 0x0000023c12127824 */ /* 0x008fe400078e02ff */
[----:B--2---:R-:W-:Y:S01]  /*16650*/  IMAD R68, R68, 0x23e, RZ ;  /* 0x0000023e44447824 */ /* 0x004fe200078e02ff */
[-C--:B------:R-:W-:Y:S01]  /*16660*/  IADD3 R22, P1, R22, R12.reuse, RZ ;  /* 0x0000000c16167210 */ /* 0x080fe20007f3e0ff */
[----:B0-----:R-:W-:Y:S01]  /*16670*/  IMAD R64, R64, 0x11d, RZ ;  /* 0x0000011d40407824 */ /* 0x001fe200078e02ff */
[----:B------:R-:W-:Y:S02]  /*16680*/  LEA.HI.X.SX32 R67, R81, R13, 0x1, P6 ;  /* 0x0000000d51437211 */ /* 0x000fe400030f0eff */
[----:B------:R-:W-:-:S02]  /*16690*/  IADD3 R18, P3, R18, R12, RZ ;  /* 0x0000000c12127210 */ /* 0x000fc40007f7e0ff */
[-C--:B------:R-:W-:Y:S01]  /*166a0*/  IADD3 R70, P4, R68, R12.reuse, RZ ;  /* 0x0000000c44467210 */ /* 0x080fe20007f9e0ff */
[----:B------:R0:W-:Y:S01]  /*166b0*/  STL.64 [R1+0x1b80], R66 ;  /* 0x001b804201007387 */ /* 0x0001e20000100a00 */
[-C--:B------:R-:W-:Y:S01]  /*166c0*/  LEA.HI.X.SX32 R23, R64, R13.reuse, 0x1, P1 ;  /* 0x0000000d40177211 */ /* 0x080fe200008f0eff */
[----:B----4-:R-:W-:Y:S01]  /*166d0*/  IMAD R65, R65, 0x11f, RZ ;  /* 0x0000011f41417824 */ /* 0x010fe200078e02ff */
[-C--:B------:R-:W-:Y:S01]  /*166e0*/  LEA.HI.X.SX32 R19, R83, R13.reuse, 0x1, P3 ;  /* 0x0000000d53137211 */ /* 0x080fe200018f0eff */
[----:B------:R-:W1:Y:S01]  /*166f0*/  LDC R64, c[0x0][0x268] ;  /* 0x00009a00ff407b82 */ /* 0x000e620000000800 */
[-C--:B------:R-:W-:Y:S01]  /*16700*/  IADD3 R68, P6, R85, R12.reuse, RZ ;  /* 0x0000000c55447210 */ /* 0x080fe20007fde0ff */
[----:B------:R-:W-:Y:S01]  /*16710*/  STL.64 [R1+0x1728], R22 ;  /* 0x0017281601007387 */ /* 0x000fe20000100a00 */
[-C--:B------:R-:W-:Y:S02]  /*16720*/  LEA.HI.X.SX32 R71, R65, R13.reuse, 0x1, P4 ;  /* 0x0000000d41477211 */ /* 0x080fe400020f0eff */
[----:B0-----:R-:W-:Y:S01]  /*16730*/  IADD3 R66, P0, R86, R12, RZ ;  /* 0x0000000c56427210 */ /* 0x001fe20007f1e0ff */
[----:B------:R-:W-:Y:S01]  /*16740*/  STL.64 [R1+0x1b78], R20 ;  /* 0x001b781401007387 */ /* 0x000fe20000100a00 */
[----:B------:R-:W-:-:S02]  /*16750*/  LEA.HI.X.SX32 R69, R84, R13, 0x1, P6 ;  /* 0x0000000d54457211 */ /* 0x000fc400030f0eff */
[----:B------:R-:W-:Y:S01]  /*16760*/  LEA.HI.X.SX32 R67, R85, R13, 0x1, P0 ;  /* 0x0000000d55437211 */ /* 0x000fe200000f0eff */
[----:B------:R0:W-:Y:S01]  /*16770*/  STL.64 [R1+0x1720], R18 ;  /* 0x0017201201007387 */ /* 0x0001e20000100a00 */
[----:B------:R-:W-:-:S03]  /*16780*/  IMAD R63, R63, 0x246, RZ ;  /* 0x000002463f3f7824 */ /* 0x000fc600078e02ff */
[----:B------:R-:W-:Y:S04]  /*16790*/  STL.64 [R1+0x1718], R70 ;  /* 0x0017184601007387 */ /* 0x000fe80000100a00 */
[----:B------:R2:W-:Y:S01]  /*167a0*/  STL.64 [R1+0x1f88], R14 ;  /* 0x001f880e01007387 */ /* 0x0005e20000100a00 */
[----:B0-----:R-:W0:Y:S03]  /*167b0*/  LDC R18, c[0x0][0x268] ;  /* 0x00009a00ff127b82 */ /* 0x001e260000000800 */
[----:B------:R3:W-:Y:S04]  /*167c0*/  STL.64 [R1+0x1ec0], R66 ;  /* 0x001ec04201007387 */ /* 0x0007e80000100a00 */
[----:B------:R4:W-:Y:S01]  /*167d0*/  STL.64 [R1+0x1f48], R68 ;  /* 0x001f484401007387 */ /* 0x0009e20000100a00 */
[----:B-1----:R-:W-:Y:S01]  /*167e0*/  IMAD R64, R64, 0x242, RZ ;  /* 0x0000024240407824 */ /* 0x002fe200078e02ff */
[-C--:B------:R-:W-:Y:S01]  /*167f0*/  IADD3 R22, P1, R87, R12.reuse, RZ ;  /* 0x0000000c57167210 */ /* 0x080fe20007f3e0ff */
[----:B--2---:R-:W1:Y:S01]  /*16800*/  LDC R14, c[0x0][0x268] ;  /* 0x00009a00ff0e7b82 */ /* 0x004e620000000800 */
[----:B---3--:R-:W-:-:S07]  /*16810*/  IADD3 R66, P0, R63, R12, RZ ;  /* 0x0000000c3f427210 */ /* 0x008fce0007f1e0ff */
[----:B------:R-:W2:Y:S08]  /*16820*/  LDC R63, c[0x0][0x268] ;  /* 0x00009a00ff3f7b82 */ /* 0x000eb00000000800 */
[----:B----4-:R-:W3:Y:S01]  /*16830*/  LDC R69, c[0x0][0x268] ;  /* 0x00009a00ff457b82 */ /* 0x010ee20000000800 */
[----:B0-----:R-:W-:Y:S01]  /*16840*/  IMAD R18, R18, 0x240, RZ ;  /* 0x0000024012127824 */ /* 0x001fe200078e02ff */
[----:B------:R-:W-:-:S02]  /*16850*/  IADD3 R20, P2, R88, R12, RZ ;  /* 0x0000000c58147210 */ /* 0x000fc40007f5e0ff */
[-C--:B------:R-:W-:Y:S02]  /*16860*/  IADD3 R70, P4, R64, R12.reuse, RZ ;  /* 0x0000000c40467210 */ /* 0x080fe40007f9e0ff */
[-C--:B------:R-:W-:Y:S02]  /*16870*/  IADD3 R18, P3, R18, R12.reuse, RZ ;  /* 0x0000000c12127210 */ /* 0x080fe40007f7e0ff */
[----:B------:R-:W-:Y:S01]  /*16880*/  IADD3 R64, P5, R89, R12, RZ ;  /* 0x0000000c59407210 */ /* 0x000fe20007fbe0ff */
[----:B------:R-:W0:Y:S01]  /*16890*/  LDC R68, c[0x0][0x268] ;  /* 0x00009a00ff447b82 */ /* 0x000e220000000800 */
[-C--:B------:R-:W-:Y:S02]  /*168a0*/  LEA.HI.X.SX32 R23, R86, R13.reuse, 0x1, P1 ;  /* 0x0000000d56177211 */ /* 0x080fe400008f0eff */
[-C--:B------:R-:W-:Y:S01]  /*168b0*/  LEA.HI.X.SX32 R21, R87, R13.reuse, 0x1, P2 ;  /* 0x0000000d57157211 */ /* 0x080fe200010f0eff */
[----:B--2---:R-:W-:Y:S01]  /*168c0*/  IMAD R63, R63, 0x91, RZ ;  /* 0x000000913f3f7824 */ /* 0x004fe200078e02ff */
[----:B------:R-:W-:Y:S01]  /*168d0*/  LEA.HI.X.SX32 R19, R88, R13, 0x1, P3 ;  /* 0x0000000d58137211 */ /* 0x000fe200018f0eff */
[----:B---3--:R-:W-:-:S03]  /*168e0*/  IMAD R69, R69, 0x121, RZ ;  /* 0x0000012145457824 */ /* 0x008fc600078e02ff */
[-C--:B------:R-:W-:Y:S01]  /*168f0*/  LEA.HI.X.SX32 R65, R63, R13.reuse, 0x1, P5 ;  /* 0x0000000d3f417211 */ /* 0x080fe200028f0eff */
[----:B------:R-:W-:Y:S01]  /*16900*/  STL.64 [R1+0x1da8], R22 ;  /* 0x001da81601007387 */ /* 0x000fe20000100a00 */
[----:B------:R-:W2:Y:S01]  /*16910*/  LDC R63, c[0x0][0x268] ;  /* 0x00009a00ff3f7b82 */ /* 0x000ea20000000800 */
[----:B------:R-:W-:Y:S02]  /*16920*/  LEA.HI.X.SX32 R71, R69, R13, 0x1, P4 ;  /* 0x0000000d45477211 */ /* 0x000fe400020f0eff */
[----:B------:R-:W-:Y:S04]  /*16930*/  STL.64 [R1+0x1b70], R20 ;  /* 0x001b701401007387 */ /* 0x000fe80000100a00 */
[----:B------:R3:W-:Y:S04]  /*16940*/  STL.64 [R1+0x1710], R18 ;  /* 0x0017101201007387 */ /* 0x0007e80000100a00 */
[----:B------:R-:W-:Y:S04]  /*16950*/  STL.64 [R1+0x1708], R70 ;  /* 0x0017084601007387 */ /* 0x000fe80000100a00 */
[----:B------:R4:W-:Y:S01]  /*16960*/  STL.64 [R1+0x1b68], R64 ;  /* 0x001b684001007387 */ /* 0x0009e20000100a00 */
[----:B---3--:R-:W3:Y:S08]  /*16970*/  LDC R18, c[0x0][0x268] ;  /* 0x00009a00ff127b82 */ /* 0x008ef00000000800 */
[----:B----4-:R-:W4:Y:S01]  /*16980*/  LDC R65, c[0x0][0x268] ;  /* 0x00009a00ff417b82 */ /* 0x010f220000000800 */
[----:B-1----:R-:W-:Y:S01]  /*16990*/  IMAD R14, R14, 0x244, RZ ;  /* 0x000002440e0e7824 */ /* 0x002fe200078e02ff */
[----:B------:R-:W-:Y:S01]  /*169a0*/  IADD3 R22, P1, R90, R12, RZ ;  /* 0x0000000c5a167210 */ /* 0x000fe20007f3e0ff */
[----:B--2---:R-:W-:-:S03]  /*169b0*/  IMAD R63, R63, 0x49, RZ ;  /* 0x000000493f3f7824 */ /* 0x004fc600078e02ff */
[-C--:B------:R-:W-:Y:S02]  /*169c0*/  IADD3 R14, P6, R14, R12.reuse, RZ ;  /* 0x0000000c0e0e7210 */ /* 0x080fe40007fde0ff */
[----:B------:R-:W-:Y:S01]  /*169d0*/  IADD3 R20, P2, R91, R12, RZ ;  /* 0x0000000c5b147210 */ /* 0x000fe20007f5e0ff */
[----:B0-----:R-:W-:Y:S01]  /*169e0*/  IMAD R68, R68, 0x24a, RZ ;  /* 0x0000024a44447824 */ /* 0x001fe200078e02ff */
[-C--:B------:R-:W-:Y:S01]  /*169f0*/  LEA.HI.X.SX32 R15, R89, R13.reuse, 0x1, P6 ;  /* 0x0000000d590f7211 */ /* 0x080fe200030f0eff */
[----:B------:R-:W0:Y:S01]  /*16a00*/  LDC R64, c[0x0][0x268] ;  /* 0x00009a00ff407b82 */ /* 0x000e220000000800 */
[----:B---3--:R-:W-:Y:S01]  /*16a10*/  IMAD R18, R18, 0x248, RZ ;  /* 0x0000024812127824 */ /* 0x008fe200078e02ff */
[----:B------:R-:W-:Y:S01]  /*16a20*/  LEA.HI.X.SX32 R23, R63, R13, 0x1, P1 ;  /* 0x0000000d3f177211 */ /* 0x000fe200008f0eff */
[----:B----4-:R-:W-:-:S03]  /*16a30*/  IMAD R65, R65, 0x123, RZ ;  /* 0x0000012341417824 */ /* 0x010fc600078e02ff */
[----:B------:R-:W-:Y:S02]  /*16a40*/  IADD3 R18, P3, R18, R12, RZ ;  /* 0x0000000c12127210 */ /* 0x000fe40007f7e0ff */
[-C--:B------:R-:W-:Y:S01]  /*16a50*/  LEA.HI.X.SX32 R21, R90, R13.reuse, 0x1, P2 ;  /* 0x0000000d5a157211 */ /* 0x080fe200010f0eff */
[----:B------:R1:W-:Y:S01]  /*16a60*/  STL.64 [R1+0x1700], R14 ;  /* 0x0017000e01007387 */ /* 0x0003e20000100a00 */
[-C--:B------:R-:W-:Y:S01]  /*16a70*/  LEA.HI.X.SX32 R67, R65, R13.reuse, 0x1, P0 ;  /* 0x0000000d41437211 */ /* 0x080fe200000f0eff */
[----:B------:R-:W2:Y:S01]  /*16a80*/  LDC R63, c[0x0][0x268] ;  /* 0x00009a00ff3f7b82 */ /* 0x000ea20000000800 */
[----:B------:R-:W-:-:S03]  /*16a90*/  LEA.HI.X.SX32 R19, R91, R13, 0x1, P3 ;  /* 0x0000000d5b137211 */ /* 0x000fc600018f0eff */
[----:B------:R-:W-:Y:S04]  /*16aa0*/  STL.64 [R1+0x16f8], R66 ;  /* 0x0016f84201007387 */ /* 0x000fe80000100a00 */
[----:B------:R-:W-:Y:S01]  /*16ab0*/  STL.64 [R1+0x1da0], R22 ;  /* 0x001da01601007387 */ /* 0x000fe20000100a00 */
[----:B-1----:R-:W1:Y:S03]  /*16ac0*/  LDC R14, c[0x0][0x268] ;  /* 0x00009a00ff0e7b82 */ /* 0x002e660000000800 */
[----:B------:R3:W-:Y:S04]  /*16ad0*/  STL.64 [R1+0x1b60], R20 ;  /* 0x001b601401007387 */ /* 0x0007e80000100a00 */
[----:B------:R4:W-:Y:S01]  /*16ae0*/  STL.64 [R1+0x16f0], R18 ;  /* 0x0016f01201007387 */ /* 0x0009e20000100a00 */
[----:B---3--:R-:W3:Y:S08]  /*16af0*/  LDC R21, c[0x0][0x268] ;  /* 0x00009a00ff157b82 */ /* 0x008ef00000000800 */
[----:B----4-:R-:W4:Y:S01]  /*16b00*/  LDC R19, c[0x0][0x268] ;  /* 0x00009a00ff137b82 */ /* 0x010f220000000800 */
[-C--:B------:R-:W-:Y:S01]  /*16b10*/  IADD3 R70, P4, R68, R12.reuse, RZ ;  /* 0x0000000c44467210 */ /* 0x080fe20007f9e0ff */
[----:B-1----:R-:W-:Y:S01]  /*16b20*/  IMAD R14, R14, 0x24c, RZ ;  /* 0x0000024c0e0e7824 */ /* 0x002fe200078e02ff */
[----:B------:R-:W-:-:S04]  /*16b30*/  IADD3 R68, P5, R92, R12, RZ ;  /* 0x0000000c5c447210 */ /* 0x000fc80007fbe0ff */
[-C--:B------:R-:W-:Y:S01]  /*16b40*/  IADD3 R14, P6, R14, R12.reuse, RZ ;  /* 0x0000000c0e0e7210 */ /* 0x080fe20007fde0ff */
[----:B------:R-:W1:Y:S01]  /*16b50*/  LDC R20, c[0x0][0x268] ;  /* 0x00009a00ff147b82 */ /* 0x000e620000000800 */
[----:B---3--:R-:W-:Y:S01]  /*16b60*/  IMAD R21, R21, 0x125, RZ ;  /* 0x0000012515157824 */ /* 0x008fe200078e02ff */
[----:B------:R-:W-:Y:S01]  /*16b70*/  IADD3 R66, P1, R93, R12, RZ ;  /* 0x0000000c5d427210 */ /* 0x000fe20007f3e0ff */
[----:B--2---:R-:W-:-:S05]  /*16b80*/  IMAD R63, R63, 0x256, RZ ;  /* 0x000002563f3f7824 */ /* 0x004fca00078e02ff */
[----:B------:R-:W2:Y:S01]  /*16b90*/  LDC R18, c[0x0][0x268] ;  /* 0x00009a00ff127b82 */ /* 0x000ea20000000800 */
[----:B----4-:R-:W-:Y:S01]  /*16ba0*/  IMAD R19, R19, 0x93, RZ ;  /* 0x0000009313137824 */ /* 0x010fe200078e02ff */
[----:B------:R-:W-:-:S04]  /*16bb0*/  LEA.HI.X.SX32 R71, R21, R13, 0x1, P4 ;  /* 0x0000000d15477211 */ /* 0x000fc800020f0eff */
[-C--:B------:R-:W-:Y:S01]  /*16bc0*/  LEA.HI.X.SX32 R69, R19, R13.reuse, 0x1, P5 ;  /* 0x0000000d13457211 */ /* 0x080fe200028f0eff */
[----:B------:R-:W-:Y:S01]  /*16bd0*/  STL.64 [R1+0x16e8], R70 ;  /* 0x0016e84601007387 */ /* 0x000fe20000100a00 */
[----:B------:R-:W-:-:S03]  /*16be0*/  LEA.HI.X.SX32 R15, R92, R13, 0x1, P6 ;  /* 0x0000000d5c0f7211 */ /* 0x000fc600030f0eff */
[----:B------:R3:W-:Y:S04]  /*16bf0*/  STL.64 [R1+0x1b58], R68 ;  /* 0x001b584401007387 */ /* 0x0007e80000100a00 */
[----:B------:R4:W-:Y:S01]  /*16c00*/  STL.64 [R1+0x16e0], R14 ;  /* 0x0016e00e01007387 */ /* 0x0009e20000100a00 */
[----:B---3--:R-:W3:Y:S08]  /*16c10*/  LDC R68, c[0x0][0x268] ;  /* 0x00009a00ff447b82 */ /* 0x008ef00000000800 */
[----:B----4-:R-:W4:Y:S01]  /*16c20*/  LDC R15, c[0x0][0x268] ;  /* 0x00009a00ff0f7b82 */ /* 0x010f220000000800 */
[----:B0-----:R-:W-:-:S02]  /*16c30*/  IMAD R64, R64, 0x24e, RZ ;  /* 0x0000024e40407824 */ /* 0x001fc400078e02ff */
[----:B-1----:R-:W-:-:S03]  /*16c40*/  IMAD R20, R20, 0x250, RZ ;  /* 0x0000025014147824 */ /* 0x002fc600078e02ff */
[-C--:B------:R-:W-:Y:S02]  /*16c50*/  IADD3 R72, P0, R64, R12.reuse, RZ ;  /* 0x0000000c40487210 */ /* 0x080fe40007f1e0ff */
[-C--:B------:R-:W-:Y:S01]  /*16c60*/  IADD3 R22, P3, R95, R12.reuse, RZ ;  /* 0x0000000c5f167210 */ /* 0x080fe20007f7e0ff */
[----:B------:R-:W0:Y:S01]  /*16c70*/  LDC R14, c[0x0][0x268] ;  /* 0x00009a00ff0e7b82 */ /* 0x000e220000000800 */
[----:B---3--:R-:W-:Y:S01]  /*16c80*/  IMAD R68, R68, 0x25, RZ ;  /* 0x0000002544447824 */ /* 0x008fe200078e02ff */
[----:B------:R-:W-:-:S04]  /*16c90*/  IADD3 R64, P2, R94, R12, RZ ;  /* 0x0000000c5e407210 */ /* 0x000fc80007f5e0ff */
[----:B------:R-:W-:Y:S02]  /*16ca0*/  LEA.HI.X.SX32 R67, R68, R13, 0x1, P1 ;  /* 0x0000000d44437211 */ /* 0x000fe400008f0eff */
[-C--:B------:R-:W-:Y:S01]  /*16cb0*/  IADD3 R68, P1, R63, R12.reuse, RZ ;  /* 0x0000000c3f447210 */ /* 0x080fe20007f3e0ff */
[----:B----4-:R-:W-:Y:S01]  /*16cc0*/  IMAD R15, R15, 0x127, RZ ;  /* 0x000001270f0f7824 */ /* 0x010fe200078e02ff */
[----:B------:R-:W1:Y:S01]  /*16cd0*/  LDC R63, c[0x0][0x268] ;  /* 0x00009a00ff3f7b82 */ /* 0x000e620000000800 */
[----:B------:R-:W-:-:S03]  /*16ce0*/  IADD3 R20, P4, R20, R12, RZ ;  /* 0x0000000c14147210 */ /* 0x000fc60007f9e0ff */
[-C--:B------:R-:W-:Y:S02]  /*16cf0*/  LEA.HI.X.SX32 R73, R15, R13.reuse, 0x1, P0 ;  /* 0x0000000d0f497211 */ /* 0x080fe400000f0eff */
[-C--:B------:R-:W-:Y:S02]  /*16d00*/  LEA.HI.X.SX32 R65, R93, R13.reuse, 0x1, P2 ;  /* 0x0000000d5d417211 */ /* 0x080fe400010f0eff */
[-C--:B------:R-:W-:Y:S01]  /*16d10*/  LEA.HI.X.SX32 R23, R94, R13.reuse, 0x1, P3 ;  /* 0x0000000d5e177211 */ /* 0x080fe200018f0eff */
[----:B------:R-:W-:Y:S01]  /*16d20*/  STL.64 [R1+0x16d8], R72 ;  /* 0x0016d84801007387 */ /* 0x000fe20000100a00 */
[----:B------:R-:W-:-:S03]  /*16d30*/  LEA.HI.X.SX32 R21, R95, R13, 0x1, P4 ;  /* 0x0000000d5f157211 */ /* 0x000fc600020f0eff */
[----:B------:R3:W-:Y:S04]  /*16d40*/  STL.64 [R1+0x1eb8], R66 ;  /* 0x001eb84201007387 */ /* 0x0007e80000100a00 */
[----:B------:R4:W-:Y:S04]  /*16d50*/  STL.64 [R1+0x1d98], R64 ;  /* 0x001d984001007387 */ /* 0x0009e80000100a00 */
[----:B------:R4:W-:Y:S04]  /*16d60*/  STL.64 [R1+0x1b50], R22 ;  /* 0x001b501601007387 */ /* 0x0009e80000100a00 */
[----:B------:R4:W-:Y:S01]  /*16d70*/  STL.64 [R1+0x16d0], R20 ;  /* 0x0016d01401007387 */ /* 0x0009e20000100a00 */
[----:B--2---:R-:W-:-:S02]  /*16d80*/  IMAD R18, R18, 0x252, RZ ;  /* 0x0000025212127824 */ /* 0x004fc400078e02ff */
[----:B-1----:R-:W-:Y:S02]  /*16d90*/  IMAD R63, R63, 0x95, RZ ;  /* 0x000000953f3f7824 */ /* 0x002fe400078e02ff */
[----:B0-----:R-:W-:Y:S01]  /*16da0*/  IMAD R14, R14, 0x254, RZ ;  /* 0x000002540e0e7824 */ /* 0x001fe200078e02ff */
[-C--:B---3--:R-:W-:Y:S02]  /*16db0*/  IADD3 R66, P2, R97, R12.reuse, RZ ;  /* 0x0000000c61427210 */ /* 0x088fe40007f5e0ff */
[-C--:B----4-:R-:W-:Y:S01]  /*16dc0*/  IADD3 R64, P3, R98, R12.reuse, RZ ;  /* 0x0000000c62407210 */ /* 0x090fe20007f7e0ff */
[----:B------:R-:W0:Y:S08]  /*16dd0*/  LDC R22, c[0x0][0x268] ;  /* 0x00009a00ff167b82 */ /* 0x000e300000000800 */
[----:B------:R-:W1:Y:S01]  /*16de0*/  LDC R21, c[0x0][0x268] ;  /* 0x00009a00ff157b82 */ /* 0x000e620000000800 */
[----:B------:R-:W-:-:S02]  /*16df0*/  IADD3 R70, P5, R18, R12, RZ ;  /* 0x0000000c12467210 */ /* 0x000fc40007fbe0ff */
[----:B------:R-:W-:-:S04]  /*16e00*/  IADD3 R18, P6, R96, R12, RZ ;  /* 0x0000000c60127210 */ /* 0x000fc80007fde0ff */
[----:B------:R-:W-:Y:S01]  /*16e10*/  LEA.HI.X.SX32 R19, R63, R13, 0x1, P6 ;  /* 0x0000000d3f137211 */ /* 0x000fe200030f0eff */
[----:B------:R-:W2:Y:S08]  /*16e20*/  LDC R20, c[0x0][0x268] ;  /* 0x00009a00ff147b82 */ /* 0x000eb00000000800 */
[----:B------:R-:W3:Y:S01]  /*16e30*/  LDC R63, c[0x0][0x268] ;  /* 0x00009a00ff3f7b82 */ /* 0x000ee20000000800 */
[----:B------:R-:W-:Y:S01]  /*16e40*/  IADD3 R14, P0, R14, R12, RZ ;  /* 0x0000000c0e0e7210 */ /* 0x000fe20007f1e0ff */
[----:B-1----:R-:W-:-:S03]  /*16e50*/  IMAD R21, R21, 0x129, RZ ;  /* 0x0000012915157824 */ /* 0x002fc600078e02ff */
[-C--:B------:R-:W-:Y:S02]  /*16e60*/  LEA.HI.X.SX32 R15, R96, R13.reuse, 0x1, P0 ;  /* 0x0000000d600f7211 */ /* 0x080fe400000f0eff */
[-C--:B------:R-:W-:Y:S01]  /*16e70*/  LEA.HI.X.SX32 R71, R21, R13.reuse, 0x1, P5 ;  /* 0x0000000d15477211 */ /* 0x080fe200028f0eff */
[----:B------:R1:W-:Y:S04]  /*16e80*/  STL.64 [R1+0x1b48], R18 ;  /* 0x001b481201007387 */ /* 0x0003e80000100a00 */
[----:B------:R4:W-:Y:S04]  /*16e90*/  STL.64 [R1+0x16c8], R70 ;  /* 0x0016c84601007387 */ /* 0x0009e80000100a00 */
[----:B------:R0:W-:Y:S01]  /*16ea0*/  STL.64 [R1+0x16c0], R14 ;  /* 0x0016c00e01007387 */ /* 0x0001e20000100a00 */
[----:B---3--:R-:W-:Y:S01]  /*16eb0*/  IMAD R63, R63, 0x4b, RZ ;  /* 0x0000004b3f3f7824 */ /* 0x008fe200078e02ff */
[----:B------:R-:W-:-:S02]  /*16ec0*/  LEA.HI.X.SX32 R65, R97, R13, 0x1, P3 ;  /* 0x0000000d61417211 */ /* 0x000fc400018f0eff */
[----:B-1----:R-:W-:Y:S01]  /*16ed0*/  IADD3 R18, P6, R99, R12, RZ ;  /* 0x0000000c63127210 */ /* 0x002fe20007fde0ff */
[----:B----4-:R-:W1:Y:S08]  /*16ee0*/  LDC R70, c[0x0][0x268] ;  /* 0x00009a00ff467b82 */ /* 0x010e700000000800 */
[----:B0-----:R-:W0:Y:S01]  /*16ef0*/  LDC R15, c[0x0][0x268] ;  /* 0x00009a00ff0f7b82 */ /* 0x001e220000000800 */
[----:B------:R-:W-:-:S07]  /*16f00*/  LEA.HI.X.SX32 R67, R63, R13, 0x1, P2 ;  /* 0x0000000d3f437211 */ /* 0x000fce00010f0eff */
[----:B------:R-:W3:Y:S08]  /*16f10*/  LDC R63, c[0x0][0x268] ;  /* 0x00009a00ff3f7b82 */ /* 0x000ef00000000800 */
[----:B------:R-:W4:Y:S01]  /*16f20*/  LDC R14, c[0x0][0x268] ;  /* 0x00009a00ff0e7b82 */ /* 0x000f220000000800 */
[----:B0-----:R-:W-:-:S05]  /*16f30*/  IMAD R15, R15, 0x12b, RZ ;  /* 0x0000012b0f0f7824 */ /* 0x001fca00078e02ff */
[----:B------:R-:W-:Y:S01]  /*16f40*/  LEA.HI.X.SX32 R69, R15, R13, 0x1, P1 ;  /* 0x0000000d0f457211 */ /* 0x000fe200008f0eff */
[----:B---3--:R-:W-:-:S04]  /*16f50*/  IMAD R63, R63, 0x97, RZ ;  /* 0x000000973f3f7824 */ /* 0x008fc800078e02ff */
[----:B------:R-:W-:Y:S04]  /*16f60*/  STL.64 [R1+0x16b8], R68 ;  /* 0x0016b84401007387 */ /* 0x000fe80000100a00 */
[----:B------:R-:W-:Y:S01]  /*16f70*/  STL.64 [R1+0x1d90], R66 ;  /* 0x001d904201007387 */ /* 0x000fe20000100a00 */
[----:B------:R-:W-:Y:S02]  /*16f80*/  LEA.HI.X.SX32 R19, R63, R13, 0x1, P6 ;  /* 0x0000000d3f137211 */ /* 0x000fe400030f0eff */
[----:B------:R-:W0:Y:S01]  /*16f90*/  LDC R63, c[0x0][0x268] ;  /* 0x00009a00ff3f7b82 */ /* 0x000e220000000800 */
[----:B------:R3:W-:Y:S07]  /*16fa0*/  STL.64 [R1+0x1b40], R64 ;  /* 0x001b404001007387 */ /* 0x0007ee0000100a00 */
[----:B---3--:R-:W3:Y:S01]  /*16fb0*/  LDC R64, c[0x0][0x268] ;  /* 0x00009a00ff407b82 */ /* 0x008ee20000000800 */
[----:B------:R-:W-:-:S02]  /*16fc0*/  IMAD R22, R22, 0x258, RZ ;  /* 0x0000025816167824 */ /* 0x000fc400078e02ff */
[----:B--2---:R-:W-:Y:S02]  /*16fd0*/  IMAD R20, R20, 0x25a, RZ ;  /* 0x0000025a14147824 */ /* 0x004fe400078e02ff */
[----:B-1----:R-:W-:Y:S01]  /*16fe0*/  IMAD R70, R70, 0x25c, RZ ;  /* 0x0000025c46467824 */ /* 0x002fe200078e02ff */
[-C--:B------:R-:W-:Y:S01]  /*16ff0*/  IADD3 R22, P4, R22, R12.reuse, RZ ;  /* 0x0000000c16167210 */ /* 0x080fe20007f9e0ff */
[----:B----4-:R-:W-:Y:S01]  /*17000*/  IMAD R14, R14, 0x25e, RZ ;  /* 0x0000025e0e0e7824 */ /* 0x010fe200078e02ff */
[-C--:B------:R-:W-:Y:S02]  /*17010*/  IADD3 R20, P5, R20, R12.reuse, RZ ;  /* 0x0000000c14147210 */ /* 0x080fe40007fbe0ff */
[-C--:B------:R-:W-:Y:S01]  /*17020*/  IADD3 R70, P0, R70, R12.reuse, RZ ;  /* 0x0000000c46467210 */ /* 0x080fe20007f1e0ff */
[----:B0-----:R-:W-:Y:S01]  /*17030*/  IMAD R63, R63, 0x12f, RZ ;  /* 0x0000012f3f3f7824 */ /* 0x001fe200078e02ff */
[----:B------:R-:W-:Y:S02]  /*17040*/  IADD3 R14, P1, R14, R12, RZ ;  /* 0x0000000c0e0e7210 */ /* 0x000fe40007f3e0ff */
[----:B------:R-:W-:-:S02]  /*17050*/  LEA.HI.X.SX32 R23, R98, R13, 0x1, P4 ;  /* 0x0000000d62177211 */ /* 0x000fc400020f0eff */
[-C--:B------:R-:W-:Y:S01]  /*17060*/  LEA.HI.X.SX32 R71, R99, R13.reuse, 0x1, P0 ;  /* 0x0000000d63477211 */ /* 0x080fe200000f0eff */
[----:B---3--:R-:W-:Y:S01]  /*17070*/  IMAD R64, R64, 0x12d, RZ ;  /* 0x0000012d40407824 */ /* 0x008fe200078e02ff */
[-C--:B------:R-:W-:Y:S01]  /*17080*/  LEA.HI.X.SX32 R15, R63, R13.reuse, 0x1, P1 ;  /* 0x0000000d3f0f7211 */ /* 0x080fe200008f0eff */
[----:B------:R0:W-:Y:S01]  /*17090*/  STL.64 [R1+0x16b0], R22 ;  /* 0x0016b01601007387 */ /* 0x0001e20000100a00 */
[----:B------:R-:W1:Y:S02]  /*170a0*/  LDC R63, c[0x0][0x268] ;  /* 0x00009a00ff3f7b82 */ /* 0x000e640000000800 */
[----:B------:R-:W-:-:S05]  /*170b0*/  LEA.HI.X.SX32 R21, R64, R13, 0x1, P5 ;  /* 0x0000000d40157211 */ /* 0x000fca00028f0eff */
[----:B------:R-:W-:Y:S01]  /*170c0*/  STL.64 [R1+0x16a8], R20 ;  /* 0x0016a81401007387 */ /* 0x000fe20000100a00 */
[-C--:B------:R-:W-:Y:S01]  /*170d0*/  IADD3 R68, P2, R100, R12.reuse, RZ ;  /* 0x0000000c64447210 */ /* 0x080fe20007f5e0ff */
[----:B------:R-:W2:Y:S02]  /*170e0*/  LDC R64, c[0x0][0x268] ;  /* 0x00009a00ff407b82 */ /* 0x000ea40000000800 */
[----:B------:R3:W-:Y:S04]  /*170f0*/  STL.64 [R1+0x1b38], R18 ;  /* 0x001b381201007387 */ /* 0x0007e80000100a00 */
[----:B------:R-:W-:Y:S04]  /*17100*/  STL.64 [R1+0x16a0], R70 ;  /* 0x0016a04601007387 */ /* 0x000fe80000100a00 */
[----:B------:R4:W-:Y:S01]  /*17110*/  STL.64 [R1+0x1698], R14 ;  /* 0x0016980e01007387 */ /* 0x0009e20000100a00 */
[----:B0-----:R-:W-:-:S02]  /*17120*/  IADD3 R22, P4, R102, R12, RZ ;  /* 0x0000000c66167210 */ /* 0x001fc40007f9e0ff */
[CC--:B------:R-:W-:Y:S01]  /*17130*/  IADD3 R66, P3, R101.reuse, R12.reuse, RZ ;  /* 0x0000000c65427210 */ /* 0x0c0fe20007f7e0ff */
[----:B---3--:R-:W0:Y:S08]  /*17140*/  LDC R18, c[0x0][0x268] ;  /* 0x00009a00ff127b82 */ /* 0x008e300000000800 */
[----:B----4-:R-:W3:Y:S01]  /*17150*/  LDC R15, c[0x0][0x268] ;  /* 0x00009a00ff0f7b82 */ /* 0x010ee20000000800 */
[-C--:B------:R-:W-:Y:S01]  /*17160*/  LEA.HI.X.SX32 R23, R101, R13.reuse, 0x1, P4 ;  /* 0x0000000d65177211 */ /* 0x080fe200020f0eff */
[----:B-1----:R-:W-:Y:S01]  /*17170*/  IMAD R63, R63, 0x266, RZ ;  /* 0x000002663f3f7824 */ /* 0x002fe200078e02ff */
[----:B------:R-:W-:Y:S01]  /*17180*/  LEA.HI.X.SX32 R67, R100, R13, 0x1, P3 ;  /* 0x0000000d64437211 */ /* 0x000fe200018f0eff */
[----:B--2---:R-:W-:Y:S01]  /*17190*/  IMAD R64, R64, 0x262, RZ ;  /* 0x0000026240407824 */ /* 0x004fe200078e02ff */
[----:B------:R-:W-:-:S03]  /*171a0*/  IADD3 R20, P5, R103, R12, RZ ;  /* 0x0000000c67147210 */ /* 0x000fc60007fbe0ff */
[----:B------:R-:W1:Y:S01]  /*171b0*/  LDC R14, c[0x0][0x268] ;  /* 0x00009a00ff0e7b82 */ /* 0x000e620000000800 */
[----:B---3--:R-:W-:-:S05]  /*171c0*/  IMAD R15, R15, 0x13, RZ ;  /* 0x000000130f0f7824 */ /* 0x008fca00078e02ff */
[----:B------:R-:W-:-:S05]  /*171d0*/  LEA.HI.X.SX32 R69, R15, R13, 0x1, P2 ;  /* 0x0000000d0f457211 */ /* 0x000fca00010f0eff */
[----:B------:R2:W-:Y:S04]  /*171e0*/  STL.64 [R1+0x1f40], R68 ;  /* 0x001f404401007387 */ /* 0x0005e80000100a00 */
[----:B------:R-:W-:Y:S04]  /*171f0*/  STL.64 [R1+0x1d88], R22 ;  /* 0x001d881601007387 */ /* 0x000fe80000100a00 */
[----:B------:R3:W-:Y:S01]  /*17200*/  STL.64 [R1+0x1eb0], R66 ;  /* 0x001eb04201007387 */ /* 0x0007e20000100a00 */
[-C--:B--2---:R-:W-:Y:S02]  /*17210*/  IADD3 R68, P3, R63, R12.reuse, RZ ;  /* 0x0000000c3f447210 */ /* 0x084fe40007f7e0ff */
[----:B------:R-:W2:Y:S08]  /*17220*/  LDC R63, c[0x0][0x268] ;  /* 0x00009a00ff3f7b82 */ /* 0x000eb00000000800 */
[----:B---3--:R-:W3:Y:S01]  /*17230*/  LDC R67, c[0x0][0x268] ;  /* 0x00009a00ff437b82 */ /* 0x008ee20000000800 */
[----:B0-----:R-:W-:Y:S01]  /*17240*/  IMAD R18, R18, 0x260, RZ ;  /* 0x0000026012127824 */ /* 0x001fe200078e02ff */
[----:B------:R-:W-:-:S02]  /*17250*/  IADD3 R70, P0, R64, R12, RZ ;  /* 0x0000000c40467210 */ /* 0x000fc40007f1e0ff */
[-C--:B------:R-:W-:Y:S02]  /*17260*/  IADD3 R64, P1, R104, R12.reuse, RZ ;  /* 0x0000000c68407210 */ /* 0x080fe40007f3e0ff */
[----:B------:R-:W-:Y:S02]  /*17270*/  IADD3 R18, P6, R18, R12, RZ ;  /* 0x0000000c12127210 */ /* 0x000fe40007fde0ff */
[-C--:B------:R-:W-:Y:S01]  /*17280*/  LEA.HI.X.SX32 R21, R102, R13.reuse, 0x1, P5 ;  /* 0x0000000d66157211 */ /* 0x080fe200028f0eff */
[----:B-1----:R-:W-:Y:S01]  /*17290*/  IMAD R14, R14, 0x264, RZ ;  /* 0x000002640e0e7824 */ /* 0x002fe200078e02ff */
[----:B------:R-:W-:Y:S01]  /*172a0*/  LEA.HI.X.SX32 R19, R103, R13, 0x1, P6 ;  /* 0x0000000d67137211 */ /* 0x000fe200030f0eff */
[----:B------:R-:W0:Y:S01]  /*172b0*/  LDC R66, c[0x0][0x268] ;  /* 0x00009a00ff427b82 */ /* 0x000e220000000800 */
[----:B--2---:R-:W-:Y:S02]  /*172c0*/  IMAD R63, R63, 0x99, RZ ;  /* 0x000000993f3f7824 */ /* 0x004fe400078e02ff */
[----:B---3--:R-:W-:-:S03]  /*172d0*/  IMAD R67, R67, 0x131, RZ ;  /* 0x0000013143437824 */ /* 0x008fc600078e02ff */
[-C--:B------:R-:W-:Y:S01]  /*172e0*/  LEA.HI.X.SX32 R65, R63, R13.reuse, 0x1, P1 ;  /* 0x0000000d3f417211 */ /* 0x080fe200008f0eff */
[----:B------:R-:W-:Y:S01]  /*172f0*/  STL.64 [R1+0x1b30], R20 ;  /* 0x001b301401007387 */ /* 0x000fe20000100a00 */
[----:B------:R-:W1:Y:S01]  /*17300*/  LDC R63, c[0x0][0x268] ;  /* 0x00009a00ff3f7b82 */ /* 0x000e620000000800 */
[----:B------:R-:W-:Y:S02]  /*17310*/  LEA.HI.X.SX32 R71, R67, R13, 0x1, P0 ;  /* 0x0000000d43477211 */ /* 0x000fe400000f0eff */
[----:B------:R2:W-:Y:S04]  /*17320*/  STL.64 [R1+0x1690], R18 ;  /* 0x0016901201007387 */ /* 0x0005e80000100a00 */
[----:B------:R-:W-:Y:S04]  /*17330*/  STL.64 [R1+0x1688], R70 ;  /* 0x0016884601007387 */ /* 0x000fe80000100a00 */
[----:B------:R3:W-:Y:S01]  /*17340*/  STL.64 [R1+0x1b28], R64 ;  /* 0x001b284001007387 */ /* 0x0007e20000100a00 */
[----:B--2---:R-:W2:Y:S08]  /*17350*/  LDC R18, c[0x0][0x268] ;  /* 0x00009a00ff127b82 */ /* 0x004eb00000000800 */
[----:B---3--:R-:W3:Y:S01]  /*17360*/  LDC R65, c[0x0][0x268] ;  /* 0x00009a00ff417b82 */ /* 0x008ee20000000800 */
[-C--:B------:R-:W-:Y:S01]  /*17370*/  IADD3 R14, P2, R14, R12.reuse, RZ ;  /* 0x0000000c0e0e7210 */ /* 0x080fe20007f5e0ff */
[----:B-1----:R-:W-:Y:S01]  /*17380*/  IMAD R63, R63, 0x4d, RZ ;  /* 0x0000004d3f3f7824 */ /* 0x002fe200078e02ff */
[----:B------:R-:W-:-:S02]  /*17390*/  IADD3 R22, P4, R105, R12, RZ ;  /* 0x0000000c69167210 */ /* 0x000fc40007f9e0ff */
[----:B------:R-:W-:Y:S02]  /*173a0*/  IADD3 R20, P5, R106, R12, RZ ;  /* 0x0000000c6a147210 */ /* 0x000fe40007fbe0ff */
[-C--:B------:R-:W-:Y:S01]  /*173b0*/  LEA.HI.X.SX32 R15, R104, R13.reuse, 0x1, P2 ;  /* 0x0000000d680f7211 */ /* 0x080fe200010f0eff */
[----:B0-----:R-:W-:Y:S01]  /*173c0*/  IMAD R66, R66, 0x26a, RZ ;  /* 0x0000026a42427824 */ /* 0x001fe200078e02ff */
[-C--:B------:R-:W-:Y:S01]  /*173d0*/  LEA.HI.X.SX32 R23, R63, R13.reuse, 0x1, P4 ;  /* 0x0000000d3f177211 */ /* 0x080fe200020f0eff */
[----:B------:R-:W0:Y:S01]  /*173e0*/  LDC R64, c[0x0][0x268] ;  /* 0x00009a00ff407b82 */ /* 0x000e220000000800 */
[----:B--2---:R-:W-:Y:S01]  /*173f0*/  IMAD R18, R18, 0x268, RZ ;  /* 0x0000026812127824 */ /* 0x004fe200078e02ff */
[----:B------:R-:W-:Y:S01]  /*17400*/  LEA.HI.X.SX32 R21, R105, R13, 0x1, P5 ;  /* 0x0000000d69157211 */ /* 0x000fe200028f0eff */
[----:B---3--:R-:W-:-:S03]  /*17410*/  IMAD R65, R65, 0x133, RZ ;  /* 0x0000013341417824 */ /* 0x008fc600078e02ff */
[-C--:B------:R-:W-:Y:S01]  /*17420*/  IADD3 R18, P6, R18, R12.reuse, RZ ;  /* 0x0000000c12127210 */ /* 0x080fe20007fde0ff */
[----:B------:R1:W-:Y:S01]  /*17430*/  STL.64 [R1+0x1680], R14 ;  /* 0x0016800e01007387 */ /* 0x0003e20000100a00 */
[----:B------:R-:W-:Y:S01]  /*17440*/  IADD3 R70, P0, R66, R12, RZ ;  /* 0x0000000c42467210 */ /* 0x000fe20007f1e0ff */
[----:B------:R-:W2:Y:S01]  /*17450*/  LDC R63, c[0x0][0x268] ;  /* 0x00009a00ff3f7b82 */ /* 0x000ea20000000800 */
[-C--:B------:R-:W-:Y:S02]  /*17460*/  LEA.HI.X.SX32 R69, R65, R13.reuse, 0x1, P3 ;  /* 0x0000000d41457211 */ /* 0x080fe400018f0eff */
        /* <DEDUP_REMOVED lines=8> */
[----:B-1----:R-:W-:Y:S01]  /*174f0*/  IMAD R14, R14, 0x26c, RZ ;  /* 0x0000026c0e0e7824 */ /* 0x002fe200078e02ff */
[----:B------:R-:W-:-:S04]  /*17500*/  IADD3 R66, P1, R107, R12, RZ ;  /* 0x0000000c6b427210 */ /* 0x000fc80007f3e0ff */
[-C--:B------:R-:W-:Y:S02]  /*17510*/  IADD3 R14, P2, R14, R12.reuse, RZ ;  /* 0x0000000c0e0e7210 */ /* 0x080fe40007f5e0ff */
[----:B------:R-:W1:Y:S02]  /*17520*/  LDC R20, c[0x0][0x268] ;  /* 0x00009a00ff147b82 */ /* 0x000e640000000800 */
[-C--:B------:R-:W-:Y:S01]  /*17530*/  LEA.HI.X.SX32 R15, R107, R13.reuse, 0x1, P2 ;  /* 0x0000000d6b0f7211 */ /* 0x080fe200010f0eff */
[----:B---3--:R-:W-:Y:S02]  /*17540*/  IMAD R21, R21, 0x135, RZ ;  /* 0x0000013515157824 */ /* 0x008fe400078e02ff */
[----:B0-----:R-:W-:Y:S01]  /*17550*/  IMAD R64, R64, 0x26e, RZ ;  /* 0x0000026e40407824 */ /* 0x001fe200078e02ff */
[----:B------:R-:W-:Y:S01]  /*17560*/  IADD3 R68, P4, R108, R12, RZ ;  /* 0x0000000c6c447210 */ /* 0x000fe20007f9e0ff */
[----:B--2---:R-:W-:Y:S01]  /*17570*/  IMAD R63, R63, 0x276, RZ ;  /* 0x000002763f3f7824 */ /* 0x004fe200078e02ff */
[----:B------:R-:W0:Y:S01]  /*17580*/  LDC R18, c[0x0][0x268] ;  /* 0x00009a00ff127b82 */ /* 0x000e220000000800 */
[----:B----4-:R-:W-:Y:S01]  /*17590*/  IMAD R19, R19, 0x9b, RZ ;  /* 0x0000009b13137824 */ /* 0x010fe200078e02ff */
[----:B------:R-:W-:-:S04]  /*175a0*/  LEA.HI.X.SX32 R71, R21, R13, 0x1, P0 ;  /* 0x0000000d15477211 */ /* 0x000fc800000f0eff */
[----:B------:R-:W-:-:S05]  /*175b0*/  LEA.HI.X.SX32 R67, R19, R13, 0x1, P1 ;  /* 0x0000000d13437211 */ /* 0x000fca00008f0eff */
[----:B------:R-:W-:Y:S04]  /*175c0*/  STL.64 [R1+0x1b18], R66 ;  /* 0x001b184201007387 */ /* 0x000fe80000100a00 */
[----:B------:R2:W-:Y:S04]  /*175d0*/  STL.64 [R1+0x1668], R70 ;  /* 0x0016684601007387 */ /* 0x0005e80000100a00 */
[----:B------:R3:W-:Y:S01]  /*175e0*/  STL.64 [R1+0x1660], R14 ;  /* 0x0016600e01007387 */ /* 0x0007e20000100a00 */
[----:B--2---:R-:W2:Y:S08]  /*175f0*/  LDC R70, c[0x0][0x268] ;  /* 0x00009a00ff467b82 */ /* 0x004eb00000000800 */
[----:B---3--:R-:W3:Y:S01]  /*17600*/  LDC R15, c[0x0][0x268] ;  /* 0x00009a00ff0f7b82 */ /* 0x008ee20000000800 */
[----:B-1----:R-:W-:Y:S01]  /*17610*/  IMAD R20, R20, 0x270, RZ ;  /* 0x0000027014147824 */ /* 0x002fe200078e02ff */
[----:B------:R-:W-:-:S02]  /*17620*/  IADD3 R72, P3, R64, R12, RZ ;  /* 0x0000000c40487210 */ /* 0x000fc40007f7e0ff */
[-C--:B------:R-:W-:Y:S02]  /*17630*/  IADD3 R64, P5, R109, R12.reuse, RZ ;  /* 0x0000000c6d407210 */ /* 0x080fe40007fbe0ff */
[-C--:B------:R-:W-:Y:S02]  /*17640*/  IADD3 R20, P0, R20, R12.reuse, RZ ;  /* 0x0000000c14147210 */ /* 0x080fe40007f1e0ff */
[----:B------:R-:W-:Y:S01]  /*17650*/  LEA.HI.X.SX32 R65, R108, R13, 0x1, P5 ;  /* 0x0000000d6c417211 */ /* 0x000fe200028f0eff */
[----:B0-----:R-:W-:Y:S01]  /*17660*/  IMAD R18, R18, 0x272, RZ ;  /* 0x0000027212127824 */ /* 0x001fe200078e02ff */
[----:B------:R-:W-:Y:S01]  /*17670*/  IADD3 R22, P6, R110, R12, RZ ;  /* 0x0000000c6e167210 */ /* 0x000fe20007fde0ff */
[----:B------:R-:W0:Y:S01]  /*17680*/  LDC R14, c[0x0][0x268] ;  /* 0x00009a00ff0e7b82 */ /* 0x000e220000000800 */
[----:B--2---:R-:W-:Y:S02]  /*17690*/  IMAD R70, R70, 0x27, RZ ;  /* 0x0000002746467824 */ /* 0x004fe400078e02ff */
[----:B---3--:R-:W-:-:S03]  /*176a0*/  IMAD R15, R15, 0x137, RZ ;  /* 0x000001370f0f7824 */ /* 0x008fc600078e02ff */
[-C--:B------:R-:W-:Y:S02]  /*176b0*/  LEA.HI.X.SX32 R69, R70, R13.reuse, 0x1, P4 ;  /* 0x0000000d46457211 */ /* 0x080fe400020f0eff */
[-C--:B------:R-:W-:Y:S02]  /*176c0*/  LEA.HI.X.SX32 R73, R15, R13.reuse, 0x1, P3 ;  /* 0x0000000d0f497211 */ /* 0x080fe400018f0eff */
[----:B------:R-:W-:-:S03]  /*176d0*/  LEA.HI.X.SX32 R21, R110, R13, 0x1, P0 ;  /* 0x0000000d6e157211 */ /* 0x000fc600000f0eff */
[----:B------:R-:W-:Y:S01]  /*176e0*/  STL.64 [R1+0x1658], R72 ;  /* 0x0016584801007387 */ /* 0x000fe20000100a00 */
[-C--:B------:R-:W-:Y:S02]  /*176f0*/  IADD3 R70, P4, R63, R12.reuse, RZ ;  /* 0x0000000c3f467210 */ /* 0x080fe40007f9e0ff */
[----:B------:R-:W1:Y:S01]  /*17700*/  LDC R63, c[0x0][0x268] ;  /* 0x00009a00ff3f7b82 */ /* 0x000e620000000800 */
[----:B------:R-:W-:Y:S04]  /*17710*/  STL.64 [R1+0x1ea8], R68 ;  /* 0x001ea84401007387 */ /* 0x000fe80000100a00 */
[----:B------:R-:W-:Y:S04]  /*17720*/  STL.64 [R1+0x1d78], R64 ;  /* 0x001d784001007387 */ /* 0x000fe80000100a00 */
[----:B------:R2:W-:Y:S02]  /*17730*/  STL.64 [R1+0x1650], R20 ;  /* 0x0016501401007387 */ /* 0x0005e40000100a00 */
[----:B--2---:R-:W2:Y:S01]  /*17740*/  LDC R20, c[0x0][0x268] ;  /* 0x00009a00ff147b82 */ /* 0x004ea20000000800 */
[-C--:B------:R-:W-:Y:S01]  /*17750*/  IADD3 R66, P1, R18, R12.reuse, RZ ;  /* 0x0000000c12427210 */ /* 0x080fe20007f3e0ff */
[----:B-1----:R-:W-:Y:S01]  /*17760*/  IMAD R63, R63, 0x139, RZ ;  /* 0x000001393f3f7824 */ /* 0x002fe200078e02ff */
[----:B------:R-:W-:-:S02]  /*17770*/  IADD3 R18, P2, R111, R12, RZ ;  /* 0x0000000c6f127210 */ /* 0x000fc40007f5e0ff */
[-C--:B------:R-:W-:Y:S02]  /*17780*/  LEA.HI.X.SX32 R23, R109, R13.reuse, 0x1, P6 ;  /* 0x0000000d6d177211 */ /* 0x080fe400030f0eff */
[----:B------:R-:W-:Y:S01]  /*17790*/  LEA.HI.X.SX32 R67, R63, R13, 0x1, P1 ;  /* 0x0000000d3f437211 */ /* 0x000fe200008f0eff */
[----:B0-----:R-:W-:Y:S01]  /*177a0*/  IMAD R14, R14, 0x274, RZ ;  /* 0x000002740e0e7824 */ /* 0x001fe200078e02ff */
[----:B------:R-:W0:Y:S01]  /*177b0*/  LDC R63, c[0x0][0x268] ;  /* 0x00009a00ff3f7b82 */ /* 0x000e220000000800 */
[----:B------:R1:W-:Y:S04]  /*177c0*/  STL.64 [R1+0x1b10], R22 ;  /* 0x001b101601007387 */ /* 0x0003e80000100a00 */
[----:B------:R-:W-:Y:S01]  /*177d0*/  STL.64 [R1+0x1648], R66 ;  /* 0x0016484201007387 */ /* 0x000fe20000100a00 */
[----:B------:R-:W-:-:S02]  /*177e0*/  IADD3 R68, P5, R112, R12, RZ ;  /* 0x0000000c70447210 */ /* 0x000fc40007fbe0ff */
[----:B------:R-:W3:Y:S01]  /*177f0*/  LDC R21, c[0x0][0x268] ;  /* 0x00009a00ff157b82 */ /* 0x000ee20000000800 */
[----:B--2---:R-:W-:-:S07]  /*17800*/  IMAD R20, R20, 0x9d, RZ ;  /* 0x0000009d14147824 */ /* 0x004fce00078e02ff */
[----:B-1----:R-:W1:Y:S01]  /*17810*/  LDC R22, c[0x0][0x268] ;  /* 0x00009a00ff167b82 */ /* 0x002e620000000800 */
[----:B------:R-:W-:-:S05]  /*17820*/  LEA.HI.X.SX32 R19, R20, R13, 0x1, P2 ;  /* 0x0000000d14137211 */ /* 0x000fca00010f0eff */
[----:B------:R2:W-:Y:S02]  /*17830*/  STL.64 [R1+0x1b08], R18 ;  /* 0x001b081201007387 */ /* 0x0005e40000100a00 */
[----:B--2---:R-:W2:Y:S01]  /*17840*/  LDC R19, c[0x0][0x268] ;  /* 0x00009a00ff137b82 */ /* 0x004ea20000000800 */
[-C--:B------:R-:W-:Y:S01]  /*17850*/  IADD3 R14, P3, R14, R12.reuse, RZ ;  /* 0x0000000c0e0e7210 */ /* 0x080fe20007f7e0ff */
[----:B-1----:R-:W-:Y:S01]  /*17860*/  IMAD R22, R22, 0x278, RZ ;  /* 0x0000027816167824 */ /* 0x002fe200078e02ff */
[-C--:B------:R-:W-:Y:S01]  /*17870*/  IADD3 R64, P6, R113, R12.reuse, RZ ;  /* 0x0000000c71407210 */ /* 0x080fe20007fde0ff */
[----:B0-----:R-:W-:Y:S01]  /*17880*/  IMAD R63, R63, 0x4f, RZ ;  /* 0x0000004f3f3f7824 */ /* 0x001fe200078e02ff */
[-C--:B------:R-:W-:Y:S01]  /*17890*/  LEA.HI.X.SX32 R15, R111, R13.reuse, 0x1, P3 ;  /* 0x0000000d6f0f7211 */ /* 0x080fe200018f0eff */
[----:B---3--:R-:W-:Y:S01]  /*178a0*/  IMAD R21, R21, 0x27a, RZ ;  /* 0x0000027a15157824 */ /* 0x008fe200078e02ff */
[----:B------:R-:W-:Y:S01]  /*178b0*/  IADD3 R22, P0, R22, R12, RZ ;  /* 0x0000000c16167210 */ /* 0x000fe20007f1e0ff */
[----:B------:R-:W0:Y:S01]  /*178c0*/  LDC R18, c[0x0][0x268] ;  /* 0x00009a00ff127b82 */ /* 0x000e220000000800 */
[----:B------:R-:W-:-:S02]  /*178d0*/  LEA.HI.X.SX32 R65, R112, R13, 0x1, P6 ;  /* 0x0000000d70417211 */ /* 0x000fc400030f0eff */
[-C--:B------:R-:W-:Y:S01]  /*178e0*/  LEA.HI.X.SX32 R69, R63, R13.reuse, 0x1, P5 ;  /* 0x0000000d3f457211 */ /* 0x080fe200028f0eff */
[----:B------:R1:W-:Y:S01]  /*178f0*/  STL.64 [R1+0x1640], R14 ;  /* 0x0016400e01007387 */ /* 0x0003e20000100a00 */
[-C--:B------:R-:W-:Y:S01]  /*17900*/  LEA.HI.X.SX32 R23, R113, R13.reuse, 0x1, P0 ;  /* 0x0000000d71177211 */ /* 0x080fe200000f0eff */
[----:B--2---:R-:W-:Y:S01]  /*17910*/  IMAD R19, R19, 0x13b, RZ ;  /* 0x0000013b13137824 */ /* 0x004fe200078e02ff */
[----:B------:R-:W-:Y:S01]  /*17920*/  IADD3 R20, P2, R114, R12, RZ ;  /* 0x0000000c72147210 */ /* 0x000fe20007f5e0ff */
[----:B-1----:R-:W1:Y:S03]  /*17930*/  LDC R14, c[0x0][0x268] ;  /* 0x00009a00ff0e7b82 */ /* 0x002e660000000800 */
[----:B------:R-:W-:-:S05]  /*17940*/  LEA.HI.X.SX32 R71, R19, R13, 0x1, P4 ;  /* 0x0000000d13477211 */ /* 0x000fca00020f0eff */
[----:B------:R-:W-:Y:S04]  /*17950*/  STL.64 [R1+0x1638], R70 ;  /* 0x0016384601007387 */ /* 0x000fe80000100a00 */
[----:B------:R-:W-:Y:S04]  /*17960*/  STL.64 [R1+0x1b00], R64 ;  /* 0x001b004001007387 */ /* 0x000fe80000100a00 */
[----:B------:R-:W-:Y:S04]  /*17970*/  STL.64 [R1+0x1d70], R68 ;  /* 0x001d704401007387 */ /* 0x000fe80000100a00 */
[----:B------:R2:W-:Y:S02]  /*17980*/  STL.64 [R1+0x1630], R22 ;  /* 0x0016301601007387 */ /* 0x0005e40000100a00 */
[----:B--2---:R-:W2:Y:S01]  /*17990*/  LDC R22, c[0x0][0x268] ;  /* 0x00009a00ff167b82 */ /* 0x004ea20000000800 */
[----:B------:R-:W-:-:S07]  /*179a0*/  IADD3 R66, P1, R21, R12, RZ ;  /* 0x0000000c15427210 */ /* 0x000fce0007f3e0ff */
[----:B------:R-:W3:Y:S01]  /*179b0*/  LDC R23, c[0x0][0x268] ;  /* 0x00009a00ff177b82 */ /* 0x000ee20000000800 */
[----:B--2---:R-:W-:-:S05]  /*179c0*/  IMAD R22, R22, 0x9f, RZ ;  /* 0x0000009f16167824 */ /* 0x004fca00078e02ff */
[----:B------:R-:W-:Y:S02]  /*179d0*/  LEA.HI.X.SX32 R21, R22, R13, 0x1, P2 ;  /* 0x0000000d16157211 */ /* 0x000fe400010f0eff */
[----:B------:R-:W2:Y:S01]  /*179e0*/  LDC R22, c[0x0][0x268] ;  /* 0x00009a00ff167b82 */ /* 0x000ea20000000800 */
[----:B0-----:R-:W-:-:S05]  /*179f0*/  IMAD R18, R18, 0x27e, RZ ;  /* 0x0000027e12127824 */ /* 0x001fca00078e02ff */
[----:B------:R-:W-:Y:S01]  /*17a00*/  IADD3 R18, P4, R18, R12, RZ ;  /* 0x0000000c12127210 */ /* 0x000fe20007f9e0ff */
[----:B---3--:R-:W-:-:S05]  /*17a10*/  IMAD R23, R23, 0x13d, RZ ;  /* 0x0000013d17177824 */ /* 0x008fca00078e02ff */
[----:B------:R-:W-:Y:S02]  /*17a20*/  LEA.HI.X.SX32 R67, R23, R13, 0x1, P1 ;  /* 0x0000000d17437211 */ /* 0x000fe400008f0eff */
[----:B------:R-:W0:Y:S01]  /*17a30*/  LDC R23, c[0x0][0x268] ;  /* 0x00009a00ff177b82 */ /* 0x000e220000000800 */
[----:B--2---:R-:W-:-:S05]  /*17a40*/  IMAD R22, R22, 0x13f, RZ ;  /* 0x0000013f16167824 */ /* 0x004fca00078e02ff */
[----:B------:R-:W-:Y:S02]  /*17a50*/  LEA.HI.X.SX32 R19, R22, R13, 0x1, P4 ;  /* 0x0000000d16137211 */ /* 0x000fe400020f0eff */
[----:B------:R-:W2:Y:S01]  /*17a60*/  LDC R22, c[0x0][0x268] ;  /* 0x00009a00ff167b82 */ /* 0x000ea20000000800 */
[----:B-1----:R-:W-:Y:S01]  /*17a70*/  IMAD R14, R14, 0x27c, RZ ;  /* 0x0000027c0e0e7824 */ /* 0x002fe200078e02ff */
[----:B------:R-:W-:-:S04]  /*17a80*/  IADD3 R70, P5, R115, R12, RZ ;  /* 0x0000000c73467210 */ /* 0x000fc80007fbe0ff */
[----:B------:R-:W-:Y:S01]  /*17a90*/  IADD3 R14, P3, R14, R12, RZ ;  /* 0x0000000c0e0e7210 */ /* 0x000fe20007f7e0ff */
[----:B------:R1:W-:Y:S03]  /*17aa0*/  STL.64 [R1+0x1628], R66 ;  /* 0x0016284201007387 */ /* 0x0003e60000100a00 */
[----:B------:R-:W-:Y:S01]  /*17ab0*/  LEA.HI.X.SX32 R15, R114, R13, 0x1, P3 ;  /* 0x0000000d720f7211 */ /* 0x000fe200018f0eff */
[----:B0-----:R-:W-:Y:S01]  /*17ac0*/  IMAD R23, R23, 0x282, RZ ;  /* 0x0000028217177824 */ /* 0x001fe200078e02ff */
[----:B------:R-:W-:Y:S04]  /*17ad0*/  STL.64 [R1+0x1af8], R20 ;  /* 0x001af81401007387 */ /* 0x000fe80000100a00 */
[----:B------:R-:W-:Y:S01]  /*17ae0*/  STL.64 [R1+0x1620], R14 ;  /* 0x0016200e01007387 */ /* 0x000fe20000100a00 */
[----:B--2---:R-:W-:-:S04]  /*17af0*/  LEA R22, R22, R22, 0x2 ;  /* 0x0000001616167211 */ /* 0x004fc800078e10ff */
[----:B------:R-:W-:Y:S01]  /*17b00*/  LEA.HI.X.SX32 R71, R22, R13, 0x1, P5 ;  /* 0x0000000d16477211 */ /* 0x000fe200028f0eff */
[----:B------:R0:W-:Y:S01]  /*17b10*/  STL.64 [R1+0x1618], R18 ;  /* 0x0016181201007387 */ /* 0x0001e20000100a00 */
[-C--:B------:R-:W-:Y:S01]  /*17b20*/  IADD3 R64, P6, R116, R12.reuse, RZ ;  /* 0x0000000c74407210 */ /* 0x080fe20007fde0ff */
[----:B------:R-:W2:Y:S02]  /*17b30*/  LDC R22, c[0x0][0x268] ;  /* 0x00009a00ff167b82 */ /* 0x000ea40000000800 */
[----:B------:R3:W-:Y:S01]  /*17b40*/  STL.64 [R1+0x1fa0], R70 ;  /* 0x001fa04601007387 */ /* 0x0007e20000100a00 */
[-C--:B-1----:R-:W-:Y:S02]  /*17b50*/  IADD3 R66, P1, R118, R12.reuse, RZ ;  /* 0x0000000c76427210 */ /* 0x082fe40007f3e0ff */
[----:B------:R-:W-:-:S03]  /*17b60*/  IADD3 R68, P0, R117, R12, RZ ;  /* 0x0000000c75447210 */ /* 0x000fc60007f1e0ff */
[----:B0-----:R-:W0:Y:S01]  /*17b70*/  LDC R18, c[0x0][0x268] ;  /* 0x00009a00ff127b82 */ /* 0x001e220000000800 */
[----:B---3--:R-:W-:-:S07]  /*17b80*/  IADD3 R70, P5, R23, R12, RZ ;  /* 0x0000000c17467210 */ /* 0x008fce0007fbe0ff */
[----:B------:R-:W1:Y:S01]  /*17b90*/  LDC R23, c[0x0][0x268] ;  /* 0x00009a00ff177b82 */ /* 0x000e620000000800 */
[-C--:B------:R-:W-:Y:S02]  /*17ba0*/  LEA.HI.X.SX32 R65, R115, R13.reuse, 0x1, P6 ;  /* 0x0000000d73417211 */ /* 0x080fe400030f0eff */
[-C--:B------:R-:W-:Y:S02]  /*17bb0*/  LEA.HI.X.SX32 R67, R117, R13.reuse, 0x1, P1 ;  /* 0x0000000d75437211 */ /* 0x080fe400008f0eff */
[----:B------:R-:W-:Y:S01]  /*17bc0*/  LEA.HI.X.SX32 R69, R116, R13, 0x1, P0 ;  /* 0x0000000d74457211 */ /* 0x000fe200000f0eff */
[----:B------:R-:W-:Y:S04]  /*17bd0*/  STL.64 [R1+0x1f80], R64 ;  /* 0x001f804001007387 */ /* 0x000fe80000100a00 */
[----:B------:R-:W-:Y:S04]  /*17be0*/  STL.64 [R1+0x1ea0], R66 ;  /* 0x001ea04201007387 */ /* 0x000fe80000100a00 */
[----:B------:R3:W-:Y:S01]  /*17bf0*/  STL.64 [R1+0x1f38], R68 ;  /* 0x001f384401007387 */ /* 0x0007e20000100a00 */
[----:B-1----:R-:W-:Y:S01]  /*17c00*/  IMAD R63, R23, 0x286, RZ ;  /* 0x00000286173f7824 */ /* 0x002fe200078e02ff */
[----:B---3--:R-:W1:Y:S04]  /*17c10*/  LDC R69, c[0x0][0x268] ;  /* 0x00009a00ff457b82 */ /* 0x008e680000000800 */
[----:B------:R-:W-:-:S04]  /*17c20*/  IADD3 R66, P1, R63, R12, RZ ;  /* 0x0000000c3f427210 */ /* 0x000fc80007f3e0ff */
[----:B------:R-:W3:Y:S01]  /*17c30*/  LDC R63, c[0x0][0x268] ;  /* 0x00009a00ff3f7b82 */ /* 0x000ee20000000800 */
[----:B0-----:R-:W-:Y:S01]  /*17c40*/  IMAD R18, R18, 0x280, RZ ;  /* 0x0000028012127824 */ /* 0x001fe200078e02ff */
[-C--:B------:R-:W-:Y:S01]  /*17c50*/  IADD3 R20, P2, R119, R12.reuse, RZ ;  /* 0x0000000c77147210 */ /* 0x080fe20007f5e0ff */
[----:B--2---:R-:W-:Y:S01]  /*17c60*/  IMAD R22, R22, 0x284, RZ ;  /* 0x0000028416167824 */ /* 0x004fe200078e02ff */
[-C--:B------:R-:W-:Y:S02]  /*17c70*/  IADD3 R14, P3, R120, R12.reuse, RZ ;  /* 0x0000000c780e7210 */ /* 0x080fe40007f7e0ff */
[-C--:B------:R-:W-:Y:S02]  /*17c80*/  IADD3 R18, P4, R18, R12.reuse, RZ ;  /* 0x0000000c12127210 */ /* 0x080fe40007f9e0ff */
[----:B------:R-:W-:Y:S02]  /*17c90*/  IADD3 R22, P0, R22, R12, RZ ;  /* 0x0000000c16167210 */ /* 0x000fe40007f1e0ff */
[----:B------:R-:W-:-:S02]  /*17ca0*/  LEA.HI.X.SX32 R21, R118, R13, 0x1, P2 ;  /* 0x0000000d76157211 */ /* 0x000fc400010f0eff */
[-C--:B------:R-:W-:Y:S01]  /*17cb0*/  IADD3 R64, P6, R121, R12.reuse, RZ ;  /* 0x0000000c79407210 */ /* 0x080fe20007fde0ff */
[----:B-1----:R-:W-:Y:S01]  /*17cc0*/  IMAD R69, R69, 0x141, RZ ;  /* 0x0000014145457824 */ /* 0x002fe200078e02ff */
[-C--:B------:R-:W-:Y:S02]  /*17cd0*/  LEA.HI.X.SX32 R15, R119, R13.reuse, 0x1, P3 ;  /* 0x0000000d770f7211 */ /* 0x080fe400018f0eff */
[-C--:B------:R-:W-:Y:S02]  /*17ce0*/  LEA.HI.X.SX32 R19, R120, R13.reuse, 0x1, P4 ;  /* 0x0000000d78137211 */ /* 0x080fe400020f0eff */
[-C--:B------:R-:W-:Y:S01]  /*17cf0*/  LEA.HI.X.SX32 R71, R69, R13.reuse, 0x1, P5 ;  /* 0x0000000d45477211 */ /* 0x080fe200028f0eff */
[----:B---3--:R-:W-:Y:S01]  /*17d00*/  IMAD R63, R63, 0xa1, RZ ;  /* 0x000000a13f3f7824 */ /* 0x008fe200078e02ff */
[-C--:B------:R-:W-:Y:S01]  /*17d10*/  LEA.HI.X.SX32 R23, R121, R13.reuse, 0x1, P0 ;  /* 0x0000000d79177211 */ /* 0x080fe200000f0eff */
[----:B------:R-:W-:Y:S03]  /*17d20*/  STL.64 [R1+0x1d68], R20 ;  /* 0x001d681401007387 */ /* 0x000fe60000100a00 */
[----:B------:R-:W-:Y:S01]  /*17d30*/  LEA.HI.X.SX32 R65, R63, R13, 0x1, P6 ;  /* 0x0000000d3f417211 */ /* 0x000fe200030f0eff */
[----:B------:R-:W-:Y:S01]  /*17d40*/  STL.64 [R1+0x1af0], R14 ;  /* 0x001af00e01007387 */ /* 0x000fe20000100a00 */
[----:B------:R-:W0:Y:S03]  /*17d50*/  LDC R63, c[0x0][0x268] ;  /* 0x00009a00ff3f7b82 */ /* 0x000e260000000800 */
[----:B------:R1:W-:Y:S04]  /*17d60*/  STL.64 [R1+0x1610], R18 ;  /* 0x0016101201007387 */ /* 0x0003e80000100a00 */
[----:B------:R-:W-:Y:S04]  /*17d70*/  STL.64 [R1+0x1608], R70 ;  /* 0x0016084601007387 */ /* 0x000fe80000100a00 */
[----:B------:R2:W-:Y:S01]  /*17d80*/  STL.64 [R1+0x1600], R22 ;  /* 0x0016001601007387 */ /* 0x0005e20000100a00 */
[----:B-1----:R-:W1:Y:S03]  /*17d90*/  LDC R18, c[0x0][0x268] ;  /* 0x00009a00ff127b82 */ /* 0x002e660000000800 */
[----:B------:R3:W-:Y:S05]  /*17da0*/  STL.64 [R1+0x1ae8], R64 ;  /* 0x001ae84001007387 */ /* 0x0007ea0000100a00 */
[----:B--2---:R-:W2:Y:S08]  /*17db0*/  LDC R23, c[0x0][0x268] ;  /* 0x00009a00ff177b82 */ /* 0x004eb00000000800 */
[----:B---3--:R-:W3:Y:S08]  /*17dc0*/  LDC R64, c[0x0][0x268] ;  /* 0x00009a00ff407b82 */ /* 0x008ef00000000800 */
[----:B------:R-:W4:Y:S01]  /*17dd0*/  LDC R19, c[0x0][0x268] ;  /* 0x00009a00ff137b82 */ /* 0x000f220000000800 */
[----:B-1----:R-:W-:Y:S01]  /*17de0*/  IMAD R18, R18, 0x288, RZ ;  /* 0x0000028812127824 */ /* 0x002fe200078e02ff */
[----:B------:R-:W-:-:S02]  /*17df0*/  IADD3 R14, P3, R123, R12, RZ ;  /* 0x0000000c7b0e7210 */ /* 0x000fc40007f7e0ff */
[-C--:B------:R-:W-:Y:S02]  /*17e00*/  IADD3 R20, P2, R122, R12.reuse, RZ ;  /* 0x0000000c7a147210 */ /* 0x080fe40007f5e0ff */
[----:B------:R-:W-:Y:S02]  /*17e10*/  IADD3 R18, P4, R18, R12, RZ ;  /* 0x0000000c12127210 */ /* 0x000fe40007f9e0ff */
[----:B------:R-:W-:Y:S01]  /*17e20*/  LEA.HI.X.SX32 R15, R122, R13, 0x1, P3 ;  /* 0x0000000d7a0f7211 */ /* 0x000fe200018f0eff */
[----:B------:R-:W1:Y:S01]  /*17e30*/  LDC R22, c[0x0][0x268] ;  /* 0x00009a00ff167b82 */ /* 0x000e620000000800 */
[----:B---3--:R-:W-:-:S07]  /*17e40*/  IMAD R65, R64, 0x143, RZ ;  /* 0x0000014340417824 */ /* 0x008fce00078e02ff */
[----:B------:R-:W3:Y:S01]  /*17e50*/  LDC R70, c[0x0][0x268] ;  /* 0x00009a00ff467b82 */ /* 0x000ee20000000800 */
[----:B0-----:R-:W-:Y:S02]  /*17e60*/  IMAD R64, R63, 0x28e, RZ ;  /* 0x0000028e3f407824 */ /* 0x001fe400078e02ff */
[----:B--2---:R-:W-:Y:S01]  /*17e70*/  IMAD R63, R23, 0x51, RZ ;  /* 0x00000051173f7824 */ /* 0x004fe200078e02ff */
[----:B------:R-:W-:Y:S01]  /*17e80*/  LEA.HI.X.SX32 R67, R65, R13, 0x1, P1 ;  /* 0x0000000d41437211 */ /* 0x000fe200008f0eff */
[----:B----4-:R-:W-:-:S03]  /*17e90*/  IMAD R68, R19, 0x28a, RZ ;  /* 0x0000028a13447824 */ /* 0x010fc600078e02ff */
[-C--:B------:R-:W-:Y:S02]  /*17ea0*/  LEA.HI.X.SX32 R21, R63, R13.reuse, 0x1, P2 ;  /* 0x0000000d3f157211 */ /* 0x080fe400010f0eff */
[----:B------:R-:W-:Y:S01]  /*17eb0*/  LEA.HI.X.SX32 R19, R123, R13, 0x1, P4 ;  /* 0x0000000d7b137211 */ /* 0x000fe200020f0eff */
[----:B------:R-:W-:Y:S01]  /*17ec0*/  STL.64 [R1+0x15f8], R66 ;  /* 0x0015f84201007387 */ /* 0x000fe20000100a00 */
[-C--:B------:R-:W-:Y:S01]  /*17ed0*/  IADD3 R72, P5, R68, R12.reuse, RZ ;  /* 0x0000000c44487210 */ /* 0x080fe20007fbe0ff */
[----:B------:R-:W0:Y:S02]  /*17ee0*/  LDC R63, c[0x0][0x268] ;  /* 0x00009a00ff3f7b82 */ /* 0x000e240000000800 */
[----:B------:R-:W-:Y:S04]  /*17ef0*/  STL.64 [R1+0x1ae0], R14 ;  /* 0x001ae00e01007387 */ /* 0x000fe80000100a00 */
[----:B------:R-:W-:Y:S04]  /*17f00*/  STL.64 [R1+0x1d60], R20 ;  /* 0x001d601401007387 */ /* 0x000fe80000100a00 */
[----:B------:R2:W-:Y:S02]  /*17f10*/  STL.64 [R1+0x15f0], R18 ;  /* 0x0015f01201007387 */ /* 0x0005e40000100a00 */
[----:B--2---:R-:W2:Y:S01]  /*17f20*/  LDC R19, c[0x0][0x268] ;  /* 0x00009a00ff137b82 */ /* 0x004ea20000000800 */
[----:B-1----:R-:W-:Y:S01]  /*17f30*/  IMAD R22, R22, 0x28c, RZ ;  /* 0x0000028c16167824 */ /* 0x002fe200078e02ff */
[----:B------:R-:W-:Y:S01]  /*17f40*/  IADD3 R68, P6, R124, R12, RZ ;  /* 0x0000000c7c447210 */ /* 0x000fe20007fde0ff */
[----:B---3--:R-:W-:-:S03]  /*17f50*/  IMAD R70, R70, 0xa3, RZ ;  /* 0x000000a346467824 */ /* 0x008fc600078e02ff */
[----:B------:R-:W-:Y:S02]  /*17f60*/  IADD3 R22, P0, R22, R12, RZ ;  /* 0x0000000c16167210 */ /* 0x000fe40007f1e0ff */
[-C--:B------:R-:W-:Y:S01]  /*17f70*/  LEA.HI.X.SX32 R69, R70, R13.reuse, 0x1, P6 ;  /* 0x0000000d46457211 */ /* 0x080fe200030f0eff */
[----:B------:R-:W1:Y:S01]  /*17f80*/  LDC R18, c[0x0][0x268] ;  /* 0x00009a00ff127b82 */ /* 0x000e620000000800 */
[----:B------:R-:W-:Y:S01]  /*17f90*/  LEA.HI.X.SX32 R23, R124, R13, 0x1, P0 ;  /* 0x0000000d7c177211 */ /* 0x000fe200000f0eff */
[----:B--2---:R-:W-:-:S05]  /*17fa0*/  IMAD R19, R19, 0x145, RZ ;  /* 0x0000014513137824 */ /* 0x004fca00078e02ff */
[----:B------:R-:W-:-:S05]  /*17fb0*/  LEA.HI.X.SX32 R73, R19, R13, 0x1, P5 ;  /* 0x0000000d13497211 */ /* 0x000fca00028f0eff */
[----:B------:R2:W-:Y:S04]  /*17fc0*/  STL.64 [R1+0x15e8], R72 ;  /* 0x0015e84801007387 */ /* 0x0005e80000100a00 */
[----:B------:R-:W-:Y:S04]  /*17fd0*/  STL.64 [R1+0x1ad8], R68 ;  /* 0x001ad84401007387 */ /* 0x000fe80000100a00 */
[----:B------:R3:W-:Y:S01]  /*17fe0*/  STL.64 [R1+0x15e0], R22 ;  /* 0x0015e01601007387 */ /* 0x0007e20000100a00 */
[----:B--2---:R-:W2:Y:S08]  /*17ff0*/  LDC R72, c[0x0][0x268] ;  /* 0x00009a00ff487b82 */ /* 0x004eb00000000800 */
[----:B---3--:R-:W3:Y:S01]  /*18000*/  LDC R23, c[0x0][0x268] ;  /* 0x00009a00ff177b82 */ /* 0x008ee20000000800 */
[-C--:B------:R-:W-:Y:S01]  /*18010*/  IADD3 R64, P1, R64, R12.reuse, RZ ;  /* 0x0000000c40407210 */ /* 0x080fe20007f3e0ff */
[----:B0-----:R-:W-:Y:S01]  /*18020*/  IMAD R63, R63, 0x292, RZ ;  /* 0x000002923f3f7824 */ /* 0x001fe200078e02ff */
[----:B------:R-:W-:-:S02]  /*18030*/  IADD3 R66, P2, R125, R12, RZ ;  /* 0x0000000c7d427210 */ /* 0x000fc40007f5e0ff */
[-C--:B------:R-:W-:Y:S02]  /*18040*/  IADD3 R14, P3, R126, R12.reuse, RZ ;  /* 0x0000000c7e0e7210 */ /* 0x080fe40007f7e0ff */
[-C--:B------:R-:W-:Y:S01]  /*18050*/  IADD3 R20, P4, R127, R12.reuse, RZ ;  /* 0x0000000c7f147210 */ /* 0x080fe20007f9e0ff */
[----:B-1----:R-:W-:Y:S01]  /*18060*/  IMAD R18, R18, 0x290, RZ ;  /* 0x0000029012127824 */ /* 0x002fe200078e02ff */
[----:B------:R-:W-:Y:S01]  /*18070*/  IADD3 R70, P6, R63, R12, RZ ;  /* 0x0000000c3f467210 */ /* 0x000fe20007fde0ff */
[----:B------:R-:W0:Y:S01]  /*18080*/  LDC R22, c[0x0][0x268] ;  /* 0x00009a00ff167b82 */ /* 0x000e220000000800 */
[----:B--2---:R-:W-:Y:S01]  /*18090*/  IMAD R72, R72, 0x147, RZ ;  /* 0x0000014748487824 */ /* 0x004fe200078e02ff */
[----:B------:R-:W-:-:S06]  /*180a0*/  LEA.HI.X.SX32 R15, R125, R13, 0x1, P3 ;  /* 0x0000000d7d0f7211 */ /* 0x000fcc00018f0eff */
[----:B------:R-:W1:Y:S01]  /*180b0*/  LDC R63, c[0x0][0x268] ;  /* 0x00009a00ff3f7b82 */ /* 0x000e620000000800 */
[----:B---3--:R-:W-:Y:S01]  /*180c0*/  IMAD R23, R23, 0x29, RZ ;  /* 0x0000002917177824 */ /* 0x008fe200078e02ff */
[-C--:B------:R-:W-:Y:S02]  /*180d0*/  LEA.HI.X.SX32 R65, R72, R13.reuse, 0x1, P1 ;  /* 0x0000000d48417211 */ /* 0x080fe400008f0eff */
[-C--:B------:R-:W-:Y:S02]  /*180e0*/  LEA.HI.X.SX32 R21, R126, R13.reuse, 0x1, P4 ;  /* 0x0000000d7e157211 */ /* 0x080fe400020f0eff */
[----:B------:R-:W-:Y:S01]  /*180f0*/  LEA.HI.X.SX32 R67, R23, R13, 0x1, P2 ;  /* 0x0000000d17437211 */ /* 0x000fe200010f0eff */
[----:B------:R-:W-:Y:S04]  /*18100*/  STL.64 [R1+0x15d8], R64 ;  /* 0x0015d84001007387 */ /* 0x000fe80000100a00 */
[----:B------:R-:W-:Y:S04]  /*18110*/  STL.64 [R1+0x1e98], R66 ;  /* 0x001e984201007387 */ /* 0x000fe80000100a00 */
[----:B------:R-:W-:Y:S04]  /*18120*/  STL.64 [R1+0x1d58], R14 ;  /* 0x001d580e01007387 */ /* 0x000fe80000100a00 */
[----:B------:R2:W-:Y:S02]  /*18130*/  STL.64 [R1+0x1ad0], R20 ;  /* 0x001ad01401007387 */ /* 0x0005e40000100a00 */
[----:B--2---:R-:W2:Y:S01]  /*18140*/  LDC R21, c[0x0][0x268] ;  /* 0x00009a00ff157b82 */ /* 0x004ea20000000800 */
[----:B------:R-:W-:Y:S01]  /*18150*/  IADD3 R18, P5, R18, R12, RZ ;  /* 0x0000000c12127210 */ /* 0x000fe20007fbe0ff */
[----:B-1----:R-:W-:-:S03]  /*18160*/  IMAD R63, R63, 0x294, RZ ;  /* 0x000002943f3f7824 */ /* 0x002fc600078e02ff */
[----:B------:R-:W-:Y:S02]  /*18170*/  LEA.HI.X.SX32 R19, R127, R13, 0x1, P5 ;  /* 0x0000000d7f137211 */ /* 0x000fe400028f0eff */
[-C--:B------:R-:W-:Y:S01]  /*18180*/  IADD3 R64, P1, R63, R12.reuse, RZ ;  /* 0x0000000c3f407210 */ /* 0x080fe20007f3e0ff */
[----:B------:R-:W1:Y:S01]  /*18190*/  LDC R20, c[0x0][0x268] ;  /* 0x00009a00ff147b82 */ /* 0x000e620000000800 */
[----:B------:R-:W-:Y:S01]  /*181a0*/  IADD3 R68, P0, R128, R12, RZ ;  /* 0x0000000c80447210 */ /* 0x000fe20007f1e0ff */
[----:B------:R3:W-:Y:S06]  /*181b0*/  STL.64 [R1+0x15d0], R18 ;  /* 0x0015d01201007387 */ /* 0x0007ec0000100a00 */
[----:B---3--:R-:W3:Y:S01]  /*181c0*/  LDC R19, c[0x0][0x268] ;  /* 0x00009a00ff137b82 */ /* 0x008ee20000000800 */
[----:B--2---:R-:W-:-:S05]  /*181d0*/  IMAD R63, R21, 0xa5, RZ ;  /* 0x000000a5153f7824 */ /* 0x004fca00078e02ff */
[-C--:B------:R-:W-:Y:S02]  /*181e0*/  LEA.HI.X.SX32 R69, R63, R13.reuse, 0x1, P0 ;  /* 0x0000000d3f457211 */ /* 0x080fe400000f0eff */
[----:B------:R-:W2:Y:S08]  /*181f0*/  LDC R18, c[0x0][0x268] ;  /* 0x00009a00ff127b82 */ /* 0x000eb00000000800 */
[----:B------:R-:W4:Y:S01]  /*18200*/  LDC R63, c[0x0][0x268] ;  /* 0x00009a00ff3f7b82 */ /* 0x000f220000000800 */
[----:B------:R-:W-:Y:S01]  /*18210*/  IADD3 R14, P3, R129, R12, RZ ;  /* 0x0000000c810e7210 */ /* 0x000fe20007f7e0ff */
[----:B---3--:R-:W-:Y:S01]  /*18220*/  IMAD R19, R19, 0x149, RZ ;  /* 0x0000014913137824 */ /* 0x008fe200078e02ff */
[----:B------:R-:W-:-:S04]  /*18230*/  LEA.HI.X.SX32 R65, R128, R13, 0x1, P1 ;  /* 0x0000000d80417211 */ /* 0x000fc800008f0eff */
[----:B------:R-:W-:Y:S01]  /*18240*/  LEA.HI.X.SX32 R71, R19, R13, 0x1, P6 ;  /* 0x0000000d13477211 */ /* 0x000fe200030f0eff */
[----:B----4-:R-:W-:-:S04]  /*18250*/  IMAD R63, R63, 0x53, RZ ;  /* 0x000000533f3f7824 */ /* 0x010fc800078e02ff */
[----:B------:R-:W-:Y:S01]  /*18260*/  STL.64 [R1+0x15c8], R70 ;  /* 0x0015c84601007387 */ /* 0x000fe20000100a00 */
[----:B------:R-:W-:-:S03]  /*18270*/  LEA.HI.X.SX32 R15, R63, R13, 0x1, P3 ;  /* 0x0000000d3f0f7211 */ /* 0x000fc600018f0eff */
[----:B------:R3:W-:Y:S04]  /*18280*/  STL.64 [R1+0x1ac8], R68 ;  /* 0x001ac84401007387 */ /* 0x0007e80000100a00 */
[----:B------:R-:W-:Y:S04]  /*18290*/  STL.64 [R1+0x15c0], R64 ;  /* 0x0015c04001007387 */ /* 0x000fe80000100a00 */
[----:B------:R4:W-:Y:S01]  /*182a0*/  STL.64 [R1+0x1d50], R14 ;  /* 0x001d500e01007387 */ /* 0x0009e20000100a00 */
[----:B--2---:R-:W-:Y:S01]  /*182b0*/  IMAD R18, R18, 0x29a, RZ ;  /* 0x0000029a12127824 */ /* 0x004fe200078e02ff */
[-C--:B------:R-:W-:Y:S01]  /*182c0*/  IADD3 R72, P0, R131, R12.reuse, RZ ;  /* 0x0000000c83487210 */ /* 0x080fe20007f1e0ff */
[----:B0-----:R-:W-:Y:S01]  /*182d0*/  IMAD R22, R22, 0x296, RZ ;  /* 0x0000029616167824 */ /* 0x001fe200078e02ff */
[----:B---3--:R-:W0:Y:S08]  /*182e0*/  LDC R68, c[0x0][0x268] ;  /* 0x00009a00ff447b82 */ /* 0x008e300000000800 */
[----:B----4-:R-:W2:Y:S01]  /*182f0*/  LDC R14, c[0x0][0x268] ;  /* 0x00009a00ff0e7b82 */ /* 0x010ea20000000800 */
[----:B------:R-:W-:-:S07]  /*18300*/  IADD3 R18, P6, R18, R12, RZ ;  /* 0x0000000c12127210 */ /* 0x000fce0007fde0ff */
[----:B------:R-:W3:Y:S08]  /*18310*/  LDC R65, c[0x0][0x268] ;  /* 0x00009a00ff417b82 */ /* 0x000ef00000000800 */
[----:B------:R-:W4:Y:S01]  /*18320*/  LDC R64, c[0x0][0x268] ;  /* 0x00009a00ff407b82 */ /* 0x000f220000000800 */
[----:B--2---:R-:W-:-:S07]  /*18330*/  IMAD R15, R14, 0x14d, RZ ;  /* 0x0000014d0e0f7824 */ /* 0x004fce00078e02ff */
[----:B------:R-:W2:Y:S01]  /*18340*/  LDC R14, c[0x0][0x268] ;  /* 0x00009a00ff0e7b82 */ /* 0x000ea20000000800 */
[-C--:B------:R-:W-:Y:S01]  /*18350*/  LEA.HI.X.SX32 R19, R15, R13.reuse, 0x1, P6 ;  /* 0x0000000d0f137211 */ /* 0x080fe200030f0eff */
[----:B-1----:R-:W-:Y:S01]  /*18360*/  IMAD R20, R20, 0x298, RZ ;  /* 0x0000029814147824 */ /* 0x002fe200078e02ff */
[-C--:B------:R-:W-:Y:S01]  /*18370*/  IADD3 R66, P2, R22, R12.reuse, RZ ;  /* 0x0000000c16427210 */ /* 0x080fe20007f5e0ff */
[----:B---3--:R-:W-:Y:S02]  /*18380*/  IMAD R65, R65, 0x14b, RZ ;  /* 0x0000014b41417824 */ /* 0x008fe400078e02ff */
[----:B--2---:R-:W-:Y:S01]  /*18390*/  IMAD R15, R14, 0xa7, RZ ;  /* 0x000000a70e0f7824 */ /* 0x004fe200078e02ff */
[-C--:B------:R-:W-:Y:S01]  /*183a0*/  IADD3 R22, P4, R130, R12.reuse, RZ ;  /* 0x0000000c82167210 */ /* 0x080fe20007f9e0ff */
[----:B----4-:R-:W-:Y:S01]  /*183b0*/  IMAD R64, R64, 0x29e, RZ ;  /* 0x0000029e40407824 */ /* 0x010fe200078e02ff */
[----:B------:R-:W-:Y:S01]  /*183c0*/  IADD3 R20, P5, R20, R12, RZ ;  /* 0x0000000c14147210 */ /* 0x000fe20007fbe0ff */
[----:B------:R-:W1:Y:S01]  /*183d0*/  LDC R14, c[0x0][0x268] ;  /* 0x00009a00ff0e7b82 */ /* 0x000e620000000800 */
[----:B------:R-:W-:-:S07]  /*183e0*/  LEA.HI.X.SX32 R73, R15, R13, 0x1, P0 ;  /* 0x0000000d0f497211 */ /* 0x000fce00000f0eff */
[----:B------:R-:W2:Y:S01]  /*183f0*/  LDC R15, c[0x0][0x268] ;  /* 0x00009a00ff0f7b82 */ /* 0x000ea20000000800 */
[-C--:B------:R-:W-:Y:S02]  /*18400*/  LEA.HI.X.SX32 R67, R65, R13.reuse, 0x1, P2 ;  /* 0x0000000d41437211 */ /* 0x080fe400010f0eff */
[-C--:B------:R-:W-:Y:S02]  /*18410*/  LEA.HI.X.SX32 R23, R129, R13.reuse, 0x1, P4 ;  /* 0x0000000d81177211 */ /* 0x080fe400020f0eff */
[-C--:B------:R-:W-:Y:S01]  /*18420*/  LEA.HI.X.SX32 R21, R130, R13.reuse, 0x1, P5 ;  /* 0x0000000d82157211 */ /* 0x080fe200028f0eff */
[----:B------:R-:W-:Y:S04]  /*18430*/  STL.64 [R1+0x15b8], R66 ;  /* 0x0015b84201007387 */ /* 0x000fe80000100a00 */
[----:B------:R-:W-:Y:S04]  /*18440*/  STL.64 [R1+0x1ac0], R22 ;  /* 0x001ac01601007387 */ /* 0x000fe80000100a00 */
[----:B------:R3:W-:Y:S01]  /*18450*/  STL.64 [R1+0x15b0], R20 ;  /* 0x0015b01401007387 */ /* 0x0007e20000100a00 */
[----:B------:R-:W-:Y:S01]  /*18460*/  IADD3 R64, P2, R64, R12, RZ ;  /* 0x0000000c40407210 */ /* 0x000fe20007f5e0ff */
[----:B--2---:R-:W-:Y:S01]  /*18470*/  IMAD R63, R15, 0x14f, RZ ;  /* 0x0000014f0f3f7824 */ /* 0x004fe200078e02ff */
[----:B---3--:R-:W2:Y:S08]  /*18480*/  LDC R20, c[0x0][0x268] ;  /* 0x00009a00ff147b82 */ /* 0x008eb00000000800 */
[----:B------:R-:W3:Y:S01]  /*18490*/  LDC R15, c[0x0][0x268] ;  /* 0x00009a00ff0f7b82 */ /* 0x000ee20000000800 */
[----:B------:R-:W-:-:S07]  /*184a0*/  LEA.HI.X.SX32 R65, R63, R13, 0x1, P2 ;  /* 0x0000000d3f417211 */ /* 0x000fce00010f0eff */
[----:B------:R-:W4:Y:S01]  /*184b0*/  LDC R63, c[0x0][0x268] ;  /* 0x00009a00ff3f7b82 */ /* 0x000f220000000800 */
[----:B0-----:R-:W-:Y:S01]  /*184c0*/  IMAD R68, R68, 0x29c, RZ ;  /* 0x0000029c44447824 */ /* 0x001fe200078e02ff */
[----:B------:R-:W-:-:S04]  /*184d0*/  IADD3 R22, P5, R134, R12, RZ ;  /* 0x0000000c86167210 */ /* 0x000fc80007fbe0ff */
[-C--:B------:R-:W-:Y:S01]  /*184e0*/  IADD3 R70, P1, R68, R12.reuse, RZ ;  /* 0x0000000c44467210 */ /* 0x080fe20007f3e0ff */
[----:B--2---:R-:W-:Y:S01]  /*184f0*/  IMAD R20, R20, 0x2a0, RZ ;  /* 0x000002a014147824 */ /* 0x004fe200078e02ff */
[-C--:B------:R-:W-:Y:S01]  /*18500*/  IADD3 R68, P3, R132, R12.reuse, RZ ;  /* 0x0000000c84447210 */ /* 0x080fe20007f7e0ff */
[----:B------:R0:W-:Y:S01]  /*18510*/  STL.64 [R1+0x15a8], R18 ;  /* 0x0015a81201007387 */ /* 0x0001e20000100a00 */
[-C--:B------:R-:W-:Y:S02]  /*18520*/  IADD3 R66, P4, R133, R12.reuse, RZ ;  /* 0x0000000c85427210 */ /* 0x080fe40007f9e0ff */
[-C--:B------:R-:W-:Y:S01]  /*18530*/  LEA.HI.X.SX32 R71, R131, R13.reuse, 0x1, P1 ;  /* 0x0000000d83477211 */ /* 0x080fe200008f0eff */
[----:B---3--:R-:W-:Y:S01]  /*18540*/  IMAD R15, R15, 0x15, RZ ;  /* 0x000000150f0f7824 */ /* 0x008fe200078e02ff */
[----:B------:R-:W-:Y:S01]  /*18550*/  IADD3 R20, P0, R20, R12, RZ ;  /* 0x0000000c14147210 */ /* 0x000fe20007f1e0ff */
[----:B-1----:R-:W-:Y:S01]  /*18560*/  IMAD R14, R14, 0x2a2, RZ ;  /* 0x000002a20e0e7824 */ /* 0x002fe200078e02ff */
[----:B------:R-:W-:-:S02]  /*18570*/  LEA.HI.X.SX32 R23, R133, R13, 0x1, P5 ;  /* 0x0000000d85177211 */ /* 0x000fc400028f0eff */
[-C--:B------:R-:W-:Y:S02]  /*18580*/  LEA.HI.X.SX32 R69, R15, R13.reuse, 0x1, P3 ;  /* 0x0000000d0f457211 */ /* 0x080fe400018f0eff */
[----:B0-----:R-:W-:Y:S01]  /*18590*/  IADD3 R18, P6, R135, R12, RZ ;  /* 0x0000000c87127210 */ /* 0x001fe20007fde0ff */
[----:B------:R-:W-:Y:S01]  /*185a0*/  STL.64 [R1+0x1ab8], R72 ;  /* 0x001ab84801007387 */ /* 0x000fe20000100a00 */
[-C--:B------:R-:W-:Y:S01]  /*185b0*/  LEA.HI.X.SX32 R67, R132, R13.reuse, 0x1, P4 ;  /* 0x0000000d84437211 */ /* 0x080fe200020f0eff */
[----:B----4-:R-:W-:Y:S01]  /*185c0*/  IMAD R63, R63, 0x2a6, RZ ;  /* 0x000002a63f3f7824 */ /* 0x010fe200078e02ff */
[-C--:B------:R-:W-:Y:S01]  /*185d0*/  LEA.HI.X.SX32 R19, R134, R13.reuse, 0x1, P6 ;  /* 0x0000000d86137211 */ /* 0x080fe200030f0eff */
[----:B------:R0:W-:Y:S01]  /*185e0*/  STL.64 [R1+0x15a0], R70 ;  /* 0x0015a04601007387 */ /* 0x0001e20000100a00 */
[----:B------:R-:W-:-:S03]  /*185f0*/  LEA.HI.X.SX32 R21, R135, R13, 0x1, P0 ;  /* 0x0000000d87157211 */ /* 0x000fc600000f0eff */
[----:B------:R-:W-:Y:S04]  /*18600*/  STL.64 [R1+0x1598], R64 ;  /* 0x0015984001007387 */ /* 0x000fe80000100a00 */
[----:B------:R1:W-:Y:S01]  /*18610*/  STL.64 [R1+0x1f30], R68 ;  /* 0x001f304401007387 */ /* 0x0003e20000100a00 */
[----:B0-----:R-:W-:-:S03]  /*18620*/  IADD3 R70, P1, R14, R12, RZ ;  /* 0x0000000c0e467210 */ /* 0x001fc60007f3e0ff */
[----:B------:R-:W-:Y:S01]  /*18630*/  STL.64 [R1+0x1d48], R22 ;  /* 0x001d481601007387 */ /* 0x000fe20000100a00 */
[----:B------:R-:W0:Y:S03]  /*18640*/  LDC R14, c[0x0][0x268] ;  /* 0x00009a00ff0e7b82 */ /* 0x000e260000000800 */
[----:B------:R2:W-:Y:S01]  /*18650*/  STL.64 [R1+0x1e90], R66 ;  /* 0x001e904201007387 */ /* 0x0005e20000100a00 */
[----:B-1----:R-:W-:-:S03]  /*18660*/  IADD3 R68, P4, R63, R12, RZ ;  /* 0x0000000c3f447210 */ /* 0x002fc60007f9e0ff */
[----:B------:R-:W-:Y:S01]  /*18670*/  STL.64 [R1+0x1ab0], R18 ;  /* 0x001ab01201007387 */ /* 0x000fe20000100a00 */
[----:B------:R-:W1:Y:S03]  /*18680*/  LDC R63, c[0x0][0x268] ;  /* 0x00009a00ff3f7b82 */ /* 0x000e660000000800 */
[----:B------:R3:W-:Y:S05]  /*18690*/  STL.64 [R1+0x1590], R20 ;  /* 0x0015901401007387 */ /* 0x0007ea0000100a00 */
[----:B--2---:R-:W2:Y:S08]  /*186a0*/  LDC R66, c[0x0][0x268] ;  /* 0x00009a00ff427b82 */ /* 0x004eb00000000800 */
[----:B---3--:R-:W3:Y:S01]  /*186b0*/  LDC R21, c[0x0][0x268] ;  /* 0x00009a00ff157b82 */ /* 0x008ee20000000800 */
[----:B0-----:R-:W-:Y:S01]  /*186c0*/  IMAD R14, R14, 0x2a4, RZ ;  /* 0x000002a40e0e7824 */ /* 0x001fe200078e02ff */
[----:B------:R-:W-:-:S04]  /*186d0*/  IADD3 R64, P2, R136, R12, RZ ;  /* 0x0000000c88407210 */ /* 0x000fc80007f5e0ff */
[----:B------:R-:W-:Y:S02]  /*186e0*/  IADD3 R14, P3, R14, R12, RZ ;  /* 0x0000000c0e0e7210 */ /* 0x000fe40007f7e0ff */
[----:B------:R-:W0:Y:S01]  /*186f0*/  LDC R20, c[0x0][0x268] ;  /* 0x00009a00ff147b82 */ /* 0x000e220000000800 */
[----:B--2---:R-:W-:Y:S02]  /*18700*/  IMAD R67, R66, 0x151, RZ ;  /* 0x0000015142437824 */ /* 0x004fe400078e02ff */
[----:B-1----:R-:W-:-:S03]  /*18710*/  IMAD R66, R63, 0x2aa, RZ ;  /* 0x000002aa3f427824 */ /* 0x002fc600078e02ff */
[-C--:B------:R-:W-:Y:S01]  /*18720*/  LEA.HI.X.SX32 R71, R67, R13.reuse, 0x1, P1 ;  /* 0x0000000d43477211 */ /* 0x080fe200008f0eff */
[----:B---3--:R-:W-:Y:S01]  /*18730*/  IMAD R63, R21, 0xa9, RZ ;  /* 0x000000a9153f7824 */ /* 0x008fe200078e02ff */
[----:B------:R-:W-:-:S03]  /*18740*/  LEA.HI.X.SX32 R15, R136, R13, 0x1, P3 ;  /* 0x0000000d880f7211 */ /* 0x000fc600018f0eff */
[----:B------:R1:W-:Y:S01]  /*18750*/  STL.64 [R1+0x1588], R70 ;  /* 0x0015884601007387 */ /* 0x0003e20000100a00 */
[----:B------:R-:W-:Y:S02]  /*18760*/  LEA.HI.X.SX32 R65, R63, R13, 0x1, P2 ;  /* 0x0000000d3f417211 */ /* 0x000fe400010f0eff */
[----:B------:R-:W2:Y:S03]  /*18770*/  LDC R63, c[0x0][0x268] ;  /* 0x00009a00ff3f7b82 */ /* 0x000ea60000000800 */
[----:B------:R-:W-:Y:S01]  /*18780*/  STL.64 [R1+0x1aa8], R64 ;  /* 0x001aa84001007387 */ /* 0x000fe20000100a00 */
[----:B-1----:R-:W-:-:S03]  /*18790*/  IADD3 R70, P1, R66, R12, RZ ;  /* 0x0000000c42467210 */ /* 0x002fc60007f3e0ff */
[----:B------:R1:W-:Y:S01]  /*187a0*/  STL.64 [R1+0x1580], R14 ;  /* 0x0015800e01007387 */ /* 0x0003e20000100a00 */
[----:B------:R-:W3:Y:S08]  /*187b0*/  LDC R66, c[0x0][0x268] ;  /* 0x00009a00ff427b82 */ /* 0x000ef00000000800 */
[----:B-1----:R-:W1:Y:S01]  /*187c0*/  LDC R15, c[0x0][0x268] ;  /* 0x00009a00ff0f7b82 */ /* 0x002e620000000800 */
[----:B0-----:R-:W-:Y:S01]  /*187d0*/  IMAD R20, R20, 0x2a8, RZ ;  /* 0x000002a814147824 */ /* 0x001fe200078e02ff */
[----:B------:R-:W-:-:S02]  /*187e0*/  IADD3 R18, P6, R138, R12, RZ ;  /* 0x0000000c8a127210 */ /* 0x000fc40007fde0ff */
[-C--:B------:R-:W-:Y:S02]  /*187f0*/  IADD3 R22, P5, R137, R12.reuse, RZ ;  /* 0x0000000c89167210 */ /* 0x080fe40007fbe0ff */
[-C--:B------:R-:W-:Y:S02]  /*18800*/  IADD3 R20, P0, R20, R12.reuse, RZ ;  /* 0x0000000c14147210 */ /* 0x080fe40007f1e0ff */
[----:B------:R-:W-:Y:S01]  /*18810*/  IADD3 R64, P2, R139, R12, RZ ;  /* 0x0000000c8b407210 */ /* 0x000fe20007f5e0ff */
[----:B------:R-:W0:Y:S01]  /*18820*/  LDC R14, c[0x0][0x268] ;  /* 0x00009a00ff0e7b82 */ /* 0x000e220000000800 */
[----:B---3--:R-:W-:Y:S02]  /*18830*/  IMAD R67, R66, 0x153, RZ ;  /* 0x0000015342437824 */ /* 0x008fe400078e02ff */
[----:B--2---:R-:W-:Y:S01]  /*18840*/  IMAD R66, R63, 0x2ae, RZ ;  /* 0x000002ae3f427824 */ /* 0x004fe200078e02ff */
[-C--:B------:R-:W-:Y:S02]  /*18850*/  LEA.HI.X.SX32 R19, R137, R13.reuse, 0x1, P6 ;  /* 0x0000000d89137211 */ /* 0x080fe400030f0eff */
[-C--:B------:R-:W-:Y:S01]  /*18860*/  LEA.HI.X.SX32 R69, R67, R13.reuse, 0x1, P4 ;  /* 0x0000000d43457211 */ /* 0x080fe200020f0eff */
[----:B-1----:R-:W-:Y:S01]  /*18870*/  IMAD R63, R15, 0x55, RZ ;  /* 0x000000550f3f7824 */ /* 0x002fe200078e02ff */
[----:B------:R-:W-:-:S03]  /*18880*/  LEA.HI.X.SX32 R21, R138, R13, 0x1, P0 ;  /* 0x0000000d8a157211 */ /* 0x000fc600000f0eff */
[----:B------:R-:W-:Y:S01]  /*18890*/  STL.64 [R1+0x1578], R68 ;  /* 0x0015784401007387 */ /* 0x000fe20000100a00 */
[----:B------:R-:W-:-:S03]  /*188a0*/  LEA.HI.X.SX32 R23, R63, R13, 0x1, P5 ;  /* 0x0000000d3f177211 */ /* 0x000fc600028f0eff */
[----:B------:R-:W-:Y:S01]  /*188b0*/  STL.64 [R1+0x1aa0], R18 ;  /* 0x001aa01201007387 */ /* 0x000fe20000100a00 */
[----:B------:R-:W1:Y:S03]  /*188c0*/  LDC R63, c[0x0][0x268] ;  /* 0x00009a00ff3f7b82 */ /* 0x000e660000000800 */
[----:B------:R2:W-:Y:S04]  /*188d0*/  STL.64 [R1+0x1d40], R22 ;  /* 0x001d401601007387 */ /* 0x0005e80000100a00 */
[----:B------:R3:W-:Y:S01]  /*188e0*/  STL.64 [R1+0x1570], R20 ;  /* 0x0015701401007387 */ /* 0x0007e20000100a00 */
[----:B--2---:R-:W2:Y:S08]  /*188f0*/  LDC R23, c[0x0][0x268] ;  /* 0x00009a00ff177b82 */ /* 0x004eb00000000800 */
[----:B---3--:R-:W3:Y:S08]  /*18900*/  LDC R21, c[0x0][0x268] ;  /* 0x00009a00ff157b82 */ /* 0x008ef00000000800 */
[----:B------:R-:W4:Y:S01]  /*18910*/  LDC R20, c[0x0][0x268] ;  /* 0x00009a00ff147b82 */ /* 0x000f220000000800 */
[----:B--2---:R-:W-:-:S07]  /*18920*/  IMAD R23, R23, 0xab, RZ ;  /* 0x000000ab17177824 */ /* 0x004fce00078e02ff */
[----:B------:R-:W2:Y:S01]  /*18930*/  LDC R22, c[0x0][0x268] ;  /* 0x00009a00ff167b82 */ /* 0x000ea20000000800 */
[----:B---3--:R-:W-:Y:S01]  /*18940*/  IMAD R21, R21, 0x155, RZ ;  /* 0x0000015515157824 */ /* 0x008fe200078e02ff */
[----:B------:R-:W-:-:S06]  /*18950*/  LEA.HI.X.SX32 R65, R23, R13, 0x1, P2 ;  /* 0x0000000d17417211 */ /* 0x000fcc00010f0eff */
[----:B------:R-:W3:Y:S01]  /*18960*/  LDC R23, c[0x0][0x268] ;  /* 0x00009a00ff177b82 */ /* 0x000ee20000000800 */
[----:B------:R-:W-:Y:S01]  /*18970*/  LEA.HI.X.SX32 R71, R21, R13, 0x1, P1 ;  /* 0x0000000d15477211 */ /* 0x000fe200008f0eff */
[----:B------:R-:W-:Y:S04]  /*18980*/  STL.64 [R1+0x1a98], R64 ;  /* 0x001a984001007387 */ /* 0x000fe80000100a00 */
[----:B------:R0:W-:Y:S02]  /*18990*/  STL.64 [R1+0x1568], R70 ;  /* 0x0015684601007387 */ /* 0x0001e40000100a00 */
[----:B0-----:R-:W0:Y:S01]  /*189a0*/  LDC R70, c[0x0][0x268] ;  /* 0x00009a00ff467b82 */ /* 0x001e220000000800 */
[----:B------:R-:W-:Y:S01]  /*189b0*/  IMAD R14, R14, 0x2ac, RZ ;  /* 0x000002ac0e0e7824 */ /* 0x000fe200078e02ff */
[----:B------:R-:W-:Y:S01]  /*189c0*/  IADD3 R72, P4, R66, R12, RZ ;  /* 0x0000000c42487210 */ /* 0x000fe20007f9e0ff */
[----:B----4-:R-:W-:-:S02]  /*189d0*/  IMAD R20, R20, 0x2b0, RZ ;  /* 0x000002b014147824 */ /* 0x010fc400078e02ff */
[----:B---3--:R-:W-:Y:S01]  /*189e0*/  IMAD R23, R23, 0x157, RZ ;  /* 0x0000015717177824 */ /* 0x008fe200078e02ff */
[-C--:B------:R-:W-:Y:S02]  /*189f0*/  IADD3 R14, P3, R14, R12.reuse, RZ ;  /* 0x0000000c0e0e7210 */ /* 0x080fe40007f7e0ff */
[-C--:B------:R-:W-:Y:S02]  /*18a00*/  IADD3 R18, P6, R141, R12.reuse, RZ ;  /* 0x0000000c8d127210 */ /* 0x080fe40007fde0ff */
[-C--:B------:R-:W-:Y:S02]  /*18a10*/  IADD3 R68, P5, R140, R12.reuse, RZ ;  /* 0x0000000c8c447210 */ /* 0x080fe40007fbe0ff */
[-C--:B------:R-:W-:Y:S02]  /*18a20*/  IADD3 R66, P0, R142, R12.reuse, RZ ;  /* 0x0000000c8e427210 */ /* 0x080fe40007f1e0ff */
[----:B------:R-:W-:Y:S02]  /*18a30*/  LEA.HI.X.SX32 R15, R139, R13, 0x1, P3 ;  /* 0x0000000d8b0f7211 */ /* 0x000fe400018f0eff */
[----:B------:R-:W-:-:S02]  /*18a40*/  IADD3 R20, P1, R20, R12, RZ ;  /* 0x0000000c14147210 */ /* 0x000fc40007f3e0ff */
[-C--:B------:R-:W-:Y:S01]  /*18a50*/  LEA.HI.X.SX32 R73, R23, R13.reuse, 0x1, P4 ;  /* 0x0000000d17497211 */ /* 0x080fe200020f0eff */
[----:B--2---:R-:W-:Y:S01]  /*18a60*/  IMAD R22, R22, 0x2b2, RZ ;  /* 0x000002b216167824 */ /* 0x004fe200078e02ff */
[-C--:B------:R-:W-:Y:S01]  /*18a70*/  LEA.HI.X.SX32 R19, R140, R13.reuse, 0x1, P6 ;  /* 0x0000000d8c137211 */ /* 0x080fe200030f0eff */
[----:B0-----:R-:W-:Y:S01]  /*18a80*/  IMAD R70, R70, 0x2b, RZ ;  /* 0x0000002b46467824 */ /* 0x001fe200078e02ff */
[-C--:B------:R-:W-:Y:S01]  /*18a90*/  LEA.HI.X.SX32 R67, R141, R13.reuse, 0x1, P0 ;  /* 0x0000000d8d437211 */ /* 0x080fe200000f0eff */
[----:B-1----:R-:W-:Y:S01]  /*18aa0*/  IMAD R63, R63, 0x2b6, RZ ;  /* 0x000002b63f3f7824 */ /* 0x002fe200078e02ff */
[----:B------:R0:W-:Y:S02]  /*18ab0*/  STL.64 [R1+0x1560], R14 ;  /* 0x0015600e01007387 */ /* 0x0001e40000100a00 */
[-C--:B------:R-:W-:Y:S02]  /*18ac0*/  LEA.HI.X.SX32 R69, R70, R13.reuse, 0x1, P5 ;  /* 0x0000000d46457211 */ /* 0x080fe400028f0eff */
[----:B------:R-:W-:Y:S01]  /*18ad0*/  LEA.HI.X.SX32 R21, R142, R13, 0x1, P1 ;  /* 0x0000000d8e157211 */ /* 0x000fe200008f0eff */
[----:B------:R-:W-:Y:S01]  /*18ae0*/  STL.64 [R1+0x1558], R72 ;  /* 0x0015584801007387 */ /* 0x000fe20000100a00 */
[----:B------:R-:W-:-:S02]  /*18af0*/  IADD3 R64, P2, R22, R12, RZ ;  /* 0x0000000c16407210 */ /* 0x000fc40007f5e0ff */
[----:B------:R-:W1:Y:S01]  /*18b00*/  LDC R22, c[0x0][0x268] ;  /* 0x00009a00ff167b82 */ /* 0x000e620000000800 */
[----:B------:R-:W-:Y:S01]  /*18b10*/  STL.64 [R1+0x1d38], R18 ;  /* 0x001d381201007387 */ /* 0x000fe20000100a00 */
[----:B------:R-:W-:-:S03]  /*18b20*/  IADD3 R70, P5, R63, R12, RZ ;  /* 0x0000000c3f467210 */ /* 0x000fc60007fbe0ff */
[----:B------:R-:W-:Y:S03]  /*18b30*/  STL.64 [R1+0x1e88], R68 ;  /* 0x001e884401007387 */ /* 0x000fe60000100a00 */
[----:B------:R-:W2:Y:S01]  /*18b40*/  LDC R63, c[0x0][0x268] ;  /* 0x00009a00ff3f7b82 */ /* 0x000ea20000000800 */
[----:B------:R-:W-:Y:S04]  /*18b50*/  STL.64 [R1+0x1a90], R66 ;  /* 0x001a904201007387 */ /* 0x000fe80000100a00 */
[----:B------:R3:W-:Y:S01]  /*18b60*/  STL.64 [R1+0x1550], R20 ;  /* 0x0015501401007387 */ /* 0x0007e20000100a00 */
[----:B0-----:R-:W-:Y:S01]  /*18b70*/  IADD3 R14, P3, R143, R12, RZ ;  /* 0x0000000c8f0e7210 */ /* 0x001fe20007f7e0ff */
[----:B-1----:R-:W-:Y:S01]  /*18b80*/  IMAD R22, R22, 0x2b4, RZ ;  /* 0x000002b416167824 */ /* 0x002fe200078e02ff */
[----:B---3--:R-:W0:Y:S01]  /*18b90*/  LDC R21, c[0x0][0x268] ;  /* 0x00009a00ff157b82 */ /* 0x008e220000000800 */
[----:B--2---:R-:W-:-:S03]  /*18ba0*/  IMAD R63, R63, 0xad, RZ ;  /* 0x000000ad3f3f7824 */ /* 0x004fc600078e02ff */
[----:B------:R-:W-:-:S04]  /*18bb0*/  IADD3 R22, P4, R22, R12, RZ ;  /* 0x0000000c16167210 */ /* 0x000fc80007f9e0ff */
[----:B------:R-:W1:Y:S01]  /*18bc0*/  LDC R66, c[0x0][0x268] ;  /* 0x00009a00ff427b82 */ /* 0x000e620000000800 */
[-C--:B------:R-:W-:Y:S02]  /*18bd0*/  LEA.HI.X.SX32 R15, R63, R13.reuse, 0x1, P3 ;  /* 0x0000000d3f0f7211 */ /* 0x080fe400018f0eff */
[----:B------:R-:W-:Y:S02]  /*18be0*/  LEA.HI.X.SX32 R23, R143, R13, 0x1, P4 ;  /* 0x0000000d8f177211 */ /* 0x000fe400020f0eff */
[----:B------:R-:W-:-:S03]  /*18bf0*/  IADD3 R18, P6, R144, R12, RZ ;  /* 0x0000000c90127210 */ /* 0x000fc60007fde0ff */
[----:B------:R-:W2:Y:S01]  /*18c00*/  LDC R20, c[0x0][0x268] ;  /* 0x00009a00ff147b82 */ /* 0x000ea20000000800 */
[----:B0-----:R-:W-:Y:S01]  /*18c10*/  IMAD R21, R21, 0x159, RZ ;  /* 0x0000015915157824 */ /* 0x001fe200078e02ff */
[----:B------:R-:W-:Y:S06]  /*18c20*/  STL.64 [R1+0x1a88], R14 ;  /* 0x001a880e01007387 */ /* 0x000fec0000100a00 */
[----:B------:R-:W0:Y:S01]  /*18c30*/  LDC R63, c[0x0][0x268] ;  /* 0x00009a00ff3f7b82 */ /* 0x000e220000000800 */
[----:B------:R-:W-:-:S05]  /*18c40*/  LEA.HI.X.SX32 R65, R21, R13, 0x1, P2 ;  /* 0x0000000d15417211 */ /* 0x000fca00010f0eff */
[----:B------:R3:W-:Y:S04]  /*18c50*/  STL.64 [R1+0x1548], R64 ;  /* 0x0015484001007387 */ /* 0x0007e80000100a00 */
[----:B------:R4:W-:Y:S01]  /*18c60*/  STL.64 [R1+0x1540], R22 ;  /* 0x0015401601007387 */ /* 0x0009e20000100a00 */
[----:B---3--:R-:W3:Y:S08]  /*18c70*/  LDC R64, c[0x0][0x268] ;  /* 0x00009a00ff407b82 */ /* 0x008ef00000000800 */
[----:B----4-:R-:W4:Y:S08]  /*18c80*/  LDC R23, c[0x0][0x268] ;  /* 0x00009a00ff177b82 */ /* 0x010f300000000800 */
[----:B------:R-:W2:Y:S01]  /*18c90*/  LDC R22, c[0x0][0x268] ;  /* 0x00009a00ff167b82 */ /* 0x000ea20000000800 */
[----:B---3--:R-:W-:-:S02]  /*18ca0*/  IMAD R65, R64, 0x15b, RZ ;  /* 0x0000015b40417824 */ /* 0x008fc400078e02ff */
[----:B0-----:R-:W-:Y:S02]  /*18cb0*/  IMAD R64, R63, 0x2be, RZ ;  /* 0x000002be3f407824 */ /* 0x001fe400078e02ff */
[----:B----4-:R-:W-:Y:S01]  /*18cc0*/  IMAD R63, R23, 0x57, RZ ;  /* 0x00000057173f7824 */ /* 0x010fe200078e02ff */
[----:B------:R-:W-:-:S04]  /*18cd0*/  LEA.HI.X.SX32 R71, R65, R13, 0x1, P5 ;  /* 0x0000000d41477211 */ /* 0x000fc800028f0eff */
[----:B------:R-:W-:Y:S01]  /*18ce0*/  LEA.HI.X.SX32 R19, R63, R13, 0x1, P6 ;  /* 0x0000000d3f137211 */ /* 0x000fe200030f0eff */
[----:B------:R-:W-:Y:S04]  /*18cf0*/  STL.64 [R1+0x1538], R70 ;  /* 0x0015384601007387 */ /* 0x000fe80000100a00 */
[----:B------:R0:W-:Y:S02]  /*18d00*/  STL.64 [R1+0x1d30], R18 ;  /* 0x001d301201007387 */ /* 0x0001e40000100a00 */
[----:B0-----:R-:W0:Y:S08]  /*18d10*/  LDC R19, c[0x0][0x268] ;  /* 0x00009a00ff137b82 */ /* 0x001e300000000800 */
[----:B------:R-:W3:Y:S01]  /*18d20*/  LDC R18, c[0x0][0x268] ;  /* 0x00009a00ff127b82 */ /* 0x000ee20000000800 */
[----:B-1----:R-:W-:-:S02]  /*18d30*/  IMAD R66, R66, 0x2b8, RZ ;  /* 0x000002b842427824 */ /* 0x002fc400078e02ff */
[----:B--2---:R-:W-:Y:S01]  /*18d40*/  IMAD R20, R20, 0x2ba, RZ ;  /* 0x000002ba14147824 */ /* 0x004fe200078e02ff */
[-C--:B------:R-:W-:Y:S01]  /*18d50*/  IADD3 R68, P0, R145, R12.reuse, RZ ;  /* 0x0000000c91447210 */ /* 0x080fe20007f1e0ff */
[----:B------:R-:W-:Y:S01]  /*18d60*/  IMAD R22, R22, 0x2bc, RZ ;  /* 0x000002bc16167824 */ /* 0x000fe200078e02ff */
[-C--:B------:R-:W-:Y:S02]  /*18d70*/  IADD3 R66, P1, R66, R12.reuse, RZ ;  /* 0x0000000c42427210 */ /* 0x080fe40007f3e0ff */
[-C--:B------:R-:W-:Y:S02]  /*18d80*/  IADD3 R20, P2, R20, R12.reuse, RZ ;  /* 0x0000000c14147210 */ /* 0x080fe40007f5e0ff */
[-C--:B------:R-:W-:Y:S02]  /*18d90*/  IADD3 R14, P3, R146, R12.reuse, RZ ;  /* 0x0000000c920e7210 */ /* 0x080fe40007f7e0ff */
[----:B------:R-:W-:Y:S01]  /*18da0*/  IADD3 R22, P4, R22, R12, RZ ;  /* 0x0000000c16167210 */ /* 0x000fe20007f9e0ff */
[----:B0-----:R-:W-:Y:S01]  /*18db0*/  IMAD R19, R19, 0x15d, RZ ;  /* 0x0000015d13137824 */ /* 0x001fe200078e02ff */
[----:B------:R-:W-:-:S02]  /*18dc0*/  LEA.HI.X.SX32 R69, R144, R13, 0x1, P0 ;  /* 0x0000000d90457211 */ /* 0x000fc400000f0eff */
[-C--:B------:R-:W-:Y:S01]  /*18dd0*/  LEA.HI.X.SX32 R67, R145, R13.reuse, 0x1, P1 ;  /* 0x0000000d91437211 */ /* 0x080fe200008f0eff */
[----:B---3--:R-:W-:Y:S01]  /*18de0*/  IMAD R18, R18, 0xaf, RZ ;  /* 0x000000af12127824 */ /* 0x008fe200078e02ff */
[-C--:B------:R-:W-:Y:S01]  /*18df0*/  LEA.HI.X.SX32 R21, R19, R13.reuse, 0x1, P2 ;  /* 0x0000000d13157211 */ /* 0x080fe200010f0eff */
[----:B------:R-:W-:Y:S01]  /*18e00*/  STL.64 [R1+0x1a80], R68 ;  /* 0x001a804401007387 */ /* 0x000fe20000100a00 */
[----:B------:R-:W0:Y:S01]  /*18e10*/  LDC R19, c[0x0][0x268] ;  /* 0x00009a00ff137b82 */ /* 0x000e220000000800 */
[-C--:B------:R-:W-:Y:S02]  /*18e20*/  LEA.HI.X.SX32 R23, R146, R13.reuse, 0x1, P4 ;  /* 0x0000000d92177211 */ /* 0x080fe400020f0eff */
[----:B------:R-:W-:Y:S01]  /*18e30*/  LEA.HI.X.SX32 R15, R18, R13, 0x1, P3 ;  /* 0x0000000d120f7211 */ /* 0x000fe200018f0eff */
[----:B------:R-:W-:Y:S04]  /*18e40*/  STL.64 [R1+0x1530], R66 ;  /* 0x0015304201007387 */ /* 0x000fe80000100a00 */
[----:B------:R-:W-:Y:S01]  /*18e50*/  STL.64 [R1+0x1528], R20 ;  /* 0x0015281401007387 */ /* 0x000fe20000100a00 */
[----:B------:R-:W-:Y:S01]  /*18e60*/  IADD3 R70, P5, R64, R12, RZ ;  /* 0x0000000c40467210 */ /* 0x000fe20007fbe0ff */
[----:B------:R-:W1:Y:S02]  /*18e70*/  LDC R18, c[0x0][0x268] ;  /* 0x00009a00ff127b82 */ /* 0x000e640000000800 */
[----:B------:R-:W-:Y:S04]  /*18e80*/  STL.64 [R1+0x1a78], R14 ;  /* 0x001a780e01007387 */ /* 0x000fe80000100a00 */
[----:B------:R2:W-:Y:S02]  /*18e90*/  STL.64 [R1+0x1520], R22 ;  /* 0x0015201601007387 */ /* 0x0005e40000100a00 */
[----:B--2---:R-:W2:Y:S01]  /*18ea0*/  LDC R23, c[0x0][0x268] ;  /* 0x00009a00ff177b82 */ /* 0x004ea20000000800 */
[----:B0-----:R-:W-:-:S05]  /*18eb0*/  IMAD R63, R19, 0x15f, RZ ;  /* 0x0000015f133f7824 */ /* 0x001fca00078e02ff */
[----:B------:R-:W-:Y:S02]  /*18ec0*/  LEA.HI.X.SX32 R71, R63, R13, 0x1, P5 ;  /* 0x0000000d3f477211 */ /* 0x000fe400028f0eff */
[----:B------:R-:W0:Y:S03]  /*18ed0*/  LDC R22, c[0x0][0x268] ;  /* 0x00009a00ff167b82 */ /* 0x000e260000000800 */
[----:B------:R3:W-:Y:S01]  /*18ee0*/  STL.64 [R1+0x1518], R70 ;  /* 0x0015184601007387 */ /* 0x0007e20000100a00 */
[----:B--2---:R-:W-:-:S05]  /*18ef0*/  IMAD R23, R23, 0x2c2, RZ ;  /* 0x000002c217177824 */ /* 0x004fca00078e02ff */
[-C--:B---3--:R-:W-:Y:S02]  /*18f00*/  IADD3 R70, P5, R23, R12.reuse, RZ ;  /* 0x0000000c17467210 */ /* 0x088fe40007fbe0ff */
[----:B------:R-:W2:Y:S01]  /*18f10*/  LDC R23, c[0x0][0x268] ;  /* 0x00009a00ff177b82 */ /* 0x000ea20000000800 */
[----:B0-----:R-:W-:Y:S01]  /*18f20*/  IMAD R63, R22, 0xb, RZ ;  /* 0x0000000b163f7824 */ /* 0x001fe200078e02ff */
[-C--:B------:R-:W-:Y:S01]  /*18f30*/  IADD3 R64, P6, R147, R12.reuse, RZ ;  /* 0x0000000c93407210 */ /* 0x080fe20007fde0ff */
[----:B-1----:R-:W-:Y:S01]  /*18f40*/  IMAD R18, R18, 0x2c0, RZ ;  /* 0x000002c012127824 */ /* 0x002fe200078e02ff */
[-C--:B------:R-:W-:Y:S02]  /*18f50*/  IADD3 R66, P1, R149, R12.reuse, RZ ;  /* 0x0000000c95427210 */ /* 0x080fe40007f3e0ff */
[-C--:B------:R-:W-:Y:S02]  /*18f60*/  IADD3 R68, P0, R148, R12.reuse, RZ ;  /* 0x0000000c94447210 */ /* 0x080fe40007f1e0ff */
[-C--:B------:R-:W-:Y:S01]  /*18f70*/  IADD3 R20, P2, R150, R12.reuse, RZ ;  /* 0x0000000c96147210 */ /* 0x080fe20007f5e0ff */
[----:B------:R-:W0:Y:S01]  /*18f80*/  LDC R22, c[0x0][0x268] ;  /* 0x00009a00ff167b82 */ /* 0x000e220000000800 */
[----:B------:R-:W-:-:S02]  /*18f90*/  IADD3 R14, P3, R151, R12, RZ ;  /* 0x0000000c970e7210 */ /* 0x000fc40007f7e0ff */
[-C--:B------:R-:W-:Y:S02]  /*18fa0*/  LEA.HI.X.SX32 R65, R63, R13.reuse, 0x1, P6 ;  /* 0x0000000d3f417211 */ /* 0x080fe400030f0eff */
[-C--:B------:R-:W-:Y:S02]  /*18fb0*/  IADD3 R18, P4, R18, R12.reuse, RZ ;  /* 0x0000000c12127210 */ /* 0x080fe40007f9e0ff */
[-C--:B------:R-:W-:Y:S02]  /*18fc0*/  LEA.HI.X.SX32 R67, R148, R13.reuse, 0x1, P1 ;  /* 0x0000000d94437211 */ /* 0x080fe400008f0eff */
[-C--:B------:R-:W-:Y:S02]  /*18fd0*/  LEA.HI.X.SX32 R69, R147, R13.reuse, 0x1, P0 ;  /* 0x0000000d93457211 */ /* 0x080fe400000f0eff */
[-C--:B------:R-:W-:Y:S01]  /*18fe0*/  LEA.HI.X.SX32 R21, R149, R13.reuse, 0x1, P2 ;  /* 0x0000000d95157211 */ /* 0x080fe200010f0eff */
[----:B------:R-:W-:Y:S01]  /*18ff0*/  STL.64 [R1+0x1f78], R64 ;  /* 0x001f784001007387 */ /* 0x000fe20000100a00 */
[-C--:B------:R-:W-:Y:S01]  /*19000*/  LEA.HI.X.SX32 R15, R150, R13.reuse, 0x1, P3 ;  /* 0x0000000d960f7211 */ /* 0x080fe200018f0eff */
[----:B--2---:R-:W-:Y:S01]  /*19010*/  IMAD R63, R23, 0x2c6, RZ ;  /* 0x000002c6173f7824 */ /* 0x004fe200078e02ff */
[----:B------:R-:W-:Y:S01]  /*19020*/  LEA.HI.X.SX32 R19, R151, R13, 0x1, P4 ;  /* 0x0000000d97137211 */ /* 0x000fe200020f0eff */
[----:B------:R1:W-:Y:S04]  /*19030*/  STL.64 [R1+0x1e80], R66 ;  /* 0x001e804201007387 */ /* 0x0003e80000100a00 */
[----:B------:R2:W-:Y:S04]  /*19040*/  STL.64 [R1+0x1f28], R68 ;  /* 0x001f284401007387 */ /* 0x0005e80000100a00 */
[----:B------:R-:W-:Y:S01]  /*19050*/  STL.64 [R1+0x1d28], R20 ;  /* 0x001d281401007387 */ /* 0x000fe20000100a00 */
        /* <DEDUP_REMOVED lines=9> */
[----:B------:R-:W0:Y:S02]  /*190f0*/  LDC R18, c[0x0][0x268] ;  /* 0x00009a00ff127b82 */ /* 0x000e240000000800 */
[----:B------:R-:W-:Y:S01]  /*19100*/  LEA.HI.X.SX32 R23, R152, R13, 0x1, P0 ;  /* 0x0000000d98177211 */ /* 0x000fe200000f0eff */
[----:B--2---:R-:W-:Y:S02]  /*19110*/  IMAD R69, R68, 0x161, RZ ;  /* 0x0000016144457824 */ /* 0x004fe400078e02ff */
[----:B-1----:R-:W-:-:S03]  /*19120*/  IMAD R68, R63, 0x2ca, RZ ;  /* 0x000002ca3f447824 */ /* 0x002fc600078e02ff */
[----:B------:R-:W-:Y:S01]  /*19130*/  LEA.HI.X.SX32 R71, R69, R13, 0x1, P5 ;  /* 0x0000000d45477211 */ /* 0x000fe200028f0eff */
[----:B---3--:R-:W-:-:S04]  /*19140*/  IMAD R63, R19, 0xb1, RZ ;  /* 0x000000b1133f7824 */ /* 0x008fc800078e02ff */
[----:B------:R1:W-:Y:S01]  /*19150*/  STL.64 [R1+0x1508], R70 ;  /* 0x0015084601007387 */ /* 0x0003e20000100a00 */
[----:B------:R-:W-:-:S03]  /*19160*/  LEA.HI.X.SX32 R65, R63, R13, 0x1, P6 ;  /* 0x0000000d3f417211 */ /* 0x000fc600030f0eff */
[----:B------:R-:W-:Y:S01]  /*19170*/  STL.64 [R1+0x1500], R22 ;  /* 0x0015001601007387 */ /* 0x000fe20000100a00 */
[----:B------:R-:W2:Y:S03]  /*19180*/  LDC R63, c[0x0][0x268] ;  /* 0x00009a00ff3f7b82 */ /* 0x000ea60000000800 */
[----:B------:R3:W-:Y:S01]  /*19190*/  STL.64 [R1+0x1a68], R64 ;  /* 0x001a684001007387 */ /* 0x0007e20000100a00 */
[----:B0-----:R-:W-:Y:S01]  /*191a0*/  IMAD R18, R18, 0x2c8, RZ ;  /* 0x000002c812127824 */ /* 0x001fe200078e02ff */
[-C--:B------:R-:W-:Y:S02]  /*191b0*/  IADD3 R14, P3, R154, R12.reuse, RZ ;  /* 0x0000000c9a0e7210 */ /* 0x080fe40007f7e0ff */
[-C--:B------:R-:W-:Y:S01]  /*191c0*/  IADD3 R20, P2, R153, R12.reuse, RZ ;  /* 0x0000000c99147210 */ /* 0x080fe20007f5e0ff */
[----:B-1----:R-:W0:Y:S08]  /*191d0*/  LDC R70, c[0x0][0x268] ;  /* 0x00009a00ff467b82 */ /* 0x002e300000000800 */
[----:B---3--:R-:W1:Y:S08]  /*191e0*/  LDC R64, c[0x0][0x268] ;  /* 0x00009a00ff407b82 */ /* 0x008e700000000800 */
[----:B------:R-:W3:Y:S01]  /*191f0*/  LDC R23, c[0x0][0x268] ;  /* 0x00009a00ff177b82 */ /* 0x000ee20000000800 */
[----:B------:R-:W-:-:S02]  /*19200*/  IADD3 R18, P4, R18, R12, RZ ;  /* 0x0000000c12127210 */ /* 0x000fc40007f9e0ff */
[-C--:B------:R-:W-:Y:S02]  /*19210*/  LEA.HI.X.SX32 R15, R153, R13.reuse, 0x1, P3 ;  /* 0x0000000d990f7211 */ /* 0x080fe400018f0eff */
[----:B------:R-:W-:-:S03]  /*19220*/  LEA.HI.X.SX32 R19, R154, R13, 0x1, P4 ;  /* 0x0000000d9a137211 */ /* 0x000fc600020f0eff */
[----:B------:R-:W4:Y:S01]  /*19230*/  LDC R22, c[0x0][0x268] ;  /* 0x00009a00ff167b82 */ /* 0x000f220000000800 */
[----:B-1----:R-:W-:Y:S02]  /*19240*/  IMAD R65, R64, 0x163, RZ ;  /* 0x0000016340417824 */ /* 0x002fe400078e02ff */
[----:B--2---:R-:W-:-:S03]  /*19250*/  IMAD R64, R63, 0x2ce, RZ ;  /* 0x000002ce3f407824 */ /* 0x004fc600078e02ff */
[----:B------:R-:W-:Y:S01]  /*19260*/  LEA.HI.X.SX32 R67, R65, R13, 0x1, P1 ;  /* 0x0000000d41437211 */ /* 0x000fe200008f0eff */
[----:B---3--:R-:W-:-:S04]  /*19270*/  IMAD R63, R23, 0x59, RZ ;  /* 0x00000059173f7824 */ /* 0x008fc800078e02ff */
[----:B------:R-:W-:Y:S01]  /*19280*/  STL.64 [R1+0x14f8], R66 ;  /* 0x0014f84201007387 */ /* 0x000fe20000100a00 */
[----:B------:R-:W-:-:S03]  /*19290*/  LEA.HI.X.SX32 R21, R63, R13, 0x1, P2 ;  /* 0x0000000d3f157211 */ /* 0x000fc600010f0eff */
[----:B------:R-:W-:Y:S01]  /*192a0*/  STL.64 [R1+0x1a60], R14 ;  /* 0x001a600e01007387 */ /* 0x000fe20000100a00 */
[-C--:B------:R-:W-:Y:S01]  /*192b0*/  IADD3 R72, P5, R68, R12.reuse, RZ ;  /* 0x0000000c44487210 */ /* 0x080fe20007fbe0ff */
[----:B----4-:R-:W-:Y:S01]  /*192c0*/  IMAD R22, R22, 0x2cc, RZ ;  /* 0x000002cc16167824 */ /* 0x010fe200078e02ff */
[----:B------:R-:W1:Y:S01]  /*192d0*/  LDC R63, c[0x0][0x268] ;  /* 0x00009a00ff3f7b82 */ /* 0x000e620000000800 */
[----:B------:R-:W-:Y:S04]  /*192e0*/  STL.64 [R1+0x1d20], R20 ;  /* 0x001d201401007387 */ /* 0x000fe80000100a00 */
[----:B------:R2:W-:Y:S03]  /*192f0*/  STL.64 [R1+0x14f0], R18 ;  /* 0x0014f01201007387 */ /* 0x0005e60000100a00 */
[----:B--2---:R-:W2:Y:S01]  /*19300*/  LDC R19, c[0x0][0x268] ;  /* 0x00009a00ff137b82 */ /* 0x004ea20000000800 */
[----:B0-----:R-:W-:Y:S01]  /*19310*/  IMAD R70, R70, 0xb3, RZ ;  /* 0x000000b346467824 */ /* 0x001fe200078e02ff */
[----:B------:R-:W-:-:S02]  /*19320*/  IADD3 R68, P6, R155, R12, RZ ;  /* 0x0000000c9b447210 */ /* 0x000fc40007fde0ff */
[----:B------:R-:W-:Y:S02]  /*19330*/  IADD3 R22, P0, R22, R12, RZ ;  /* 0x0000000c16167210 */ /* 0x000fe40007f1e0ff */
[-C--:B------:R-:W-:Y:S02]  /*19340*/  LEA.HI.X.SX32 R69, R70, R13.reuse, 0x1, P6 ;  /* 0x0000000d46457211 */ /* 0x080fe400030f0eff */
[----:B------:R-:W-:Y:S01]  /*19350*/  LEA.HI.X.SX32 R23, R155, R13, 0x1, P0 ;  /* 0x0000000d9b177211 */ /* 0x000fe200000f0eff */
[----:B------:R-:W0:Y:S01]  /*19360*/  LDC R18, c[0x0][0x268] ;  /* 0x00009a00ff127b82 */ /* 0x000e220000000800 */
        /* <DEDUP_REMOVED lines=10> */
[-C--:B------:R-:W-:Y:S02]  /*19410*/  IADD3 R14, P3, R157, R12.reuse, RZ ;  /* 0x0000000c9d0e7210 */ /* 0x080fe40007f7e0ff */
[-C--:B------:R-:W-:Y:S01]  /*19420*/  IADD3 R20, P4, R158, R12.reuse, RZ ;  /* 0x0000000c9e147210 */ /* 0x080fe20007f9e0ff */
[----:B0-----:R-:W-:Y:S01]  /*19430*/  IMAD R18, R18, 0x2d0, RZ ;  /* 0x000002d012127824 */ /* 0x001fe200078e02ff */
        /* <DEDUP_REMOVED lines=36> */
[----:B0-----:R-:W-:Y:S02]  /*19680*/  IMAD R22, R22, 0x2d6, RZ ;  /* 0x000002d616167824 */ /* 0x001fe400078e02ff */
[----:B-1----:R-:W-:Y:S01]  /*19690*/  IMAD R20, R20, 0x2d8, RZ ;  /* 0x000002d814147824 */ /* 0x002fe200078e02ff */
[-C--:B------:R-:W-:Y:S01]  /*196a0*/  IADD3 R72, P0, R162, R12.reuse, RZ ;  /* 0x0000000ca2487210 */ /* 0x080fe20007f1e0ff */
[----:B--2---:R-:W-:Y:S01]  /*196b0*/  IMAD R18, R18, 0x2da, RZ ;  /* 0x000002da12127824 */ /* 0x004fe200078e02ff */
[----:B---3--:R-:W0:Y:S08]  /*196c0*/  LDC R68, c[0x0][0x268] ;  /* 0x00009a00ff447b82 */ /* 0x008e300000000800 */
[----:B----4-:R-:W1:Y:S08]  /*196d0*/  LDC R14, c[0x0][0x268] ;  /* 0x00009a00ff0e7b82 */ /* 0x010e700000000800 */
[----:B------:R-:W2:Y:S01]  /*196e0*/  LDC R65, c[0x0][0x268] ;  /* 0x00009a00ff417b82 */ /* 0x000ea20000000800 */
[----:B------:R-:W-:-:S02]  /*196f0*/  IADD3 R66, P2, R22, R12, RZ ;  /* 0x0000000c16427210 */ /* 0x000fc40007f5e0ff */
[----:B------:R-:W-:-:S05]  /*19700*/  IADD3 R22, P4, R161, R12, RZ ;  /* 0x0000000ca1167210 */ /* 0x000fca0007f9e0ff */
[----:B------:R-:W3:Y:S01]  /*19710*/  LDC R64, c[0x0][0x268] ;  /* 0x00009a00ff407b82 */ /* 0x000ee20000000800 */
[----:B-1----:R-:W-:-:S07]  /*19720*/  IMAD R15, R14, 0x16d, RZ ;  /* 0x0000016d0e0f7824 */ /* 0x002fce00078e02ff */
[----:B------:R-:W1:Y:S01]  /*19730*/  LDC R14, c[0x0][0x268] ;  /* 0x00009a00ff0e7b82 */ /* 0x000e620000000800 */
[-C--:B------:R-:W-:Y:S01]  /*19740*/  IADD3 R20, P5, R20, R12.reuse, RZ ;  /* 0x0000000c14147210 */ /* 0x080fe20007fbe0ff */
[----:B--2---:R-:W-:Y:S01]  /*19750*/  IMAD R65, R65, 0x16b, RZ ;  /* 0x0000016b41417824 */ /* 0x004fe200078e02ff */
[----:B------:R-:W-:Y:S02]  /*19760*/  IADD3 R18, P6, R18, R12, RZ ;  /* 0x0000000c12127210 */ /* 0x000fe40007fde0ff */
[-C--:B------:R-:W-:Y:S02]  /*19770*/  LEA.HI.X.SX32 R23, R160, R13.reuse, 0x1, P4 ;  /* 0x0000000da0177211 */ /* 0x080fe400020f0eff */
[-C--:B------:R-:W-:Y:S02]  /*19780*/  LEA.HI.X.SX32 R67, R65, R13.reuse, 0x1, P2 ;  /* 0x0000000d41437211 */ /* 0x080fe400010f0eff */
[-C--:B------:R-:W-:Y:S02]  /*19790*/  LEA.HI.X.SX32 R21, R161, R13.reuse, 0x1, P5 ;  /* 0x0000000da1157211 */ /* 0x080fe400028f0eff */
[----:B------:R-:W-:Y:S01]  /*197a0*/  LEA.HI.X.SX32 R19, R15, R13, 0x1, P6 ;  /* 0x0000000d0f137211 */ /* 0x000fe200030f0eff */
[----:B------:R-:W-:Y:S04]  /*197b0*/  STL.64 [R1+0x14b8], R66 ;  /* 0x0014b84201007387 */ /* 0x000fe80000100a00 */
[----:B------:R-:W-:Y:S04]  /*197c0*/  STL.64 [R1+0x1a40], R22 ;  /* 0x001a401601007387 */ /* 0x000fe80000100a00 */
[----:B------:R2:W-:Y:S04]  /*197d0*/  STL.64 [R1+0x14b0], R20 ;  /* 0x0014b01401007387 */ /* 0x0005e80000100a00 */
[----:B------:R1:W-:Y:S01]  /*197e0*/  STL.64 [R1+0x14a8], R18 ;  /* 0x0014a81201007387 */ /* 0x0003e20000100a00 */
[----:B---3--:R-:W-:Y:S01]  /*197f0*/  IMAD R64, R64, 0x2de, RZ ;  /* 0x000002de40407824 */ /* 0x008fe200078e02ff */
[----:B--2---:R-:W2:Y:S01]  /*19800*/  LDC R20, c[0x0][0x268] ;  /* 0x00009a00ff147b82 */ /* 0x004ea20000000800 */
[----:B-1----:R-:W-:-:S07]  /*19810*/  IMAD R19, R14, 0xb7, RZ ;  /* 0x000000b70e137824 */ /* 0x002fce00078e02ff */
[----:B------:R-:W1:Y:S01]  /*19820*/  LDC R18, c[0x0][0x268] ;  /* 0x00009a00ff127b82 */ /* 0x000e620000000800 */
[----:B------:R-:W-:-:S07]  /*19830*/  LEA.HI.X.SX32 R73, R19, R13, 0x1, P0 ;  /* 0x0000000d13497211 */ /* 0x000fce00000f0eff */
[----:B------:R-:W3:Y:S01]  /*19840*/  LDC R19, c[0x0][0x268] ;  /* 0x00009a00ff137b82 */ /* 0x000ee20000000800 */
[----:B------:R-:W-:Y:S01]  /*19850*/  IADD3 R64, P2, R64, R12, RZ ;  /* 0x0000000c40407210 */ /* 0x000fe20007f5e0ff */
[----:B0-----:R-:W-:Y:S02]  /*19860*/  IMAD R68, R68, 0x2dc, RZ ;  /* 0x000002dc44447824 */ /* 0x001fe400078e02ff */
[----:B---3--:R-:W-:-:S04]  /*19870*/  IMAD R63, R19, 0x16f, RZ ;  /* 0x0000016f133f7824 */ /* 0x008fc800078e02ff */
[----:B------:R-:W0:Y:S01]  /*19880*/  LDC R19, c[0x0][0x268] ;  /* 0x00009a00ff137b82 */ /* 0x000e220000000800 */
[----:B------:R-:W-:-:S07]  /*19890*/  LEA.HI.X.SX32 R65, R63, R13, 0x1, P2 ;  /* 0x0000000d3f417211 */ /* 0x000fce00010f0eff */
[----:B------:R-:W3:Y:S01]  /*198a0*/  LDC R63, c[0x0][0x268] ;  /* 0x00009a00ff3f7b82 */ /* 0x000ee20000000800 */
[-C--:B------:R-:W-:Y:S01]  /*198b0*/  IADD3 R70, P1, R68, R12.reuse, RZ ;  /* 0x0000000c44467210 */ /* 0x080fe20007f3e0ff */
[----:B--2---:R-:W-:Y:S01]  /*198c0*/  IMAD R20, R20, 0x2e0, RZ ;  /* 0x000002e014147824 */ /* 0x004fe200078e02ff */
[-C--:B------:R-:W-:Y:S02]  /*198d0*/  IADD3 R68, P3, R163, R12.reuse, RZ ;  /* 0x0000000ca3447210 */ /* 0x080fe40007f7e0ff */
[-C--:B------:R-:W-:Y:S01]  /*198e0*/  IADD3 R22, P5, R165, R12.reuse, RZ ;  /* 0x0000000ca5167210 */ /* 0x080fe20007fbe0ff */
[----:B-1----:R-:W-:Y:S01]  /*198f0*/  IMAD R18, R18, 0x2e2, RZ ;  /* 0x000002e212127824 */ /* 0x002fe200078e02ff */
[-C--:B------:R-:W-:Y:S02]  /*19900*/  IADD3 R66, P4, R164, R12.reuse, RZ ;  /* 0x0000000ca4427210 */ /* 0x080fe40007f9e0ff */
[-C--:B------:R-:W-:Y:S02]  /*19910*/  LEA.HI.X.SX32 R71, R162, R13.reuse, 0x1, P1 ;  /* 0x0000000da2477211 */ /* 0x080fe400008f0eff */
[-C--:B------:R-:W-:Y:S01]  /*19920*/  IADD3 R14, P6, R166, R12.reuse, RZ ;  /* 0x0000000ca60e7210 */ /* 0x080fe20007fde0ff */
[----:B0-----:R-:W-:Y:S01]  /*19930*/  IMAD R19, R19, 0x17, RZ ;  /* 0x0000001713137824 */ /* 0x001fe200078e02ff */
[----:B------:R-:W-:Y:S01]  /*19940*/  IADD3 R20, P0, R20, R12, RZ ;  /* 0x0000000c14147210 */ /* 0x000fe20007f1e0ff */
[----:B------:R-:W-:Y:S01]  /*19950*/  STL.64 [R1+0x1a38], R72 ;  /* 0x001a384801007387 */ /* 0x000fe20000100a00 */
[----:B------:R-:W-:-:S02]  /*19960*/  LEA.HI.X.SX32 R23, R164, R13, 0x1, P5 ;  /* 0x0000000da4177211 */ /* 0x000fc400028f0eff */
[-C--:B------:R-:W-:Y:S01]  /*19970*/  LEA.HI.X.SX32 R69, R19, R13.reuse, 0x1, P3 ;  /* 0x0000000d13457211 */ /* 0x080fe200018f0eff */
[----:B------:R0:W-:Y:S01]  /*19980*/  STL.64 [R1+0x14a0], R70 ;  /* 0x0014a04601007387 */ /* 0x0001e20000100a00 */
[-C--:B------:R-:W-:Y:S01]  /*19990*/  LEA.HI.X.SX32 R67, R163, R13.reuse, 0x1, P4 ;  /* 0x0000000da3437211 */ /* 0x080fe200020f0eff */
[----:B---3--:R-:W-:Y:S01]  /*199a0*/  IMAD R63, R63, 0x2e6, RZ ;  /* 0x000002e63f3f7824 */ /* 0x008fe200078e02ff */
[-C--:B------:R-:W-:Y:S01]  /*199b0*/  LEA.HI.X.SX32 R15, R165, R13.reuse, 0x1, P6 ;  /* 0x0000000da50f7211 */ /* 0x080fe200030f0eff */
[----:B------:R-:W-:Y:S01]  /*199c0*/  STL.64 [R1+0x1498], R64 ;  /* 0x0014984001007387 */ /* 0x000fe20000100a00 */
[----:B------:R-:W-:-:S03]  /*199d0*/  LEA.HI.X.SX32 R21, R166, R13, 0x1, P0 ;  /* 0x0000000da6157211 */ /* 0x000fc600000f0eff */
        /* <DEDUP_REMOVED lines=20> */
[----:B------:R-:W-:Y:S01]  /*19b20*/  STL.64 [R1+0x1488], R70 ;  /* 0x0014884601007387 */ /* 0x000fe20000100a00 */
[----:B------:R-:W-:-:S03]  /*19b30*/  LEA.HI.X.SX32 R65, R63, R13, 0x1, P2 ;  /* 0x0000000d3f417211 */ /* 0x000fc600010f0eff */
[----:B------:R1:W-:Y:S01]  /*19b40*/  STL.64 [R1+0x1480], R18 ;  /* 0x0014801201007387 */ /* 0x0003e20000100a00 */
[----:B------:R-:W2:Y:S03]  /*19b50*/  LDC R63, c[0x0][0x268] ;  /* 0x00009a00ff3f7b82 */ /* 0x000ea60000000800 */
[----:B------:R3:W-:Y:S05]  /*19b60*/  STL.64 [R1+0x1a28], R64 ;  /* 0x001a284001007387 */ /* 0x0007ea0000100a00 */
[----:B-1----:R-:W1:Y:S08]  /*19b70*/  LDC R19, c[0x0][0x268] ;  /* 0x00009a00ff137b82 */ /* 0x002e700000000800 */
[----:B---3--:R-:W3:Y:S01]  /*19b80*/  LDC R64, c[0x0][0x268] ;  /* 0x00009a00ff407b82 */ /* 0x008ee20000000800 */
[----:B0-----:R-:W-:Y:S01]  /*19b90*/  IMAD R20, R20, 0x2e8, RZ ;  /* 0x000002e814147824 */ /* 0x001fe200078e02ff */
[----:B------:R-:W-:-:S02]  /*19ba0*/  IADD3 R14, P6, R169, R12, RZ ;  /* 0x0000000ca90e7210 */ /* 0x000fc40007fde0ff */
[-C--:B------:R-:W-:Y:S02]  /*19bb0*/  IADD3 R22, P5, R168, R12.reuse, RZ ;  /* 0x0000000ca8167210 */ /* 0x080fe40007fbe0ff */
[----:B------:R-:W-:Y:S02]  /*19bc0*/  IADD3 R20, P0, R20, R12, RZ ;  /* 0x0000000c14147210 */ /* 0x000fe40007f1e0ff */
[-C--:B------:R-:W-:Y:S01]  /*19bd0*/  LEA.HI.X.SX32 R15, R168, R13.reuse, 0x1, P6 ;  /* 0x0000000da80f7211 */ /* 0x080fe200030f0eff */
[----:B------:R-:W0:Y:S01]  /*19be0*/  LDC R18, c[0x0][0x268] ;  /* 0x00009a00ff127b82 */ /* 0x000e220000000800 */
[-C--:B------:R-:W-:Y:S01]  /*19bf0*/  LEA.HI.X.SX32 R21, R169, R13.reuse, 0x1, P0 ;  /* 0x0000000da9157211 */ /* 0x080fe200000f0eff */
[----:B---3--:R-:W-:Y:S02]  /*19c00*/  IMAD R65, R64, 0x173, RZ ;  /* 0x0000017340417824 */ /* 0x008fe400078e02ff */
[----:B--2---:R-:W-:Y:S02]  /*19c10*/  IMAD R64, R63, 0x2ee, RZ ;  /* 0x000002ee3f407824 */ /* 0x004fe400078e02ff */
[----:B-1----:R-:W-:Y:S01]  /*19c20*/  IMAD R63, R19, 0x5d, RZ ;  /* 0x0000005d133f7824 */ /* 0x002fe200078e02ff */
[----:B------:R-:W-:-:S04]  /*19c30*/  LEA.HI.X.SX32 R69, R65, R13, 0x1, P4 ;  /* 0x0000000d41457211 */ /* 0x000fc800020f0eff */
[----:B------:R-:W-:Y:S01]  /*19c40*/  LEA.HI.X.SX32 R23, R63, R13, 0x1, P5 ;  /* 0x0000000d3f177211 */ /* 0x000fe200028f0eff */
[----:B------:R-:W-:Y:S01]  /*19c50*/  STL.64 [R1+0x1478], R68 ;  /* 0x0014784401007387 */ /* 0x000fe20000100a00 */
[----:B0-----:R-:W-:Y:S01]  /*19c60*/  IMAD R18, R18, 0x2ec, RZ ;  /* 0x000002ec12127824 */ /* 0x001fe200078e02ff */
[-C--:B------:R-:W-:Y:S01]  /*19c70*/  IADD3 R70, P1, R66, R12.reuse, RZ ;  /* 0x0000000c42467210 */ /* 0x080fe20007f3e0ff */
[----:B------:R-:W0:Y:S01]  /*19c80*/  LDC R63, c[0x0][0x268] ;  /* 0x00009a00ff3f7b82 */ /* 0x000e220000000800 */
[----:B------:R-:W-:Y:S04]  /*19c90*/  STL.64 [R1+0x1a20], R14 ;  /* 0x001a200e01007387 */ /* 0x000fe80000100a00 */
[----:B------:R1:W-:Y:S04]  /*19ca0*/  STL.64 [R1+0x1d00], R22 ;  /* 0x001d001601007387 */ /* 0x0003e80000100a00 */
[----:B------:R2:W-:Y:S01]  /*19cb0*/  STL.64 [R1+0x1470], R20 ;  /* 0x0014701401007387 */ /* 0x0005e20000100a00 */
[----:B-1----:R-:W1:Y:S08]  /*19cc0*/  LDC R23, c[0x0][0x268] ;  /* 0x00009a00ff177b82 */ /* 0x002e700000000800 */
[----:B--2---:R-:W2:Y:S01]  /*19cd0*/  LDC R21, c[0x0][0x268] ;  /* 0x00009a00ff157b82 */ /* 0x004ea20000000800 */
[----:B------:R-:W-:-:S02]  /*19ce0*/  IADD3 R66, P2, R170, R12, RZ ;  /* 0x0000000caa427210 */ /* 0x000fc40007f5e0ff */
[----:B------:R-:W-:-:S04]  /*19cf0*/  IADD3 R18, P3, R18, R12, RZ ;  /* 0x0000000c12127210 */ /* 0x000fc80007f7e0ff */
[-C--:B------:R-:W-:Y:S01]  /*19d00*/  LEA.HI.X.SX32 R19, R170, R13.reuse, 0x1, P3 ;  /* 0x0000000daa137211 */ /* 0x080fe200018f0eff */
[----:B------:R-:W3:Y:S01]  /*19d10*/  LDC R22, c[0x0][0x268] ;  /* 0x00009a00ff167b82 */ /* 0x000ee20000000800 */
[----:B-1----:R-:W-:Y:S01]  /*19d20*/  IMAD R23, R23, 0x175, RZ ;  /* 0x0000017517177824 */ /* 0x002fe200078e02ff */
[-C--:B------:R-:W-:Y:S02]  /*19d30*/  IADD3 R72, P4, R64, R12.reuse, RZ ;  /* 0x0000000c40487210 */ /* 0x080fe40007f9e0ff */
[-C--:B------:R-:W-:Y:S01]  /*19d40*/  IADD3 R68, P5, R171, R12.reuse, RZ ;  /* 0x0000000cab447210 */ /* 0x080fe20007fbe0ff */
[----:B0-----:R-:W-:Y:S01]  /*19d50*/  IMAD R63, R63, 0x2f6, RZ ;  /* 0x000002f63f3f7824 */ /* 0x001fe200078e02ff */
[----:B------:R-:W-:Y:S02]  /*19d60*/  IADD3 R14, P6, R172, R12, RZ ;  /* 0x0000000cac0e7210 */ /* 0x000fe40007fde0ff */
[----:B------:R-:W0:Y:S01]  /*19d70*/  LDC R20, c[0x0][0x268] ;  /* 0x00009a00ff147b82 */ /* 0x000e220000000800 */
[----:B--2---:R-:W-:Y:S01]  /*19d80*/  IMAD R21, R21, 0xbb, RZ ;  /* 0x000000bb15157824 */ /* 0x004fe200078e02ff */
[----:B------:R-:W-:-:S04]  /*19d90*/  LEA.HI.X.SX32 R71, R23, R13, 0x1, P1 ;  /* 0x0000000d17477211 */ /* 0x000fc800008f0eff */
[----:B------:R-:W-:-:S05]  /*19da0*/  LEA.HI.X.SX32 R67, R21, R13, 0x1, P2 ;  /* 0x0000000d15437211 */ /* 0x000fca00010f0eff */
[----:B------:R-:W-:Y:S04]  /*19db0*/  STL.64 [R1+0x1a18], R66 ;  /* 0x001a184201007387 */ /* 0x000fe80000100a00 */
[----:B------:R1:W-:Y:S04]  /*19dc0*/  STL.64 [R1+0x1468], R70 ;  /* 0x0014684601007387 */ /* 0x0003e80000100a00 */
[----:B------:R2:W-:Y:S01]  /*19dd0*/  STL.64 [R1+0x1460], R18 ;  /* 0x0014601201007387 */ /* 0x0005e20000100a00 */
[----:B-1----:R-:W1:Y:S08]  /*19de0*/  LDC R70, c[0x0][0x268] ;  /* 0x00009a00ff467b82 */ /* 0x002e700000000800 */
[----:B--2---:R-:W2:Y:S01]  /*19df0*/  LDC R19, c[0x0][0x268] ;  /* 0x00009a00ff137b82 */ /* 0x004ea20000000800 */
[----:B---3--:R-:W-:Y:S01]  /*19e00*/  IMAD R22, R22, 0x2f0, RZ ;  /* 0x000002f016167824 */ /* 0x008fe200078e02ff */
[----:B------:R-:W-:-:S02]  /*19e10*/  IADD3 R64, P0, R173, R12, RZ ;  /* 0x0000000cad407210 */ /* 0x000fc40007f1e0ff */
[-C--:B------:R-:W-:Y:S02]  /*19e20*/  LEA.HI.X.SX32 R15, R171, R13.reuse, 0x1, P6 ;  /* 0x0000000dab0f7211 */ /* 0x080fe400030f0eff */
[----:B------:R-:W-:Y:S02]  /*19e30*/  IADD3 R22, P1, R22, R12, RZ ;  /* 0x0000000c16167210 */ /* 0x000fe40007f3e0ff */
[----:B------:R-:W-:Y:S01]  /*19e40*/  LEA.HI.X.SX32 R65, R172, R13, 0x1, P0 ;  /* 0x0000000dac417211 */ /* 0x000fe200000f0eff */
[----:B------:R-:W3:Y:S01]  /*19e50*/  LDC R18, c[0x0][0x268] ;  /* 0x00009a00ff127b82 */ /* 0x000ee20000000800 */
[----:B-1----:R-:W-:Y:S02]  /*19e60*/  IMAD R70, R70, 0x2f, RZ ;  /* 0x0000002f46467824 */ /* 0x002fe400078e02ff */
[----:B--2---:R-:W-:-:S03]  /*19e70*/  IMAD R19, R19, 0x177, RZ ;  /* 0x0000017713137824 */ /* 0x004fc600078e02ff */
[-C--:B------:R-:W-:Y:S02]  /*19e80*/  LEA.HI.X.SX32 R69, R70, R13.reuse, 0x1, P5 ;  /* 0x0000000d46457211 */ /* 0x080fe400028f0eff */
[-C--:B------:R-:W-:Y:S02]  /*19e90*/  LEA.HI.X.SX32 R73, R19, R13.reuse, 0x1, P4 ;  /* 0x0000000d13497211 */ /* 0x080fe400020f0eff */
[----:B------:R-:W-:-:S03]  /*19ea0*/  LEA.HI.X.SX32 R23, R173, R13, 0x1, P1 ;  /* 0x0000000dad177211 */ /* 0x000fc600008f0eff */
[----:B------:R1:W-:Y:S04]  /*19eb0*/  STL.64 [R1+0x1458], R72 ;  /* 0x0014584801007387 */ /* 0x0003e80000100a00 */
[----:B------:R2:W-:Y:S04]  /*19ec0*/  STL.64 [R1+0x1cf8], R14 ;  /* 0x001cf80e01007387 */ /* 0x0005e80000100a00 */
[----:B------:R-:W-:Y:S01]  /*19ed0*/  STL.64 [R1+0x1e68], R68 ;  /* 0x001e684401007387 */ /* 0x000fe20000100a00 */
[----:B-1----:R-:W-:-:S03]  /*19ee0*/  IADD3 R72, P5, R63, R12, RZ ;  /* 0x0000000c3f487210 */ /* 0x002fc60007fbe0ff */
[----:B------:R1:W-:Y:S01]  /*19ef0*/  STL.64 [R1+0x1a10], R64 ;  /* 0x001a104001007387 */ /* 0x0003e20000100a00 */
[----:B------:R-:W4:Y:S03]  /*19f00*/  LDC R63, c[0x0][0x268] ;  /* 0x00009a00ff3f7b82 */ /* 0x000f260000000800 */
[----:B------:R1:W-:Y:S01]  /*19f10*/  STL.64 [R1+0x1450], R22 ;  /* 0x0014501601007387 */ /* 0x0003e20000100a00 */
[----:B0-----:R-:W-:Y:S02]  /*19f20*/  IMAD R20, R20, 0x2f2, RZ ;  /* 0x000002f214147824 */ /* 0x001fe400078e02ff */
[----:B---3--:R-:W-:Y:S01]  /*19f30*/  IMAD R18, R18, 0x2f4, RZ ;  /* 0x000002f412127824 */ /* 0x008fe200078e02ff */
[-C--:B--2---:R-:W-:Y:S01]  /*19f40*/  IADD3 R14, P6, R175, R12.reuse, RZ ;  /* 0x0000000caf0e7210 */ /* 0x084fe20007fde0ff */
[----:B-1----:R-:W0:Y:S08]  /*19f50*/  LDC R64, c[0x0][0x268] ;  /* 0x00009a00ff407b82 */ /* 0x002e300000000800 */
[----:B------:R-:W1:Y:S01]  /*19f60*/  LDC R22, c[0x0][0x268] ;  /* 0x00009a00ff167b82 */ /* 0x000e620000000800 */
[----:B------:R-:W-:-:S02]  /*19f70*/  IADD3 R66, P2, R20, R12, RZ ;  /* 0x0000000c14427210 */ /* 0x000fc40007f5e0ff */
[-C--:B------:R-:W-:Y:S01]  /*19f80*/  IADD3 R20, P3, R174, R12.reuse, RZ ;  /* 0x0000000cae147210 */ /* 0x080fe20007f7e0ff */
[----:B----4-:R-:W-:Y:S01]  /*19f90*/  IMAD R63, R63, 0x179, RZ ;  /* 0x000001793f3f7824 */ /* 0x010fe200078e02ff */
[----:B------:R-:W-:-:S03]  /*19fa0*/  IADD3 R18, P4, R18, R12, RZ ;  /* 0x0000000c12127210 */ /* 0x000fc60007f9e0ff */
[----:B------:R-:W2:Y:S01]  /*19fb0*/  LDC R23, c[0x0][0x268] ;  /* 0x00009a00ff177b82 */ /* 0x000ea20000000800 */
[-C--:B------:R-:W-:Y:S02]  /*19fc0*/  LEA.HI.X.SX32 R67, R63, R13.reuse, 0x1, P2 ;  /* 0x0000000d3f437211 */ /* 0x080fe400010f0eff */
[----:B------:R-:W-:-:S03]  /*19fd0*/  LEA.HI.X.SX32 R19, R174, R13, 0x1, P4 ;  /* 0x0000000dae137211 */ /* 0x000fc600020f0eff */
[----:B------:R-:W-:Y:S01]  /*19fe0*/  STL.64 [R1+0x1448], R66 ;  /* 0x0014484201007387 */ /* 0x000fe20000100a00 */
[----:B-1----:R-:W-:-:S05]  /*19ff0*/  IMAD R22, R22, 0xbd, RZ ;  /* 0x000000bd16167824 */ /* 0x002fca00078e02ff */
[----:B------:R-:W-:-:S05]  /*1a000*/  LEA.HI.X.SX32 R21, R22, R13, 0x1, P3 ;  /* 0x0000000d16157211 */ /* 0x000fca00018f0eff */
[----:B------:R1:W-:Y:S04]  /*1a010*/  STL.64 [R1+0x1a08], R20 ;  /* 0x001a081401007387 */ /* 0x0003e80000100a00 */
[----:B------:R3:W-:Y:S01]  /*1a020*/  STL.64 [R1+0x1440], R18 ;  /* 0x0014401201007387 */ /* 0x0007e20000100a00 */
[----:B-1----:R-:W1:Y:S08]  /*1a030*/  LDC R21, c[0x0][0x268] ;  /* 0x00009a00ff157b82 */ /* 0x002e700000000800 */
[----:B---3--:R-:W3:Y:S01]  /*1a040*/  LDC R19, c[0x0][0x268] ;  /* 0x00009a00ff137b82 */ /* 0x008ee20000000800 */
[----:B--2---:R-:W-:-:S07]  /*1a050*/  IMAD R23, R23, 0x2fa, RZ ;  /* 0x000002fa17177824 */ /* 0x004fce00078e02ff */
[----:B------:R-:W2:Y:S01]  /*1a060*/  LDC R20, c[0x0][0x268] ;  /* 0x00009a00ff147b82 */ /* 0x000ea20000000800 */
[----:B-1----:R-:W-:-:S07]  /*1a070*/  IMAD R22, R21, 0x5f, RZ ;  /* 0x0000005f15167824 */ /* 0x002fce00078e02ff */
[----:B------:R-:W1:Y:S01]  /*1a080*/  LDC R18, c[0x0][0x268] ;  /* 0x00009a00ff127b82 */ /* 0x000e620000000800 */
[----:B---3--:R-:W-:Y:S01]  /*1a090*/  IMAD R19, R19, 0x17b, RZ ;  /* 0x0000017b13137824 */ /* 0x008fe200078e02ff */
[----:B------:R-:W-:-:S04]  /*1a0a0*/  LEA.HI.X.SX32 R15, R22, R13, 0x1, P6 ;  /* 0x0000000d160f7211 */ /* 0x000fc800030f0eff */
[----:B------:R-:W-:-:S05]  /*1a0b0*/  LEA.HI.X.SX32 R73, R19, R13, 0x1, P5 ;  /* 0x0000000d13497211 */ /* 0x000fca00028f0eff */
[----:B------:R-:W-:Y:S04]  /*1a0c0*/  STL.64 [R1+0x1438], R72 ;  /* 0x0014384801007387 */ /* 0x000fe80000100a00 */
[----:B------:R3:W-:Y:S02]  /*1a0d0*/  STL.64 [R1+0x1cf0], R14 ;  /* 0x001cf00e01007387 */ /* 0x0007e40000100a00 */
[----:B---3--:R-:W3:Y:S01]  /*1a0e0*/  LDC R14, c[0x0][0x268] ;  /* 0x00009a00ff0e7b82 */ /* 0x008ee20000000800 */
[----:B------:R-:W-:-:S07]  /*1a0f0*/  IADD3 R68, P2, R23, R12, RZ ;  /* 0x0000000c17447210 */ /* 0x000fce0007f5e0ff */
[----:B------:R-:W4:Y:S01]  /*1a100*/  LDC R15, c[0x0][0x268] ;  /* 0x00009a00ff0f7b82 */ /* 0x000f220000000800 */
[----:B---3--:R-:W-:-:S05]  /*1a110*/  IMAD R14, R14, 0x17d, RZ ;  /* 0x0000017d0e0e7824 */ /* 0x008fca00078e02ff */
[----:B------:R-:W-:Y:S02]  /*1a120*/  LEA.HI.X.SX32 R69, R14, R13, 0x1, P2 ;  /* 0x0000000d0e457211 */ /* 0x000fe400010f0eff */
[----:B------:R-:W3:Y:S01]  /*1a130*/  LDC R14, c[0x0][0x268] ;  /* 0x00009a00ff0e7b82 */ /* 0x000ee20000000800 */
[----:B0-----:R-:W-:Y:S01]  /*1a140*/  IMAD R64, R64, 0x2f8, RZ ;  /* 0x000002f840407824 */ /* 0x001fe200078e02ff */
[-C--:B------:R-:W-:Y:S01]  /*1a150*/  IADD3 R70, P0, R176, R12.reuse, RZ ;  /* 0x0000000cb0467210 */ /* 0x080fe20007f1e0ff */
[----:B--2---:R-:W-:Y:S01]  /*1a160*/  IMAD R20, R20, 0x2fc, RZ ;  /* 0x000002fc14147824 */ /* 0x004fe200078e02ff */
[-C--:B------:R-:W-:Y:S01]  /*1a170*/  IADD3 R66, P3, R177, R12.reuse, RZ ;  /* 0x0000000cb1427210 */ /* 0x080fe20007f7e0ff */
[----:B----4-:R-:W-:Y:S01]  /*1a180*/  IMAD R15, R15, 0xbf, RZ ;  /* 0x000000bf0f0f7824 */ /* 0x010fe200078e02ff */
[-C--:B------:R-:W-:Y:S01]  /*1a190*/  IADD3 R64, P1, R64, R12.reuse, RZ ;  /* 0x0000000c40407210 */ /* 0x080fe20007f3e0ff */
[----:B-1----:R-:W-:Y:S01]  /*1a1a0*/  IMAD R18, R18, 0x2fe, RZ ;  /* 0x000002fe12127824 */ /* 0x002fe200078e02ff */
[----:B------:R-:W-:-:S02]  /*1a1b0*/  IADD3 R20, P4, R20, R12, RZ ;  /* 0x0000000c14147210 */ /* 0x000fc40007f9e0ff */
[-C--:B------:R-:W-:Y:S02]  /*1a1c0*/  LEA.HI.X.SX32 R71, R175, R13.reuse, 0x1, P0 ;  /* 0x0000000daf477211 */ /* 0x080fe400000f0eff */
[-C--:B------:R-:W-:Y:S02]  /*1a1d0*/  LEA.HI.X.SX32 R67, R15, R13.reuse, 0x1, P3 ;  /* 0x0000000d0f437211 */ /* 0x080fe400018f0eff */
[-C--:B------:R-:W-:Y:S01]  /*1a1e0*/  IADD3 R18, P5, R18, R12.reuse, RZ ;  /* 0x0000000c12127210 */ /* 0x080fe20007fbe0ff */
[----:B------:R-:W0:Y:S01]  /*1a1f0*/  LDC R15, c[0x0][0x268] ;  /* 0x00009a00ff0f7b82 */ /* 0x000e220000000800 */
[-C--:B------:R-:W-:Y:S01]  /*1a200*/  LEA.HI.X.SX32 R65, R176, R13.reuse, 0x1, P1 ;  /* 0x0000000db0417211 */ /* 0x080fe200008f0eff */
[----:B------:R-:W-:Y:S01]  /*1a210*/  STL.64 [R1+0x1a00], R70 ;  /* 0x001a004601007387 */ /* 0x000fe20000100a00 */
[-C--:B------:R-:W-:Y:S01]  /*1a220*/  LEA.HI.X.SX32 R21, R177, R13.reuse, 0x1, P4 ;  /* 0x0000000db1157211 */ /* 0x080fe200020f0eff */
[----:B---3--:R-:W-:Y:S02]  /*1a230*/  IMAD R63, R14, 0x17f, RZ ;  /* 0x0000017f0e3f7824 */ /* 0x008fe400078e02ff */
[----:B------:R-:W-:Y:S01]  /*1a240*/  STL.64 [R1+0x1430], R64 ;  /* 0x0014304001007387 */ /* 0x000fe20000100a00 */
[----:B------:R-:W-:Y:S01]  /*1a250*/  IADD3 R22, P6, R178, R12, RZ ;  /* 0x0000000cb2167210 */ /* 0x000fe20007fde0ff */
[----:B------:R-:W1:Y:S01]  /*1a260*/  LDC R14, c[0x0][0x268] ;  /* 0x00009a00ff0e7b82 */ /* 0x000e620000000800 */
[----:B------:R-:W-:Y:S01]  /*1a270*/  LEA.HI.X.SX32 R19, R63, R13, 0x1, P5 ;  /* 0x0000000d3f137211 */ /* 0x000fe200028f0eff */
[----:B------:R-:W-:Y:S04]  /*1a280*/  STL.64 [R1+0x1428], R68 ;  /* 0x0014284401007387 */ /* 0x000fe80000100a00 */
[----:B------:R-:W-:Y:S04]  /*1a290*/  STL.64 [R1+0x19f8], R66 ;  /* 0x0019f84201007387 */ /* 0x000fe80000100a00 */
[----:B------:R-:W-:Y:S04]  /*1a2a0*/  STL.64 [R1+0x1420], R20 ;  /* 0x0014201401007387 */ /* 0x000fe80000100a00 */
[----:B------:R2:W-:Y:S02]  /*1a2b0*/  STL.64 [R1+0x1418], R18 ;  /* 0x0014181201007387 */ /* 0x0005e40000100a00 */
[----:B--2---:R-:W2:Y:S01]  /*1a2c0*/  LDC R19, c[0x0][0x268] ;  /* 0x00009a00ff137b82 */ /* 0x004ea20000000800 */
[----:B0-----:R-:W-:-:S02]  /*1a2d0*/  LEA R63, R15, R15, 0x1 ;  /* 0x0000000f0f3f7211 */ /* 0x001fc400078e08ff */
[----:B------:R-:W-:Y:S02]  /*1a2e0*/  IADD3 R70, P0, R179, R12, RZ ;  /* 0x0000000cb3467210 */ /* 0x000fe40007f1e0ff */
[-C--:B------:R-:W-:Y:S02]  /*1a2f0*/  LEA.HI.X.SX32 R23, R63, R13.reuse, 0x1, P6 ;  /* 0x0000000d3f177211 */ /* 0x080fe400030f0eff */
[----:B------:R-:W-:-:S03]  /*1a300*/  LEA.HI.X.SX32 R71, R178, R13, 0x1, P0 ;  /* 0x0000000db2477211 */ /* 0x000fc600000f0eff */
[----:B------:R2:W-:Y:S04]  /*1a310*/  STL.64 [R1+0x1fa8], R22 ;  /* 0x001fa81601007387 */ /* 0x0005e80000100a00 */
[----:B------:R0:W-:Y:S01]  /*1a320*/  STL.64 [R1+0x1f98], R70 ;  /* 0x001f984601007387 */ /* 0x0001e20000100a00 */
[-C--:B------:R-:W-:Y:S01]  /*1a330*/  IADD3 R64, P1, R180, R12.reuse, RZ ;  /* 0x0000000cb4407210 */ /* 0x080fe20007f3e0ff */
[----:B--2---:R-:W-:Y:S01]  /*1a340*/  IMAD R23, R19, 0x302, RZ ;  /* 0x0000030213177824 */ /* 0x004fe200078e02ff */
[-C--:B------:R-:W-:Y:S01]  /*1a350*/  IADD3 R66, P3, R182, R12.reuse, RZ ;  /* 0x0000000cb6427210 */ /* 0x080fe20007f7e0ff */
[----:B-1----:R-:W-:Y:S01]  /*1a360*/  IMAD R18, R14, 0x300, RZ ;  /* 0x000003000e127824 */ /* 0x002fe200078e02ff */
[-C--:B------:R-:W-:Y:S01]  /*1a370*/  IADD3 R68, P2, R181, R12.reuse, RZ ;  /* 0x0000000cb5447210 */ /* 0x080fe20007f5e0ff */
[----:B------:R-:W1:Y:S01]  /*1a380*/  LDC R22, c[0x0][0x268] ;  /* 0x00009a00ff167b82 */ /* 0x000e620000000800 */
[----:B0-----:R-:W-:-:S07]  /*1a390*/  IADD3 R70, P0, R23, R12, RZ ;  /* 0x0000000c17467210 */ /* 0x001fce0007f1e0ff */
[----:B------:R-:W0:Y:S01]  /*1a3a0*/  LDC R23, c[0x0][0x268] ;  /* 0x00009a00ff177b82 */ /* 0x000e220000000800 */
[-C--:B------:R-:W-:Y:S02]  /*1a3b0*/  IADD3 R20, P4, R183, R12.reuse, RZ ;  /* 0x0000000cb7147210 */ /* 0x080fe40007f9e0ff */
[-C--:B------:R-:W-:Y:S02]  /*1a3c0*/  IADD3 R14, P5, R184, R12.reuse, RZ ;  /* 0x0000000cb80e7210 */ /* 0x080fe40007fbe0ff */
[-C--:B------:R-:W-:Y:S02]  /*1a3d0*/  LEA.HI.X.SX32 R65, R179, R13.reuse, 0x1, P1 ;  /* 0x0000000db3417211 */ /* 0x080fe400008f0eff */
[----:B------:R-:W-:Y:S02]  /*1a3e0*/  IADD3 R18, P6, R18, R12, RZ ;  /* 0x0000000c12127210 */ /* 0x000fe40007fde0ff */
[-C--:B------:R-:W-:Y:S02]  /*1a3f0*/  LEA.HI.X.SX32 R67, R181, R13.reuse, 0x1, P3 ;  /* 0x0000000db5437211 */ /* 0x080fe400018f0eff */
[----:B------:R-:W-:-:S02]  /*1a400*/  LEA.HI.X.SX32 R69, R180, R13, 0x1, P2 ;  /* 0x0000000db4457211 */ /* 0x000fc400010f0eff */
[-C--:B------:R-:W-:Y:S01]  /*1a410*/  LEA.HI.X.SX32 R21, R182, R13.reuse, 0x1, P4 ;  /* 0x0000000db6157211 */ /* 0x080fe200020f0eff */
[----:B------:R-:W-:Y:S01]  /*1a420*/  STL.64 [R1+0x1f70], R64 ;  /* 0x001f704001007387 */ /* 0x000fe20000100a00 */
[-C--:B------:R-:W-:Y:S02]  /*1a430*/  LEA.HI.X.SX32 R15, R183, R13.reuse, 0x1, P5 ;  /* 0x0000000db70f7211 */ /* 0x080fe400028f0eff */
[----:B------:R-:W-:Y:S01]  /*1a440*/  LEA.HI.X.SX32 R19, R184, R13, 0x1, P6 ;  /* 0x0000000db8137211 */ /* 0x000fe200030f0eff */
[----:B------:R2:W-:Y:S01]  /*1a450*/  STL.64 [R1+0x1e60], R66 ;  /* 0x001e604201007387 */ /* 0x0005e20000100a00 */
[----:B0-----:R-:W-:-:S03]  /*1a460*/  IMAD R63, R23, 0x306, RZ ;  /* 0x00000306173f7824 */ /* 0x001fc600078e02ff */
[----:B------:R0:W-:Y:S04]  /*1a470*/  STL.64 [R1+0x1f18], R68 ;  /* 0x001f184401007387 */ /* 0x0001e80000100a00 */
[----:B------:R-:W-:Y:S01]  /*1a480*/  STL.64 [R1+0x1ce8], R20 ;  /* 0x001ce81401007387 */ /* 0x000fe20000100a00 */
[-C--:B--2---:R-:W-:Y:S02]  /*1a490*/  IADD3 R66, P3, R63, R12.reuse, RZ ;  /* 0x0000000c3f427210 */ /* 0x084fe40007f7e0ff */
[----:B------:R-:W2:Y:S01]  /*1a4a0*/  LDC R63, c[0x0][0x268] ;  /* 0x00009a00ff3f7b82 */ /* 0x000ea20000000800 */
[----:B------:R-:W-:Y:S04]  /*1a4b0*/  STL.64 [R1+0x19f0], R14 ;  /* 0x0019f00e01007387 */ /* 0x000fe80000100a00 */
[----:B------:R3:W-:Y:S03]  /*1a4c0*/  STL.64 [R1+0x1410], R18 ;  /* 0x0014101201007387 */ /* 0x0007e60000100a00 */
[----:B0-----:R-:W0:Y:S08]  /*1a4d0*/  LDC R68, c[0x0][0x268] ;  /* 0x00009a00ff447b82 */ /* 0x001e300000000800 */
[----:B---3--:R-:W3:Y:S01]  /*1a4e0*/  LDC R19, c[0x0][0x268] ;  /* 0x00009a00ff137b82 */ /* 0x008ee20000000800 */
[----:B-1----:R-:W-:Y:S01]  /*1a4f0*/  IMAD R22, R22, 0x304, RZ ;  /* 0x0000030416167824 */ /* 0x002fe200078e02ff */
[----:B------:R-:W-:-:S04]  /*1a500*/  IADD3 R64, P1, R185, R12, RZ ;  /* 0x0000000cb9407210 */ /* 0x000fc80007f3e0ff */
[----:B------:R-:W-:Y:S02]  /*1a510*/  IADD3 R22, P2, R22, R12, RZ ;  /* 0x0000000c16167210 */ /* 0x000fe40007f5e0ff */
[----:B------:R-:W1:Y:S01]  /*1a520*/  LDC R18, c[0x0][0x268] ;  /* 0x00009a00ff127b82 */ /* 0x000e620000000800 */
[----:B0-----:R-:W-:Y:S02]  /*1a530*/  IMAD R69, R68, 0x181, RZ ;  /* 0x0000018144457824 */ /* 0x001fe400078e02ff */
[----:B--2---:R-:W-:Y:S01]  /*1a540*/  IMAD R68, R63, 0x30a, RZ ;  /* 0x0000030a3f447824 */ /* 0x004fe200078e02ff */
[-C--:B------:R-:W-:Y:S02]  /*1a550*/  LEA.HI.X.SX32 R23, R185, R13.reuse, 0x1, P2 ;  /* 0x0000000db9177211 */ /* 0x080fe400010f0eff */
[----:B------:R-:W-:Y:S01]  /*1a560*/  LEA.HI.X.SX32 R71, R69, R13, 0x1, P0 ;  /* 0x0000000d45477211 */ /* 0x000fe200000f0eff */
[----:B---3--:R-:W-:-:S04]  /*1a570*/  IMAD R63, R19, 0xc1, RZ ;  /* 0x000000c1133f7824 */ /* 0x008fc800078e02ff */
[----:B------:R0:W-:Y:S01]  /*1a580*/  STL.64 [R1+0x1408], R70 ;  /* 0x0014084601007387 */ /* 0x0001e20000100a00 */
[----:B------:R-:W-:-:S03]  /*1a590*/  LEA.HI.X.SX32 R65, R63, R13, 0x1, P1 ;  /* 0x0000000d3f417211 */ /* 0x000fc600008f0eff */
[----:B------:R-:W-:Y:S01]  /*1a5a0*/  STL.64 [R1+0x1400], R22 ;  /* 0x0014001601007387 */ /* 0x000fe20000100a00 */
[----:B------:R-:W2:Y:S03]  /*1a5b0*/  LDC R63, c[0x0][0x268] ;  /* 0x00009a00ff3f7b82 */ /* 0x000ea60000000800 */
[----:B------:R3:W-:Y:S01]  /*1a5c0*/  STL.64 [R1+0x19e8], R64 ;  /* 0x0019e84001007387 */ /* 0x0007e20000100a00 */
[----:B-1----:R-:W-:Y:S01]  /*1a5d0*/  IMAD R18, R18, 0x308, RZ ;  /* 0x0000030812127824 */ /* 0x002fe200078e02ff */
[-C--:B------:R-:W-:Y:S02]  /*1a5e0*/  IADD3 R14, P5, R187, R12.reuse, RZ ;  /* 0x0000000cbb0e7210 */ /* 0x080fe40007fbe0ff */
[-C--:B------:R-:W-:Y:S01]  /*1a5f0*/  IADD3 R20, P4, R186, R12.reuse, RZ ;  /* 0x0000000cba147210 */ /* 0x080fe20007f9e0ff */
[----:B0-----:R-:W0:Y:S08]  /*1a600*/  LDC R70, c[0x0][0x268] ;  /* 0x00009a00ff467b82 */ /* 0x001e300000000800 */
        /* <DEDUP_REMOVED lines=414> */
[----:B------:R-:W-:Y:S01]  /*1bff0*/  LEA.HI.X.SX32 R21, R225, R13, 0x1, P0 ;  /* 0x0000000de1157211 */ /* 0x000fe200000f0eff */
[----:B------:R-:W-:Y:S04]  /*1c000*/  STL.64 [R1+0x12b8], R66 ;  /* 0x0012b84201007387 */ /* 0x000fe80000100a00 */
[----:B------:R-:W-:Y:S04]  /*1c010*/  STL.64 [R1+0x1940], R22 ;  /* 0x0019401601007387 */ /* 0x000fe80000100a00 */
[----:B------:R-:W-:Y:S04]  /*1c020*/  STL.64 [R1+0x12b0], R20 ;  /* 0x0012b01401007387 */ /* 0x000fe80000100a00 */
[----:B------:R3:W-:Y:S01]  /*1c030*/  STL.64 [R1+0x12a8], R18 ;  /* 0x0012a81201007387 */ /* 0x0007e20000100a00 */
[----:B------:R-:W-:Y:S01]  /*1c040*/  IADD3 R64, P4, R64, R12, RZ ;  /* 0x0000000c40407210 */ /* 0x000fe20007f9e0ff */
[----:B--2---:R-:W-:-:S02]  /*1c050*/  IMAD R63, R15, 0x1af, RZ ;  /* 0x000001af0f3f7824 */ /* 0x004fc400078e02ff */
[----:B------:R-:W2:Y:S08]  /*1c060*/  LDC R15, c[0x0][0x268] ;  /* 0x00009a00ff0f7b82 */ /* 0x000eb00000000800 */
[----:B---3--:R-:W3:Y:S01]  /*1c070*/  LDC R18, c[0x0][0x268] ;  /* 0x00009a00ff127b82 */ /* 0x008ee20000000800 */
[----:B------:R-:W-:-:S07]  /*1c080*/  LEA.HI.X.SX32 R65, R63, R13, 0x1, P4 ;  /* 0x0000000d3f417211 */ /* 0x000fce00020f0eff */
[----:B------:R-:W4:Y:S01]  /*1c090*/  LDC R63, c[0x0][0x268] ;  /* 0x00009a00ff3f7b82 */ /* 0x000f220000000800 */
[----:B0-----:R-:W-:Y:S01]  /*1c0a0*/  IMAD R68, R68, 0x35c, RZ ;  /* 0x0000035c44447824 */ /* 0x001fe200078e02ff */
[----:B------:R-:W-:-:S04]  /*1c0b0*/  IADD3 R66, P6, R228, R12, RZ ;  /* 0x0000000ce4427210 */ /* 0x000fc80007fde0ff */
[-C--:B------:R-:W-:Y:S01]  /*1c0c0*/  IADD3 R70, P3, R68, R12.reuse, RZ ;  /* 0x0000000c44467210 */ /* 0x080fe20007f7e0ff */
[----:B--2---:R-:W-:Y:S01]  /*1c0d0*/  IMAD R15, R15, 0x1b, RZ ;  /* 0x0000001b0f0f7824 */ /* 0x004fe200078e02ff */
[-C--:B------:R-:W-:Y:S01]  /*1c0e0*/  IADD3 R68, P5, R227, R12.reuse, RZ ;  /* 0x0000000ce3447210 */ /* 0x080fe20007fbe0ff */
[----:B-1----:R-:W-:Y:S01]  /*1c0f0*/  IMAD R14, R14, 0x362, RZ ;  /* 0x000003620e0e7824 */ /* 0x002fe200078e02ff */
[-C--:B------:R-:W-:Y:S02]  /*1c100*/  IADD3 R22, P0, R229, R12.reuse, RZ ;  /* 0x0000000ce5167210 */ /* 0x080fe40007f1e0ff */
[-C--:B------:R-:W-:Y:S01]  /*1c110*/  LEA.HI.X.SX32 R71, R226, R13.reuse, 0x1, P3 ;  /* 0x0000000de2477211 */ /* 0x080fe200018f0eff */
[----:B---3--:R-:W-:Y:S01]  /*1c120*/  IMAD R18, R18, 0x360, RZ ;  /* 0x0000036012127824 */ /* 0x008fe200078e02ff */
[----:B------:R-:W-:Y:S02]  /*1c130*/  IADD3 R20, P1, R230, R12, RZ ;  /* 0x0000000ce6147210 */ /* 0x000fe40007f3e0ff */
[----:B------:R-:W-:-:S02]  /*1c140*/  LEA.HI.X.SX32 R67, R227, R13, 0x1, P6 ;  /* 0x0000000de3437211 */ /* 0x000fc400030f0eff */
[-C--:B------:R-:W-:Y:S01]  /*1c150*/  IADD3 R18, P2, R18, R12.reuse, RZ ;  /* 0x0000000c12127210 */ /* 0x080fe20007f5e0ff */
[----:B------:R-:W-:Y:S01]  /*1c160*/  STL.64 [R1+0x1938], R72 ;  /* 0x0019384801007387 */ /* 0x000fe20000100a00 */
[-C--:B------:R-:W-:Y:S01]  /*1c170*/  LEA.HI.X.SX32 R69, R15, R13.reuse, 0x1, P5 ;  /* 0x0000000d0f457211 */ /* 0x080fe200028f0eff */
[----:B----4-:R-:W-:Y:S01]  /*1c180*/  IMAD R63, R63, 0x366, RZ ;  /* 0x000003663f3f7824 */ /* 0x010fe200078e02ff */
[-C--:B------:R-:W-:Y:S01]  /*1c190*/  LEA.HI.X.SX32 R23, R228, R13.reuse, 0x1, P0 ;  /* 0x0000000de4177211 */ /* 0x080fe200000f0eff */
[----:B------:R0:W-:Y:S01]  /*1c1a0*/  STL.64 [R1+0x12a0], R70 ;  /* 0x0012a04601007387 */ /* 0x0001e20000100a00 */
[-C--:B------:R-:W-:Y:S02]  /*1c1b0*/  LEA.HI.X.SX32 R21, R229, R13.reuse, 0x1, P1 ;  /* 0x0000000de5157211 */ /* 0x080fe400008f0eff */
[----:B------:R-:W-:Y:S01]  /*1c1c0*/  LEA.HI.X.SX32 R19, R230, R13, 0x1, P2 ;  /* 0x0000000de6137211 */ /* 0x000fe200010f0eff */
[----:B------:R-:W-:Y:S04]  /*1c1d0*/  STL.64 [R1+0x1298], R64 ;  /* 0x0012984001007387 */ /* 0x000fe80000100a00 */
[----:B------:R1:W-:Y:S01]  /*1c1e0*/  STL.64 [R1+0x1e30], R66 ;  /* 0x001e304201007387 */ /* 0x0003e20000100a00 */
[----:B0-----:R-:W-:-:S03]  /*1c1f0*/  IADD3 R70, P3, R14, R12, RZ ;  /* 0x0000000c0e467210 */ /* 0x001fc60007f7e0ff */
[----:B------:R0:W-:Y:S01]  /*1c200*/  STL.64 [R1+0x1f00], R68 ;  /* 0x001f004401007387 */ /* 0x0001e20000100a00 */
[----:B------:R-:W2:Y:S03]  /*1c210*/  LDC R14, c[0x0][0x268] ;  /* 0x00009a00ff0e7b82 */ /* 0x000ea60000000800 */
[----:B------:R-:W-:Y:S01]  /*1c220*/  STL.64 [R1+0x1c88], R22 ;  /* 0x001c881601007387 */ /* 0x000fe20000100a00 */
[----:B-1----:R-:W-:-:S03]  /*1c230*/  IADD3 R66, P6, R63, R12, RZ ;  /* 0x0000000c3f427210 */ /* 0x002fc60007fde0ff */
[----:B------:R-:W-:Y:S01]  /*1c240*/  STL.64 [R1+0x1930], R20 ;  /* 0x0019301401007387 */ /* 0x000fe20000100a00 */
[----:B------:R-:W1:Y:S03]  /*1c250*/  LDC R63, c[0x0][0x268] ;  /* 0x00009a00ff3f7b82 */ /* 0x000e660000000800 */
[----:B------:R3:W-:Y:S05]  /*1c260*/  STL.64 [R1+0x1290], R18 ;  /* 0x0012901201007387 */ /* 0x0007ea0000100a00 */
[----:B0-----:R-:W0:Y:S08]  /*1c270*/  LDC R68, c[0x0][0x268] ;  /* 0x00009a00ff447b82 */ /* 0x001e300000000800 */
[----:B---3--:R-:W3:Y:S01]  /*1c280*/  LDC R19, c[0x0][0x268] ;  /* 0x00009a00ff137b82 */ /* 0x008ee20000000800 */
[----:B--2---:R-:W-:Y:S01]  /*1c290*/  IMAD R14, R14, 0x364, RZ ;  /* 0x000003640e0e7824 */ /* 0x004fe200078e02ff */
[----:B------:R-:W-:-:S04]  /*1c2a0*/  IADD3 R64, P4, R231, R12, RZ ;  /* 0x0000000ce7407210 */ /* 0x000fc80007f9e0ff */
[----:B------:R-:W-:Y:S02]  /*1c2b0*/  IADD3 R14, P5, R14, R12, RZ ;  /* 0x0000000c0e0e7210 */ /* 0x000fe40007fbe0ff */
[----:B------:R-:W2:Y:S02]  /*1c2c0*/  LDC R18, c[0x0][0x268] ;  /* 0x00009a00ff127b82 */ /* 0x000ea40000000800 */
[----:B------:R-:W-:Y:S01]  /*1c2d0*/  LEA.HI.X.SX32 R15, R231, R13, 0x1, P5 ;  /* 0x0000000de70f7211 */ /* 0x000fe200028f0eff */
[----:B0-----:R-:W-:Y:S02]  /*1c2e0*/  IMAD R69, R68, 0x1b1, RZ ;  /* 0x000001b144457824 */ /* 0x001fe400078e02ff */
[----:B-1----:R-:W-:-:S03]  /*1c2f0*/  IMAD R68, R63, 0x36a, RZ ;  /* 0x0000036a3f447824 */ /* 0x002fc600078e02ff */
[----:B------:R-:W-:Y:S01]  /*1c300*/  LEA.HI.X.SX32 R71, R69, R13, 0x1, P3 ;  /* 0x0000000d45477211 */ /* 0x000fe200018f0eff */
[----:B---3--:R-:W-:-:S04]  /*1c310*/  IMAD R63, R19, 0xd9, RZ ;  /* 0x000000d9133f7824 */ /* 0x008fc800078e02ff */
[----:B------:R-:W-:Y:S01]  /*1c320*/  STL.64 [R1+0x1288], R70 ;  /* 0x0012884601007387 */ /* 0x000fe20000100a00 */
[----:B------:R-:W-:-:S03]  /*1c330*/  LEA.HI.X.SX32 R65, R63, R13, 0x1, P4 ;  /* 0x0000000d3f417211 */ /* 0x000fc600020f0eff */
[----:B------:R0:W-:Y:S01]  /*1c340*/  STL.64 [R1+0x1280], R14 ;  /* 0x0012800e01007387 */ /* 0x0001e20000100a00 */
[----:B------:R-:W1:Y:S03]  /*1c350*/  LDC R63, c[0x0][0x268] ;  /* 0x00009a00ff3f7b82 */ /* 0x000e660000000800 */
[----:B------:R3:W-:Y:S05]  /*1c360*/  STL.64 [R1+0x1928], R64 ;  /* 0x0019284001007387 */ /* 0x0007ea0000100a00 */
[----:B0-----:R-:W0:Y:S08]  /*1c370*/  LDC R15, c[0x0][0x268] ;  /* 0x00009a00ff0f7b82 */ /* 0x001e300000000800 */
[----:B---3--:R-:W3:Y:S01]  /*1c380*/  LDC R64, c[0x0][0x268] ;  /* 0x00009a00ff407b82 */ /* 0x008ee20000000800 */
[----:B--2---:R-:W-:Y:S01]  /*1c390*/  IMAD R18, R18, 0x368, RZ ;  /* 0x0000036812127824 */ /* 0x004fe200078e02ff */
[----:B------:R-:W-:-:S02]  /*1c3a0*/  IADD3 R20, P1, R233, R12, RZ ;  /* 0x0000000ce9147210 */ /* 0x000fc40007f3e0ff */
[-C--:B------:R-:W-:Y:S02]  /*1c3b0*/  IADD3 R22, P0, R232, R12.reuse, RZ ;  /* 0x0000000ce8167210 */ /* 0x080fe40007f1e0ff */
[----:B------:R-:W-:Y:S02]  /*1c3c0*/  IADD3 R18, P2, R18, R12, RZ ;  /* 0x0000000c12127210 */ /* 0x000fe40007f5e0ff */
[-C--:B------:R-:W-:Y:S01]  /*1c3d0*/  LEA.HI.X.SX32 R21, R232, R13.reuse, 0x1, P1 ;  /* 0x0000000de8157211 */ /* 0x080fe200008f0eff */
[----:B------:R-:W2:Y:S01]  /*1c3e0*/  LDC R14, c[0x0][0x268] ;  /* 0x00009a00ff0e7b82 */ /* 0x000ea20000000800 */
[-C--:B------:R-:W-:Y:S01]  /*1c3f0*/  LEA.HI.X.SX32 R19, R233, R13.reuse, 0x1, P2 ;  /* 0x0000000de9137211 */ /* 0x080fe200010f0eff */
[----:B---3--:R-:W-:Y:S02]  /*1c400*/  IMAD R65, R64, 0x1b3, RZ ;  /* 0x000001b340417824 */ /* 0x008fe400078e02ff */
[----:B-1----:R-:W-:Y:S02]  /*1c410*/  IMAD R64, R63, 0x36e, RZ ;  /* 0x0000036e3f407824 */ /* 0x002fe400078e02ff */
[----:B0-----:R-:W-:Y:S01]  /*1c420*/  IMAD R63, R15, 0x6d, RZ ;  /* 0x0000006d0f3f7824 */ /* 0x001fe200078e02ff */
[----:B------:R-:W-:-:S04]  /*1c430*/  LEA.HI.X.SX32 R67, R65, R13, 0x1, P6 ;  /* 0x0000000d41437211 */ /* 0x000fc800030f0eff */
[----:B------:R-:W-:Y:S01]  /*1c440*/  LEA.HI.X.SX32 R23, R63, R13, 0x1, P0 ;  /* 0x0000000d3f177211 */ /* 0x000fe200000f0eff */
[----:B------:R-:W-:Y:S01]  /*1c450*/  STL.64 [R1+0x1278], R66 ;  /* 0x0012784201007387 */ /* 0x000fe20000100a00 */
[----:B--2---:R-:W-:Y:S01]  /*1c460*/  IMAD R14, R14, 0x36c, RZ ;  /* 0x0000036c0e0e7824 */ /* 0x004fe200078e02ff */
        /* <DEDUP_REMOVED lines=36> */
[----:B------:R-:W-:Y:S01]  /*1c6b0*/  STL.64 [R1+0x1258], R72 ;  /* 0x0012584801007387 */ /* 0x000fe20000100a00 */
[----:B------:R-:W-:Y:S02]  /*1c6c0*/  IADD3 R70, P0, R63, R12, RZ ;  /* 0x0000000c3f467210 */ /* 0x000fe40007f1e0ff */
[----:B------:R-:W1:Y:S01]  /*1c6d0*/  LDC R63, c[0x0][0x268] ;  /* 0x00009a00ff3f7b82 */ /* 0x000e620000000800 */
[----:B------:R-:W-:Y:S04]  /*1c6e0*/  STL.64 [R1+0x1c78], R20 ;  /* 0x001c781401007387 */ /* 0x000fe80000100a00 */
[----:B------:R-:W-:Y:S04]  /*1c6f0*/  STL.64 [R1+0x1e28], R66 ;  /* 0x001e284201007387 */ /* 0x000fe80000100a00 */
[----:B------:R-:W-:Y:S04]  /*1c700*/  STL.64 [R1+0x1910], R64 ;  /* 0x0019104001007387 */ /* 0x000fe80000100a00 */
[----:B------:R2:W-:Y:S01]  /*1c710*/  STL.64 [R1+0x1250], R22 ;  /* 0x0012501601007387 */ /* 0x0005e20000100a00 */
[----:B0-----:R-:W-:-:S02]  /*1c720*/  IMAD R18, R18, 0x372, RZ ;  /* 0x0000037212127824 */ /* 0x001fc400078e02ff */
[----:B---3--:R-:W-:Y:S02]  /*1c730*/  IMAD R14, R14, 0x374, RZ ;  /* 0x000003740e0e7824 */ /* 0x008fe400078e02ff */
[----:B-1----:R-:W-:Y:S01]  /*1c740*/  IMAD R63, R63, 0xdd, RZ ;  /* 0x000000dd3f3f7824 */ /* 0x002fe200078e02ff */
[----:B--2---:R-:W0:Y:S01]  /*1c750*/  LDC R23, c[0x0][0x268] ;  /* 0x00009a00ff177b82 */ /* 0x004e220000000800 */
[-C--:B------:R-:W-:Y:S02]  /*1c760*/  IADD3 R68, P4, R18, R12.reuse, RZ ;  /* 0x0000000c12447210 */ /* 0x080fe40007f9e0ff */
[-C--:B------:R-:W-:Y:S02]  /*1c770*/  IADD3 R18, P5, R238, R12.reuse, RZ ;  /* 0x0000000cee127210 */ /* 0x080fe40007fbe0ff */
[----:B------:R-:W-:Y:S02]  /*1c780*/  IADD3 R14, P6, R14, R12, RZ ;  /* 0x0000000c0e0e7210 */ /* 0x000fe40007fde0ff */
[-C--:B------:R-:W-:Y:S01]  /*1c790*/  LEA.HI.X.SX32 R19, R63, R13.reuse, 0x1, P5 ;  /* 0x0000000d3f137211 */ /* 0x080fe200028f0eff */
[----:B------:R-:W1:Y:S01]  /*1c7a0*/  LDC R64, c[0x0][0x268] ;  /* 0x00009a00ff407b82 */ /* 0x000e620000000800 */
[----:B------:R-:W-:-:S03]  /*1c7b0*/  LEA.HI.X.SX32 R15, R238, R13, 0x1, P6 ;  /* 0x0000000dee0f7211 */ /* 0x000fc600030f0eff */
[----:B------:R-:W-:Y:S04]  /*1c7c0*/  STL.64 [R1+0x1908], R18 ;  /* 0x0019081201007387 */ /* 0x000fe80000100a00 */
[----:B------:R-:W2:Y:S01]  /*1c7d0*/  LDC R63, c[0x0][0x268] ;  /* 0x00009a00ff3f7b82 */ /* 0x000ea20000000800 */
[----:B0-----:R-:W-:Y:S01]  /*1c7e0*/  IMAD R23, R23, 0x1b9, RZ ;  /* 0x000001b917177824 */ /* 0x001fe200078e02ff */
[----:B------:R-:W-:-:S06]  /*1c7f0*/  IADD3 R20, P1, R239, R12, RZ ;  /* 0x0000000cef147210 */ /* 0x000fcc0007f3e0ff */
[----:B------:R-:W0:Y:S01]  /*1c800*/  LDC R22, c[0x0][0x268] ;  /* 0x00009a00ff167b82 */ /* 0x000e220000000800 */
[----:B------:R-:W-:-:S05]  /*1c810*/  LEA.HI.X.SX32 R69, R23, R13, 0x1, P4 ;  /* 0x0000000d17457211 */ /* 0x000fca00020f0eff */
[----:B------:R3:W-:Y:S04]  /*1c820*/  STL.64 [R1+0x1248], R68 ;  /* 0x0012484401007387 */ /* 0x0007e80000100a00 */
[----:B------:R4:W-:Y:S01]  /*1c830*/  STL.64 [R1+0x1240], R14 ;  /* 0x0012400e01007387 */ /* 0x0009e20000100a00 */
[----:B---3--:R-:W3:Y:S08]  /*1c840*/  LDC R68, c[0x0][0x268] ;  /* 0x00009a00ff447b82 */ /* 0x008ef00000000800 */
[----:B----4-:R-:W4:Y:S08]  /*1c850*/  LDC R15, c[0x0][0x268] ;  /* 0x00009a00ff0f7b82 */ /* 0x010f300000000800 */
[----:B------:R-:W0:Y:S01]  /*1c860*/  LDC R14, c[0x0][0x268] ;  /* 0x00009a00ff0e7b82 */ /* 0x000e220000000800 */
[----:B---3--:R-:W-:-:S02]  /*1c870*/  IMAD R69, R68, 0x1bb, RZ ;  /* 0x000001bb44457824 */ /* 0x008fc400078e02ff */
[----:B--2---:R-:W-:Y:S02]  /*1c880*/  IMAD R68, R63, 0x37e, RZ ;  /* 0x0000037e3f447824 */ /* 0x004fe400078e02ff */
[----:B----4-:R-:W-:Y:S01]  /*1c890*/  IMAD R63, R15, 0x6f, RZ ;  /* 0x0000006f0f3f7824 */ /* 0x010fe200078e02ff */
[----:B------:R-:W-:-:S04]  /*1c8a0*/  LEA.HI.X.SX32 R71, R69, R13, 0x1, P0 ;  /* 0x0000000d45477211 */ /* 0x000fc800000f0eff */
[----:B------:R-:W-:Y:S01]  /*1c8b0*/  LEA.HI.X.SX32 R21, R63, R13, 0x1, P1 ;  /* 0x0000000d3f157211 */ /* 0x000fe200008f0eff */
[----:B------:R-:W-:Y:S01]  /*1c8c0*/  STL.64 [R1+0x1238], R70 ;  /* 0x0012384601007387 */ /* 0x000fe20000100a00 */
[----:B-1----:R-:W-:Y:S02]  /*1c8d0*/  IMAD R64, R64, 0x378, RZ ;  /* 0x0000037840407824 */ /* 0x002fe400078e02ff */
[----:B0-----:R-:W-:Y:S01]  /*1c8e0*/  IMAD R22, R22, 0x37a, RZ ;  /* 0x0000037a16167824 */ /* 0x001fe200078e02ff */
[----:B------:R0:W-:Y:S01]  /*1c8f0*/  STL.64 [R1+0x1c70], R20 ;  /* 0x001c701401007387 */ /* 0x0001e20000100a00 */
[----:B------:R-:W-:Y:S01]  /*1c900*/  IMAD R14, R14, 0x37c, RZ ;  /* 0x0000037c0e0e7824 */ /* 0x000fe200078e02ff */
[-C--:B------:R-:W-:Y:S01]  /*1c910*/  IADD3 R66, P2, R240, R12.reuse, RZ ;  /* 0x0000000cf0427210 */ /* 0x080fe20007f5e0ff */
[----:B------:R-:W1:Y:S08]  /*1c920*/  LDC R63, c[0x0][0x268] ;  /* 0x00009a00ff3f7b82 */ /* 0x000e700000000800 */
[----:B0-----:R-:W0:Y:S08]  /*1c930*/  LDC R21, c[0x0][0x268] ;  /* 0x00009a00ff157b82 */ /* 0x001e300000000800 */
[----:B------:R-:W2:Y:S01]  /*1c940*/  LDC R20, c[0x0][0x268] ;  /* 0x00009a00ff147b82 */ /* 0x000ea20000000800 */
[----:B------:R-:W-:-:S02]  /*1c950*/  IADD3 R64, P3, R64, R12, RZ ;  /* 0x0000000c40407210 */ /* 0x000fc40007f7e0ff */
[-C--:B------:R-:W-:Y:S02]  /*1c960*/  IADD3 R22, P4, R22, R12.reuse, RZ ;  /* 0x0000000c16167210 */ /* 0x080fe40007f9e0ff */
[-C--:B------:R-:W-:Y:S02]  /*1c970*/  IADD3 R14, P6, R14, R12.reuse, RZ ;  /* 0x0000000c0e0e7210 */ /* 0x080fe40007fde0ff */
[-C--:B------:R-:W-:Y:S02]  /*1c980*/  LEA.HI.X.SX32 R67, R239, R13.reuse, 0x1, P2 ;  /* 0x0000000def437211 */ /* 0x080fe400010f0eff */
[-C--:B------:R-:W-:Y:S02]  /*1c990*/  IADD3 R18, P5, R241, R12.reuse, RZ ;  /* 0x0000000cf1127210 */ /* 0x080fe40007fbe0ff */
[-C--:B------:R-:W-:Y:S01]  /*1c9a0*/  LEA.HI.X.SX32 R65, R240, R13.reuse, 0x1, P3 ;  /* 0x0000000df0417211 */ /* 0x080fe200018f0eff */
[----:B0-----:R-:W-:Y:S01]  /*1c9b0*/  IMAD R21, R21, 0x1bd, RZ ;  /* 0x000001bd15157824 */ /* 0x001fe200078e02ff */
[-C--:B------:R-:W-:Y:S01]  /*1c9c0*/  LEA.HI.X.SX32 R15, R241, R13.reuse, 0x1, P6 ;  /* 0x0000000df10f7211 */ /* 0x080fe200030f0eff */
[----:B------:R-:W-:Y:S03]  /*1c9d0*/  STL.64 [R1+0x1900], R66 ;  /* 0x0019004201007387 */ /* 0x000fe60000100a00 */
[-C--:B------:R-:W-:Y:S01]  /*1c9e0*/  LEA.HI.X.SX32 R23, R21, R13.reuse, 0x1, P4 ;  /* 0x0000000d15177211 */ /* 0x080fe200020f0eff */
[----:B--2---:R-:W-:Y:S01]  /*1c9f0*/  IMAD R20, R20, 0xdf, RZ ;  /* 0x000000df14147824 */ /* 0x004fe200078e02ff */
[----:B------:R-:W-:Y:S04]  /*1ca00*/  STL.64 [R1+0x1230], R64 ;  /* 0x0012304001007387 */ /* 0x000fe80000100a00 */
[----:B------:R-:W-:Y:S01]  /*1ca10*/  LEA.HI.X.SX32 R19, R20, R13, 0x1, P5 ;  /* 0x0000000d14137211 */ /* 0x000fe200028f0eff */
[----:B------:R-:W-:Y:S04]  /*1ca20*/  STL.64 [R1+0x1228], R22 ;  /* 0x0012281601007387 */ /* 0x000fe80000100a00 */
[----:B------:R0:W-:Y:S04]  /*1ca30*/  STL.64 [R1+0x1220], R14 ;  /* 0x0012200e01007387 */ /* 0x0001e80000100a00 */
[----:B------:R2:W-:Y:S01]  /*1ca40*/  STL.64 [R1+0x18f8], R18 ;  /* 0x0018f81201007387 */ /* 0x0005e20000100a00 */
[----:B0-----:R-:W0:Y:S08]  /*1ca50*/  LDC R15, c[0x0][0x268] ;  /* 0x00009a00ff0f7b82 */ /* 0x001e300000000800 */
[----:B--2---:R-:W2:Y:S08]  /*1ca60*/  LDC R18, c[0x0][0x268] ;  /* 0x00009a00ff127b82 */ /* 0x004eb00000000800 */
[----:B------:R-:W3:Y:S01]  /*1ca70*/  LDC R14, c[0x0][0x268] ;  /* 0x00009a00ff0e7b82 */ /* 0x000ee20000000800 */
[----:B------:R-:W-:-:S02]  /*1ca80*/  IADD3 R72, P0, R68, R12, RZ ;  /* 0x0000000c44487210 */ /* 0x000fc40007f1e0ff */
[-C--:B------:R-:W-:Y:S02]  /*1ca90*/  IADD3 R68, P1, R242, R12.reuse, RZ ;  /* 0x0000000cf2447210 */ /* 0x080fe40007f3e0ff */
[-C--:B------:R-:W-:Y:S01]  /*1caa0*/  IADD3 R66, P2, R243, R12.reuse, RZ ;  /* 0x0000000cf3427210 */ /* 0x080fe20007f5e0ff */
[----:B0-----:R-:W-:Y:S01]  /*1cab0*/  IMAD R19, R15, 0x1bf, RZ ;  /* 0x000001bf0f137824 */ /* 0x001fe200078e02ff */
[-C--:B------:R-:W-:Y:S01]  /*1cac0*/  IADD3 R64, P4, R245, R12.reuse, RZ ;  /* 0x0000000cf5407210 */ /* 0x080fe20007f9e0ff */
[----:B------:R-:W0:Y:S01]  /*1cad0*/  LDC R15, c[0x0][0x268] ;  /* 0x00009a00ff0f7b82 */ /* 0x000e220000000800 */
[-C--:B------:R-:W-:Y:S02]  /*1cae0*/  IADD3 R70, P3, R244, R12.reuse, RZ ;  /* 0x0000000cf4467210 */ /* 0x080fe40007f7e0ff */
[----:B------:R-:W-:Y:S01]  /*1caf0*/  LEA.HI.X.SX32 R73, R19, R13, 0x1, P0 ;  /* 0x0000000d13497211 */ /* 0x000fe200000f0eff */
[----:B--2---:R-:W-:Y:S01]  /*1cb00*/  IMAD R18, R18, 0x380, RZ ;  /* 0x0000038012127824 */ /* 0x004fe200078e02ff */
[----:B------:R-:W-:-:S02]  /*1cb10*/  IADD3 R20, P5, R246, R12, RZ ;  /* 0x0000000cf6147210 */ /* 0x000fc40007fbe0ff */
[-C--:B------:R-:W-:Y:S02]  /*1cb20*/  LEA.HI.X.SX32 R67, R242, R13.reuse, 0x1, P2 ;  /* 0x0000000df2437211 */ /* 0x080fe400010f0eff */
[----:B---3--:R-:W-:Y:S02]  /*1cb30*/  LEA R14, R14, -R14, 0x3 ;  /* 0x8000000e0e0e7211 */ /* 0x008fe400078e18ff */
[----:B------:R-:W-:Y:S02]  /*1cb40*/  IADD3 R18, P0, R18, R12, RZ ;  /* 0x0000000c12127210 */ /* 0x000fe40007f1e0ff */
[-C--:B------:R-:W-:Y:S02]  /*1cb50*/  LEA.HI.X.SX32 R69, R14, R13.reuse, 0x1, P1 ;  /* 0x0000000d0e457211 */ /* 0x080fe400008f0eff */
[-C--:B------:R-:W-:Y:S01]  /*1cb60*/  LEA.HI.X.SX32 R65, R244, R13.reuse, 0x1, P4 ;  /* 0x0000000df4417211 */ /* 0x080fe200020f0eff */
[----:B------:R-:W-:Y:S01]  /*1cb70*/  STL.64 [R1+0x1218], R72 ;  /* 0x0012184801007387 */ /* 0x000fe20000100a00 */
[-C--:B------:R-:W-:Y:S01]  /*1cb80*/  LEA.HI.X.SX32 R71, R243, R13.reuse, 0x1, P3 ;  /* 0x0000000df3477211 */ /* 0x080fe200018f0eff */
[----:B------:R-:W2:Y:S01]  /*1cb90*/  LDC R14, c[0x0][0x268] ;  /* 0x00009a00ff0e7b82 */ /* 0x000ea20000000800 */
[-C--:B------:R-:W-:Y:S01]  /*1cba0*/  LEA.HI.X.SX32 R21, R245, R13.reuse, 0x1, P5 ;  /* 0x0000000df5157211 */ /* 0x080fe200028f0eff */
[----:B------:R-:W-:Y:S01]  /*1cbb0*/  STL.64 [R1+0x1f90], R68 ;  /* 0x001f904401007387 */ /* 0x000fe20000100a00 */
[----:B------:R-:W-:-:S03]  /*1cbc0*/  LEA.HI.X.SX32 R19, R247, R13, 0x1, P0 ;  /* 0x0000000df7137211 */ /* 0x000fc600000f0eff */
[----:B------:R-:W-:Y:S04]  /*1cbd0*/  STL.64 [R1+0x1f60], R66 ;  /* 0x001f604201007387 */ /* 0x000fe80000100a00 */
[----:B------:R-:W-:Y:S04]  /*1cbe0*/  STL.64 [R1+0x1e20], R64 ;  /* 0x001e204001007387 */ /* 0x000fe80000100a00 */
[----:B------:R-:W-:Y:S04]  /*1cbf0*/  STL.64 [R1+0x1ef8], R70 ;  /* 0x001ef84601007387 */ /* 0x000fe80000100a00 */
[----:B------:R-:W-:Y:S04]  /*1cc00*/  STL.64 [R1+0x1c68], R20 ;  /* 0x001c681401007387 */ /* 0x000fe80000100a00 */
[----:B------:R3:W-:Y:S02]  /*1cc10*/  STL.64 [R1+0x1210], R18 ;  /* 0x0012101201007387 */ /* 0x0007e40000100a00 */
[----:B---3--:R-:W3:Y:S01]  /*1cc20*/  LDC R19, c[0x0][0x268] ;  /* 0x00009a00ff137b82 */ /* 0x008ee20000000800 */
[----:B------:R-:W-:Y:S01]  /*1cc30*/  IADD3 R22, P6, R247, R12, RZ ;  /* 0x0000000cf7167210 */ /* 0x000fe20007fde0ff */
[----:B-1----:R-:W-:-:S03]  /*1cc40*/  IMAD R63, R63, 0x386, RZ ;  /* 0x000003863f3f7824 */ /* 0x002fc600078e02ff */
[----:B------:R-:W-:Y:S01]  /*1cc50*/  LEA.HI.X.SX32 R23, R246, R13, 0x1, P6 ;  /* 0x0000000df6177211 */ /* 0x000fe200030f0eff */
[----:B0-----:R-:W-:Y:S01]  /*1cc60*/  IMAD R15, R15, 0x382, RZ ;  /* 0x000003820f0f7824 */ /* 0x001fe200078e02ff */
[-C--:B------:R-:W-:Y:S01]  /*1cc70*/  IADD3 R64, P4, R63, R12.reuse, RZ ;  /* 0x0000000c3f407210 */ /* 0x080fe20007f9e0ff */
[----:B--2---:R-:W-:Y:S01]  /*1cc80*/  IMAD R66, R14, 0x384, RZ ;  /* 0x000003840e427824 */ /* 0x004fe200078e02ff */
[-C--:B------:R-:W-:Y:S01]  /*1cc90*/  IADD3 R14, P2, R248, R12.reuse, RZ ;  /* 0x0000000cf80e7210 */ /* 0x080fe20007f5e0ff */
[----:B------:R0:W-:Y:S01]  /*1cca0*/  STL.64 [R1+0x18f0], R22 ;  /* 0x0018f01601007387 */ /* 0x0001e20000100a00 */
[----:B------:R-:W-:Y:S01]  /*1ccb0*/  IADD3 R68, P1, R15, R12, RZ ;  /* 0x0000000c0f447210 */ /* 0x000fe20007f3e0ff */
[----:B------:R-:W1:Y:S08]  /*1ccc0*/  LDC R18, c[0x0][0x268] ;  /* 0x00009a00ff127b82 */ /* 0x000e700000000800 */
[----:B0-----:R-:W0:Y:S01]  /*1ccd0*/  LDC R23, c[0x0][0x268] ;  /* 0x00009a00ff177b82 */ /* 0x001e220000000800 */
[----:B---3--:R-:W-:-:S05]  /*1cce0*/  IMAD R63, R19, 0xe1, RZ ;  /* 0x000000e1133f7824 */ /* 0x008fca00078e02ff */
[-C--:B------:R-:W-:Y:S02]  /*1ccf0*/  LEA.HI.X.SX32 R15, R63, R13.reuse, 0x1, P2 ;  /* 0x0000000d3f0f7211 */ /* 0x080fe400010f0eff */
[----:B------:R-:W2:Y:S03]  /*1cd00*/  LDC R22, c[0x0][0x268] ;  /* 0x00009a00ff167b82 */ /* 0x000ea60000000800 */
[----:B------:R3:W-:Y:S01]  /*1cd10*/  STL.64 [R1+0x18e8], R14 ;  /* 0x0018e80e01007387 */ /* 0x0007e20000100a00 */
[-C--:B------:R-:W-:Y:S02]  /*1cd20*/  IADD3 R66, P3, R66, R12.reuse, RZ ;  /* 0x0000000c42427210 */ /* 0x080fe40007f7e0ff */
[-C--:B------:R-:W-:Y:S01]  /*1cd30*/  IADD3 R20, P5, R249, R12.reuse, RZ ;  /* 0x0000000cf9147210 */ /* 0x080fe20007fbe0ff */
[----:B-1----:R-:W-:Y:S01]  /*1cd40*/  IMAD R18, R18, 0x388, RZ ;  /* 0x0000038812127824 */ /* 0x002fe200078e02ff */
[----:B------:R-:W-:Y:S01]  /*1cd50*/  IADD3 R72, P6, R250, R12, RZ ;  /* 0x0000000cfa487210 */ /* 0x000fe20007fde0ff */
[----:B------:R-:W1:Y:S08]  /*1cd60*/  LDC R63, c[0x0][0x268] ;  /* 0x00009a00ff3f7b82 */ /* 0x000e700000000800 */
[----:B---3--:R-:W3:Y:S08]  /*1cd70*/  LDC R14, c[0x0][0x268] ;  /* 0x00009a00ff0e7b82 */ /* 0x008ef00000000800 */
[----:B------:R-:W4:Y:S01]  /*1cd80*/  LDC R15, c[0x0][0x268] ;  /* 0x00009a00ff0f7b82 */ /* 0x000f220000000800 */
[----:B0-----:R-:W-:Y:S01]  /*1cd90*/  IMAD R23, R23, 0x1c1, RZ ;  /* 0x000001c117177824 */ /* 0x001fe200078e02ff */
[----:B------:R-:W-:-:S04]  /*1cda0*/  LEA.HI.X.SX32 R67, R248, R13, 0x1, P3 ;  /* 0x0000000df8437211 */ /* 0x000fc800018f0eff */
[----:B------:R-:W-:-:S05]  /*1cdb0*/  LEA.HI.X.SX32 R69, R23, R13, 0x1, P1 ;  /* 0x0000000d17457211 */ /* 0x000fca00008f0eff */
[----:B------:R-:W-:Y:S01]  /*1cdc0*/  STL.64 [R1+0x1208], R68 ;  /* 0x0012084401007387 */ /* 0x000fe20000100a00 */
[----:B---3--:R-:W-:-:S03]  /*1cdd0*/  IMAD R14, R14, 0x1c3, RZ ;  /* 0x000001c30e0e7824 */ /* 0x008fc600078e02ff */
[----:B------:R4:W-:Y:S02]  /*1cde0*/  STL.64 [R1+0x1200], R66 ;  /* 0x0012004201007387 */ /* 0x0009e40000100a00 */
[----:B------:R-:W-:Y:S02]  /*1cdf0*/  LEA.HI.X.SX32 R65, R14, R13, 0x1, P4 ;  /* 0x0000000d0e417211 */ /* 0x000fe400020f0eff */
[----:B------:R-:W0:Y:S01]  /*1ce00*/  LDC R14, c[0x0][0x268] ;  /* 0x00009a00ff0e7b82 */ /* 0x000e220000000800 */
[----:B----4-:R-:W-:-:S07]  /*1ce10*/  IMAD R66, R15, 0x38c, RZ ;  /* 0x0000038c0f427824 */ /* 0x010fce00078e02ff */
[----:B------:R-:W3:Y:S01]  /*1ce20*/  LDC R15, c[0x0][0x268] ;  /* 0x00009a00ff0f7b82 */ /* 0x000ee20000000800 */
[----:B--2---:R-:W-:Y:S01]  /*1ce30*/  IMAD R22, R22, 0x38a, RZ ;  /* 0x0000038a16167824 */ /* 0x004fe200078e02ff */
[-C--:B------:R-:W-:Y:S02]  /*1ce40*/  IADD3 R18, P0, R18, R12.reuse, RZ ;  /* 0x0000000c12127210 */ /* 0x080fe40007f1e0ff */
[----:B------:R-:W-:Y:S02]  /*1ce50*/  LEA.HI.X.SX32 R73, R249, R13, 0x1, P6 ;  /* 0x0000000df9497211 */ /* 0x000fe400030f0eff */
[----:B------:R-:W-:Y:S01]  /*1ce60*/  IADD3 R74, P2, R251, R12, RZ ;  /* 0x0000000cfb4a7210 */ /* 0x000fe20007f5e0ff */
[----:B-1----:R-:W-:Y:S01]  /*1ce70*/  IMAD R63, R63, 0x38e, RZ ;  /* 0x0000038e3f3f7824 */ /* 0x002fe200078e02ff */
[----:B------:R-:W1:Y:S01]  /*1ce80*/  LDC R69, c[0x0][0x268] ;  /* 0x00009a00ff457b82 */ /* 0x000e620000000800 */
[----:B0-----:R-:W-:-:S07]  /*1ce90*/  IMAD R68, R14, 0xe4, RZ ;  /* 0x000000e40e447824 */ /* 0x001fce00078e02ff */
[----:B------:R-:W0:Y:S01]  /*1cea0*/  LDC R14, c[0x0][0x268] ;  /* 0x00009a00ff0e7b82 */ /* 0x000e220000000800 */
[----:B---3--:R-:W-:-:S05]  /*1ceb0*/  IMAD R15, R15, 0x71, RZ ;  /* 0x000000710f0f7824 */ /* 0x008fca00078e02ff */
[----:B------:R-:W-:Y:S02]  /*1cec0*/  LEA.HI.X.SX32 R21, R15, R13, 0x1, P5 ;  /* 0x0000000d0f157211 */ /* 0x000fe400028f0eff */
[----:B------:R-:W2:Y:S01]  /*1ced0*/  LDC R15, c[0x0][0x268] ;  /* 0x00009a00ff0f7b82 */ /* 0x000ea20000000800 */
[----:B------:R-:W-:Y:S01]  /*1cee0*/  IADD3 R22, P1, R22, R12, RZ ;  /* 0x0000000c16167210 */ /* 0x000fe20007f3e0ff */
[----:B------:R-:W-:Y:S04]  /*1cef0*/  STL.64 [R1+0x11f8], R64 ;  /* 0x0011f84001007387 */ /* 0x000fe80000100a00 */
[----:B------:R2:W-:Y:S01]  /*1cf00*/  STL.64 [R1+0x1c60], R20 ;  /* 0x001c601401007387 */ /* 0x0005e20000100a00 */
[----:B0-----:R-:W-:-:S05]  /*1cf10*/  IMAD R14, R14, 0x1c5, RZ ;  /* 0x000001c50e0e7824 */ /* 0x001fca00078e02ff */
[----:B------:R-:W-:Y:S02]  /*1cf20*/  LEA.HI.X.SX32 R23, R14, R13, 0x1, P1 ;  /* 0x0000000d0e177211 */ /* 0x000fe400008f0eff */
[----:B------:R-:W0:Y:S01]  /*1cf30*/  LDC R14, c[0x0][0x268] ;  /* 0x00009a00ff0e7b82 */ /* 0x000e220000000800 */
[----:B--2---:R-:W-:-:S07]  /*1cf40*/  IMAD R21, R15, 0x1c8, RZ ;  /* 0x000001c80f157824 */ /* 0x004fce00078e02ff */
[----:B------:R-:W2:Y:S01]  /*1cf50*/  LDC R15, c[0x0][0x268] ;  /* 0x00009a00ff0f7b82 */ /* 0x000ea20000000800 */
[----:B------:R-:W-:Y:S01]  /*1cf60*/  LEA.HI.X.SX32 R19, R250, R13, 0x1, P0 ;  /* 0x0000000dfa137211 */ /* 0x000fe200000f0eff */
[----:B------:R-:W-:Y:S04]  /*1cf70*/  STL.64 [R1+0x18e0], R72 ;  /* 0x0018e04801007387 */ /* 0x000fe80000100a00 */
[----:B------:R-:W-:Y:S01]  /*1cf80*/  STL.64 [R1+0x11f0], R18 ;  /* 0x0011f01201007387 */ /* 0x000fe20000100a00 */
[----:B------:R-:W-:Y:S01]  /*1cf90*/  IADD3 R64, P4, R63, R12, RZ ;  /* 0x0000000c3f407210 */ /* 0x000fe20007f9e0ff */
[----:B------:R-:W3:Y:S02]  /*1cfa0*/  LDC R20, c[0x0][0x268] ;  /* 0x00009a00ff147b82 */ /* 0x000ee40000000800 */
[----:B------:R2:W-:Y:S01]  /*1cfb0*/  STL.64 [R1+0x11e8], R22 ;  /* 0x0011e81601007387 */ /* 0x0005e20000100a00 */
[----:B0-----:R-:W-:-:S02]  /*1cfc0*/  IMAD R14, R14, 0xe3, RZ ;  /* 0x000000e30e0e7824 */ /* 0x001fc400078e02ff */
[----:B--2---:R-:W-:-:S03]  /*1cfd0*/  IMAD R22, R15, 0x390, RZ ;  /* 0x000003900f167824 */ /* 0x004fc600078e02ff */
[----:B------:R-:W0:Y:S01]  /*1cfe0*/  LDC R15, c[0x0][0x268] ;  /* 0x00009a00ff0f7b82 */ /* 0x000e220000000800 */
[----:B------:R-:W-:-:S07]  /*1cff0*/  LEA.HI.X.SX32 R75, R14, R13, 0x1, P2 ;  /* 0x0000000d0e4b7211 */ /* 0x000fce00010f0eff */
[----:B------:R-:W2:Y:S01]  /*1d000*/  LDC R14, c[0x0][0x268] ;  /* 0x00009a00ff0e7b82 */ /* 0x000ea20000000800 */
[----:B------:R4:W-:Y:S01]  /*1d010*/  STL.64 [R1+0x18d8], R74 ;  /* 0x0018d84a01007387 */ /* 0x0009e20000100a00 */
[----:B0-----:R-:W-:-:S05]  /*1d020*/  IMAD R15, R15, 0x392, RZ ;  /* 0x000003920f0f7824 */ /* 0x001fca00078e02ff */
[----:B----4-:R-:W-:Y:S02]  /*1d030*/  IADD3 R74, P2, R15, R12, RZ ;  /* 0x0000000c0f4a7210 */ /* 0x010fe40007f5e0ff */
[----:B------:R-:W0:Y:S01]  /*1d040*/  LDC R15, c[0x0][0x268] ;  /* 0x00009a00ff0f7b82 */ /* 0x000e220000000800 */
[----:B--2---:R-:W-:-:S05]  /*1d050*/  IMAD R14, R14, 0x1c7, RZ ;  /* 0x000001c70e0e7824 */ /* 0x004fca00078e02ff */
[-C--:B------:R-:W-:Y:S02]  /*1d060*/  LEA.HI.X.SX32 R65, R14, R13.reuse, 0x1, P4 ;  /* 0x0000000d0e417211 */ /* 0x080fe400020f0eff */
[----:B------:R-:W2:Y:S01]  /*1d070*/  LDC R14, c[0x0][0x268] ;  /* 0x00009a00ff0e7b82 */ /* 0x000ea20000000800 */
[-C--:B------:R-:W-:Y:S02]  /*1d080*/  IADD3 R66, P3, R66, R12.reuse, RZ ;  /* 0x0000000c42427210 */ /* 0x080fe40007f7e0ff */
[----:B------:R-:W-:Y:S02]  /*1d090*/  IADD3 R70, P5, R252, R12, RZ ;  /* 0x0000000cfc467210 */ /* 0x000fe40007fbe0ff */
[----:B------:R-:W-:Y:S01]  /*1d0a0*/  LEA.HI.X.SX32 R67, R251, R13, 0x1, P3 ;  /* 0x0000000dfb437211 */ /* 0x000fe200018f0eff */
[----:B0-----:R-:W-:-:S04]  /*1d0b0*/  IMAD R15, R15, 0x39, RZ ;  /* 0x000000390f0f7824 */ /* 0x001fc800078e02ff */
[----:B------:R-:W-:Y:S01]  /*1d0c0*/  STL.64 [R1+0x11e0], R66 ;  /* 0x0011e04201007387 */ /* 0x000fe20000100a00 */
[-C--:B------:R-:W-:Y:S01]  /*1d0d0*/  LEA.HI.X.SX32 R71, R15, R13.reuse, 0x1, P5 ;  /* 0x0000000d0f477211 */ /* 0x080fe200028f0eff */
[----:B--2---:R-:W-:Y:S02]  /*1d0e0*/  IMAD R14, R14, 0x396, RZ ;  /* 0x000003960e0e7824 */ /* 0x004fe400078e02ff */
[----:B------:R-:W-:Y:S01]  /*1d0f0*/  STL.64 [R1+0x11d8], R64 ;  /* 0x0011d84001007387 */ /* 0x000fe20000100a00 */
[-C--:B------:R-:W-:Y:S02]  /*1d100*/  IADD3 R72, P6, R68, R12.reuse, RZ ;  /* 0x0000000c44487210 */ /* 0x080fe40007fde0ff */
[-C--:B------:R-:W-:Y:S01]  /*1d110*/  IADD3 R18, P0, R21, R12.reuse, RZ ;  /* 0x0000000c15127210 */ /* 0x080fe20007f1e0ff */
[----:B------:R0:W-:Y:S01]  /*1d120*/  STL.64 [R1+0x1e18], R70 ;  /* 0x001e184601007387 */ /* 0x0001e20000100a00 */
[-C--:B------:R-:W-:Y:S01]  /*1d130*/  IADD3 R22, P1, R22, R12.reuse, RZ ;  /* 0x0000000c16167210 */ /* 0x080fe20007f3e0ff */
[----:B---3--:R-:W-:Y:S01]  /*1d140*/  IMAD R63, R20, 0x1ca, RZ ;  /* 0x000001ca143f7824 */ /* 0x008fe200078e02ff */
[----:B------:R-:W-:Y:S01]  /*1d150*/  LEA.HI.X.SX32 R73, R252, R13, 0x1, P6 ;  /* 0x0000000dfc497211 */ /* 0x000fe200030f0eff */
[----:B------:R-:W2:Y:S01]  /*1d160*/  LDC R20, c[0x0][0x268] ;  /* 0x00009a00ff147b82 */ /* 0x000ea20000000800 */
[----:B0-----:R-:W-:-:S07]  /*1d170*/  IADD3 R70, P5, R14, R12, RZ ;  /* 0x0000000c0e467210 */ /* 0x001fce0007fbe0ff */
[----:B------:R-:W0:Y:S08]  /*1d180*/  LDC R15, c[0x0][0x268] ;  /* 0x00009a00ff0f7b82 */ /* 0x000e300000000800 */
[----:B------:R-:W3:Y:S01]  /*1d190*/  LDC R14, c[0x0][0x268] ;  /* 0x00009a00ff0e7b82 */ /* 0x000ee20000000800 */
[-C--:B------:R-:W-:Y:S02]  /*1d1a0*/  LEA.HI.X.SX32 R19, R68, R13.reuse, 0x1, P0 ;  /* 0x0000000d44137211 */ /* 0x080fe400000f0eff */
[----:B------:R-:W-:Y:S01]  /*1d1b0*/  LEA.HI.X.SX32 R23, R21, R13, 0x1, P1 ;  /* 0x0000000d15177211 */ /* 0x000fe200008f0eff */
[----:B------:R-:W-:Y:S04]  /*1d1c0*/  STL.64 [R1+0x1c58], R72 ;  /* 0x001c584801007387 */ /* 0x000fe80000100a00 */
[----:B------:R-:W-:Y:S01]  /*1d1d0*/  STL.64 [R1+0x18d0], R18 ;  /* 0x0018d01201007387 */ /* 0x000fe20000100a00 */
[----:B------:R-:W4:Y:S03]  /*1d1e0*/  LDC R21, c[0x0][0x268] ;  /* 0x00009a00ff157b82 */ /* 0x000f260000000800 */
[----:B------:R1:W-:Y:S01]  /*1d1f0*/  STL.64 [R1+0x11d0], R22 ;  /* 0x0011d01601007387 */ /* 0x0003e20000100a00 */
[----:B------:R-:W-:Y:S01]  /*1d200*/  IADD3 R66, P3, R63, R12, RZ ;  /* 0x0000000c3f427210 */ /* 0x000fe20007f7e0ff */
[----:B--2---:R-:W-:-:S02]  /*1d210*/  IMAD R20, R20, 0x394, RZ ;  /* 0x0000039414147824 */ /* 0x004fc400078e02ff */
[----:B0-----:R-:W-:Y:S01]  /*1d220*/  IMAD R15, R15, 0x1cc, RZ ;  /* 0x000001cc0f0f7824 */ /* 0x001fe200078e02ff */
[----:B------:R-:W0:Y:S01]  /*1d230*/  LDC R68, c[0x0][0x268] ;  /* 0x00009a00ff447b82 */ /* 0x000e220000000800 */
[----:B---3--:R-:W-:-:S05]  /*1d240*/  IMAD R14, R14, 0x398, RZ ;  /* 0x000003980e0e7824 */ /* 0x008fca00078e02ff */
[----:B-1----:R-:W-:Y:S02]  /*1d250*/  IADD3 R22, P1, R14, R12, RZ ;  /* 0x0000000c0e167210 */ /* 0x002fe40007f3e0ff */
[----:B------:R-:W1:Y:S01]  /*1d260*/  LDC R14, c[0x0][0x268] ;  /* 0x00009a00ff0e7b82 */ /* 0x000e620000000800 */
[----:B----4-:R-:W-:Y:S02]  /*1d270*/  IMAD R21, R21, 0xe5, RZ ;  /* 0x000000e515157824 */ /* 0x010fe400078e02ff */
[----:B-1----:R-:W-:-:S05]  /*1d280*/  IMAD R14, R14, 0x1c9, RZ ;  /* 0x000001c90e0e7824 */ /* 0x002fca00078e02ff */
[-C--:B------:R-:W-:Y:S02]  /*1d290*/  LEA.HI.X.SX32 R75, R14, R13.reuse, 0x1, P2 ;  /* 0x0000000d0e4b7211 */ /* 0x080fe400010f0eff */
[----:B------:R-:W1:Y:S01]  /*1d2a0*/  LDC R14, c[0x0][0x268] ;  /* 0x00009a00ff0e7b82 */ /* 0x000e620000000800 */
[----:B------:R-:W-:Y:S02]  /*1d2b0*/  LEA.HI.X.SX32 R67, R21, R13, 0x1, P3 ;  /* 0x0000000d15437211 */ /* 0x000fe400018f0eff */
[----:B------:R-:W-:-:S05]  /*1d2c0*/  IADD3 R64, P4, R20, R12, RZ ;  /* 0x0000000c14407210 */ /* 0x000fca0007f9e0ff */
[----:B------:R-:W2:Y:S01]  /*1d2d0*/  LDC R21, c[0x0][0x268] ;  /* 0x00009a00ff157b82 */ /* 0x000ea20000000800 */
[----:B------:R-:W-:Y:S01]  /*1d2e0*/  LEA.HI.X.SX32 R65, R63, R13, 0x1, P4 ;  /* 0x0000000d3f417211 */ /* 0x000fe200020f0eff */
[----:B------:R-:W-:Y:S04]  /*1d2f0*/  STL.64 [R1+0x11c8], R74 ;  /* 0x0011c84a01007387 */ /* 0x000fe80000100a00 */
[----:B------:R-:W-:Y:S02]  /*1d300*/  STL.64 [R1+0x18c8], R66 ;  /* 0x0018c84201007387 */ /* 0x000fe40000100a00 */
[----:B------:R-:W3:Y:S02]  /*1d310*/  LDC R63, c[0x0][0x268] ;  /* 0x00009a00ff3f7b82 */ /* 0x000ee40000000800 */
[----:B------:R4:W-:Y:S01]  /*1d320*/  STL.64 [R1+0x11c0], R64 ;  /* 0x0011c04001007387 */ /* 0x0009e20000100a00 */
[----:B-1----:R-:W-:-:S05]  /*1d330*/  IMAD R14, R14, 0x39c, RZ ;  /* 0x0000039c0e0e7824 */ /* 0x002fca00078e02ff */
[----:B------:R-:W1:Y:S01]  /*1d340*/  LDC R20, c[0x0][0x268] ;  /* 0x00009a00ff147b82 */ /* 0x000e620000000800 */
[----:B----4-:R-:W-:-:S07]  /*1d350*/  IADD3 R64, P4, R14, R12, RZ ;  /* 0x0000000c0e407210 */ /* 0x010fce0007f9e0ff */
[----:B------:R-:W4:Y:S01]  /*1d360*/  LDC R14, c[0x0][0x268] ;  /* 0x00009a00ff0e7b82 */ /* 0x000f220000000800 */
[----:B--2---:R-:W-:-:S05]  /*1d370*/  IMAD R21, R21, 0x1cb, RZ ;  /* 0x000001cb15157824 */ /* 0x004fca00078e02ff */
[-C--:B------:R-:W-:Y:S02]  /*1d380*/  LEA.HI.X.SX32 R71, R21, R13.reuse, 0x1, P5 ;  /* 0x0000000d15477211 */ /* 0x080fe400028f0eff */
[C---:B------:R-:W-:Y:S01]  /*1d390*/  IADD3 R18, P0, R15.reuse, R12, RZ ;  /* 0x0000000c0f127210 */ /* 0x040fe20007f1e0ff */
[----:B0-----:R-:W-:Y:S01]  /*1d3a0*/  IMAD R68, R68, 0x39a, RZ ;  /* 0x0000039a44447824 */ /* 0x001fe200078e02ff */
[----:B------:R-:W-:Y:S01]  /*1d3b0*/  LEA.HI.X.SX32 R23, R15, R13, 0x1, P1 ;  /* 0x0000000d0f177211 */ /* 0x000fe200008f0eff */
[----:B------:R3:W-:Y:S01]  /*1d3c0*/  STL.64 [R1+0x11b8], R70 ;  /* 0x0011b84601007387 */ /* 0x0007e20000100a00 */
[----:B------:R-:W-:Y:S01]  /*1d3d0*/  IMAD R76, R69, 0x1ce, RZ ;  /* 0x000001ce454c7824 */ /* 0x000fe200078e02ff */
[----:B------:R-:W0:Y:S01]  /*1d3e0*/  LDC R21, c[0x0][0x268] ;  /* 0x00009a00ff157b82 */ /* 0x000e220000000800 */
[----:B---3--:R-:W-:Y:S02]  /*1d3f0*/  IMAD R70, R63, 0x39e, RZ ;  /* 0x0000039e3f467824 */ /* 0x008fe400078e02ff */
[----:B----4-:R-:W-:-:S05]  /*1d400*/  IMAD R63, R14, 0x73, RZ ;  /* 0x000000730e3f7824 */ /* 0x010fca00078e02ff */
[----:B------:R-:W2:Y:S01]  /*1d410*/  LDC R14, c[0x0][0x268] ;  /* 0x00009a00ff0e7b82 */ /* 0x000ea20000000800 */
[----:B-1----:R-:W-:-:S05]  /*1d420*/  IMAD R20, R20, 0xe6, RZ ;  /* 0x000000e614147824 */ /* 0x002fca00078e02ff */
[C---:B------:R-:W-:Y:S02]  /*1d430*/  IADD3 R72, P6, R20.reuse, R12, RZ ;  /* 0x0000000c14487210 */ /* 0x040fe40007fde0ff */
[-C--:B------:R-:W-:Y:S02]  /*1d440*/  LEA.HI.X.SX32 R19, R20, R13.reuse, 0x1, P0 ;  /* 0x0000000d14137211 */ /* 0x080fe400000f0eff */
[----:B------:R-:W-:-:S05]  /*1d450*/  LEA.HI.X.SX32 R73, R63, R13, 0x1, P6 ;  /* 0x0000000d3f497211 */ /* 0x000fca00030f0eff */
[----:B------:R-:W-:Y:S04]  /*1d460*/  STL.64 [R1+0x1c50], R72 ;  /* 0x001c504801007387 */ /* 0x000fe80000100a00 */
[----:B------:R1:W-:Y:S01]  /*1d470*/  STL.64 [R1+0x18c0], R18 ;  /* 0x0018c01201007387 */ /* 0x0003e20000100a00 */
[----:B--2---:R-:W-:Y:S02]  /*1d480*/  IMAD R63, R14, 0x74, RZ ;  /* 0x000000740e3f7824 */ /* 0x004fe400078e02ff */
[----:B------:R-:W2:Y:S08]  /*1d490*/  LDC R14, c[0x0][0x268] ;  /* 0x00009a00ff0e7b82 */ /* 0x000eb00000000800 */
[----:B-1----:R-:W1:Y:S01]  /*1d4a0*/  LDC R19, c[0x0][0x268] ;  /* 0x00009a00ff137b82 */ /* 0x002e620000000800 */
[----:B------:R3:W-:Y:S07]  /*1d4b0*/  STL.64 [R1+0x11b0], R22 ;  /* 0x0011b01601007387 */ /* 0x0007ee0000100a00 */
[----:B---3--:R-:W3:Y:S01]  /*1d4c0*/  LDC R22, c[0x0][0x268] ;  /* 0x00009a00ff167b82 */ /* 0x008ee20000000800 */
[----:B--2---:R-:W-:-:S07]  /*1d4d0*/  IMAD R18, R14, 0xe8, RZ ;  /* 0x000000e80e127824 */ /* 0x004fce00078e02ff */
[----:B------:R-:W2:Y:S01]  /*1d4e0*/  LDC R14, c[0x0][0x268] ;  /* 0x00009a00ff0e7b82 */ /* 0x000ea20000000800 */
[----:B-1----:R-:W-:-:S07]  /*1d4f0*/  IMAD R20, R19, 0x1d0, RZ ;  /* 0x000001d013147824 */ /* 0x002fce00078e02ff */
[----:B------:R-:W1:Y:S01]  /*1d500*/  LDC R19, c[0x0][0x268] ;  /* 0x00009a00ff137b82 */ /* 0x000e620000000800 */
[-C--:B------:R-:W-:Y:S02]  /*1d510*/  IADD3 R68, P2, R68, R12.reuse, RZ ;  /* 0x0000000c44447210 */ /* 0x080fe40007f5e0ff */
[----:B------:R-:W-:Y:S01]  /*1d520*/  IADD3 R66, P3, R76, R12, RZ ;  /* 0x0000000c4c427210 */ /* 0x000fe20007f7e0ff */
[----:B--2---:R-:W-:Y:S02]  /*1d530*/  IMAD R23, R14, 0x1cd, RZ ;  /* 0x000001cd0e177824 */ /* 0x004fe400078e02ff */
[----:B-1----:R-:W-:-:S03]  /*1d540*/  IMAD R19, R19, 0xe7, RZ ;  /* 0x000000e713137824 */ /* 0x002fc600078e02ff */
[-C--:B------:R-:W-:Y:S01]  /*1d550*/  LEA.HI.X.SX32 R69, R23, R13.reuse, 0x1, P2 ;  /* 0x0000000d17457211 */ /* 0x080fe200010f0eff */
[----:B---3--:R-:W-:Y:S01]  /*1d560*/  IMAD R23, R22, 0x3a0, RZ ;  /* 0x000003a016177824 */ /* 0x008fe200078e02ff */
[-C--:B------:R-:W-:Y:S01]  /*1d570*/  LEA.HI.X.SX32 R65, R76, R13.reuse, 0x1, P4 ;  /* 0x0000000d4c417211 */ /* 0x080fe200020f0eff */
[----:B0-----:R-:W-:Y:S01]  /*1d580*/  IMAD R21, R21, 0x3a, RZ ;  /* 0x0000003a15157824 */ /* 0x001fe200078e02ff */
[----:B------:R-:W-:Y:S01]  /*1d590*/  LEA.HI.X.SX32 R67, R19, R13, 0x1, P3 ;  /* 0x0000000d13437211 */ /* 0x000fe200018f0eff */
[----:B------:R-:W-:Y:S01]  /*1d5a0*/  STL.64 [R1+0x11a8], R68 ;  /* 0x0011a84401007387 */ /* 0x000fe20000100a00 */
[-C--:B------:R-:W-:Y:S01]  /*1d5b0*/  IADD3 R14, P1, R18, R12.reuse, RZ ;  /* 0x0000000c120e7210 */ /* 0x080fe20007f3e0ff */
[----:B------:R-:W0:Y:S02]  /*1d5c0*/  LDC R22, c[0x0][0x268] ;  /* 0x00009a00ff167b82 */ /* 0x000e240000000800 */
[----:B------:R1:W-:Y:S01]  /*1d5d0*/  STL.64 [R1+0x18b8], R66 ;  /* 0x0018b84201007387 */ /* 0x0003e20000100a00 */
[----:B------:R-:W-:-:S02]  /*1d5e0*/  IADD3 R70, P5, R70, R12, RZ ;  /* 0x0000000c46467210 */ /* 0x000fc40007fbe0ff */
[-C--:B------:R-:W-:Y:S02]  /*1d5f0*/  IADD3 R74, P6, R21, R12.reuse, RZ ;  /* 0x0000000c154a7210 */ /* 0x080fe40007fde0ff */
[-C--:B------:R-:W-:Y:S01]  /*1d600*/  IADD3 R72, P0, R63, R12.reuse, RZ ;  /* 0x0000000c3f487210 */ /* 0x080fe20007f1e0ff */
[----:B------:R-:W2:Y:S01]  /*1d610*/  LDC R19, c[0x0][0x268] ;  /* 0x00009a00ff137b82 */ /* 0x000ea20000000800 */
[----:B-1----:R-:W-:-:S07]  /*1d620*/  IADD3 R66, P3, R23, R12, RZ ;  /* 0x0000000c17427210 */ /* 0x002fce0007f7e0ff */
[----:B------:R-:W1:Y:S01]  /*1d630*/  LDC R23, c[0x0][0x268] ;  /* 0x00009a00ff177b82 */ /* 0x000e620000000800 */
[----:B------:R-:W-:-:S04]  /*1d640*/  IADD3 R68, P2, R20, R12, RZ ;  /* 0x0000000c14447210 */ /* 0x000fc80007f5e0ff */
[----:B------:R-:W-:-:S03]  /*1d650*/  LEA.HI.X.SX32 R69, R18, R13, 0x1, P2 ;  /* 0x0000000d12457211 */ /* 0x000fc600010f0eff */
[----:B------:R-:W3:Y:S01]  /*1d660*/  LDC R18, c[0x0][0x268] ;  /* 0x00009a00ff127b82 */ /* 0x000ee20000000800 */
[----:B-1----:R-:W-:-:S07]  /*1d670*/  IMAD R76, R23, 0x1cf, RZ ;  /* 0x000001cf174c7824 */ /* 0x002fce00078e02ff */
[----:B------:R-:W1:Y:S01]  /*1d680*/  LDC R23, c[0x0][0x268] ;  /* 0x00009a00ff177b82 */ /* 0x000e620000000800 */
[-C--:B------:R-:W-:Y:S02]  /*1d690*/  LEA.HI.X.SX32 R71, R76, R13.reuse, 0x1, P5 ;  /* 0x0000000d4c477211 */ /* 0x080fe400028f0eff */
[-C--:B------:R-:W-:Y:S01]  /*1d6a0*/  LEA.HI.X.SX32 R67, R20, R13.reuse, 0x1, P3 ;  /* 0x0000000d14437211 */ /* 0x080fe200018f0eff */
[----:B---3--:R-:W-:Y:S01]  /*1d6b0*/  IMAD R20, R18, 0x3a8, RZ ;  /* 0x000003a812147824 */ /* 0x008fe200078e02ff */
[----:B------:R-:W-:-:S03]  /*1d6c0*/  LEA.HI.X.SX32 R73, R21, R13, 0x1, P0 ;  /* 0x0000000d15497211 */ /* 0x000fc600000f0eff */
[----:B------:R-:W3:Y:S01]  /*1d6d0*/  LDC R18, c[0x0][0x268] ;  /* 0x00009a00ff127b82 */ /* 0x000ee20000000800 */
[----:B------:R-:W-:Y:S01]  /*1d6e0*/  LEA.HI.X.SX32 R15, R63, R13, 0x1, P1 ;  /* 0x0000000d3f0f7211 */ /* 0x000fe200008f0eff */
[----:B------:R-:W-:Y:S04]  /*1d6f0*/  STL.64 [R1+0x11a0], R64 ;  /* 0x0011a04001007387 */ /* 0x000fe80000100a00 */
[----:B------:R4:W-:Y:S01]  /*1d700*/  STL.64 [R1+0x1198], R70 ;  /* 0x0011984601007387 */ /* 0x0009e20000100a00 */
[----:B0-----:R-:W-:Y:S01]  /*1d710*/  IMAD R22, R22, 0x3a2, RZ ;  /* 0x000003a216167824 */ /* 0x001fe200078e02ff */
[----:B------:R-:W0:Y:S01]  /*1d720*/  LDC R21, c[0x0][0x268] ;  /* 0x00009a00ff157b82 */ /* 0x000e220000000800 */
[----:B-1----:R-:W-:-:S07]  /*1d730*/  IMAD R76, R23, 0x1d, RZ ;  /* 0x0000001d174c7824 */ /* 0x002fce00078e02ff */
[----:B----4-:R-:W1:Y:S01]  /*1d740*/  LDC R70, c[0x0][0x268] ;  /* 0x00009a00ff467b82 */ /* 0x010e620000000800 */
[----:B------:R-:W-:-:S05]  /*1d750*/  LEA.HI.X.SX32 R75, R76, R13, 0x1, P6 ;  /* 0x0000000d4c4b7211 */ /* 0x000fca00030f0eff */
[----:B------:R-:W-:Y:S04]  /*1d760*/  STL.64 [R1+0x1ef0], R74 ;  /* 0x001ef04a01007387 */ /* 0x000fe80000100a00 */
[----:B------:R-:W-:Y:S04]  /*1d770*/  STL.64 [R1+0x1e10], R72 ;  /* 0x001e104801007387 */ /* 0x000fe80000100a00 */
[----:B------:R-:W-:Y:S04]  /*1d780*/  STL.64 [R1+0x1c48], R14 ;  /* 0x001c480e01007387 */ /* 0x000fe80000100a00 */
[----:B------:R-:W-:Y:S04]  /*1d790*/  STL.64 [R1+0x18b0], R68 ;  /* 0x0018b04401007387 */ /* 0x000fe80000100a00 */
[----:B------:R4:W-:Y:S02]  /*1d7a0*/  STL.64 [R1+0x1190], R66 ;  /* 0x0011904201007387 */ /* 0x0009e40000100a00 */
[----:B----4-:R-:W-:-:S02]  /*1d7b0*/  IADD3 R66, P3, R20, R12, RZ ;  /* 0x0000000c14427210 */ /* 0x010fc40007f7e0ff */
[----:B------:R-:W4:Y:S01]  /*1d7c0*/  LDC R20, c[0x0][0x268] ;  /* 0x00009a00ff147b82 */ /* 0x000f220000000800 */
[----:B---3--:R-:W-:Y:S01]  /*1d7d0*/  IMAD R18, R18, 0x1d1, RZ ;  /* 0x000001d112127824 */ /* 0x008fe200078e02ff */
[----:B------:R-:W-:-:S04]  /*1d7e0*/  IADD3 R64, P4, R22, R12, RZ ;  /* 0x0000000c16407210 */ /* 0x000fc80007f9e0ff */
[----:B------:R-:W-:Y:S02]  /*1d7f0*/  LEA.HI.X.SX32 R65, R18, R13, 0x1, P4 ;  /* 0x0000000d12417211 */ /* 0x000fe400020f0eff */
[----:B------:R-:W3:Y:S08]  /*1d800*/  LDC R22, c[0x0][0x268] ;  /* 0x00009a00ff167b82 */ /* 0x000ef00000000800 */
[----:B------:R-:W3:Y:S01]  /*1d810*/  LDC R18, c[0x0][0x268] ;  /* 0x00009a00ff127b82 */ /* 0x000ee20000000800 */
[----:B------:R0:W-:Y:S01]  /*1d820*/  STL.64 [R1+0x1188], R64 ;  /* 0x0011884001007387 */ /* 0x0001e20000100a00 */
[----:B----4-:R-:W-:-:S02]  /*1d830*/  IMAD R63, R20, 0x3aa, RZ ;  /* 0x000003aa143f7824 */ /* 0x010fc400078e02ff */
[----:B--2---:R-:W-:Y:S02]  /*1d840*/  IMAD R19, R19, 0x1d2, RZ ;  /* 0x000001d213137824 */ /* 0x004fe400078e02ff */
[----:B-1----:R-:W-:Y:S01]  /*1d850*/  IMAD R70, R70, 0x3a6, RZ ;  /* 0x000003a646467824 */ /* 0x002fe200078e02ff */
[-C--:B0-----:R-:W-:Y:S01]  /*1d860*/  IADD3 R64, P4, R63, R12.reuse, RZ ;  /* 0x0000000c3f407210 */ /* 0x081fe20007f9e0ff */
[----:B------:R-:W-:Y:S01]  /*1d870*/  IMAD R21, R21, 0xea, RZ ;  /* 0x000000ea15157824 */ /* 0x000fe200078e02ff */
[----:B------:R-:W0:Y:S01]  /*1d880*/  LDC R63, c[0x0][0x268] ;  /* 0x00009a00ff3f7b82 */ /* 0x000e220000000800 */
[----:B---3--:R-:W-:Y:S01]  /*1d890*/  IMAD R71, R22, 0x3a4, RZ ;  /* 0x000003a416477824 */ /* 0x008fe200078e02ff */
[----:B------:R-:W-:-:S04]  /*1d8a0*/  IADD3 R22, P5, R19, R12, RZ ;  /* 0x0000000c13167210 */ /* 0x000fc80007fbe0ff */
[-C--:B------:R-:W-:Y:S02]  /*1d8b0*/  IADD3 R74, P6, R71, R12.reuse, RZ ;  /* 0x0000000c474a7210 */ /* 0x080fe40007fde0ff */
[-C--:B------:R-:W-:Y:S01]  /*1d8c0*/  IADD3 R68, P2, R3, R12.reuse, RZ ;  /* 0x0000000c03447210 */ /* 0x080fe20007f5e0ff */
[----:B------:R-:W-:Y:S01]  /*1d8d0*/  IMAD R18, R18, 0xe9, RZ ;  /* 0x000000e912127824 */ /* 0x000fe200078e02ff */
[-C--:B------:R-:W-:Y:S01]  /*1d8e0*/  LEA.HI.X.SX32 R75, R19, R13.reuse, 0x1, P6 ;  /* 0x0000000d134b7211 */ /* 0x080fe200030f0eff */
[----:B------:R-:W1:Y:S03]  /*1d8f0*/  LDC R20, c[0x0][0x268] ;  /* 0x00009a00ff147b82 */ /* 0x000e660000000800 */
[----:B------:R-:W-:Y:S02]  /*1d900*/  LEA.HI.X.SX32 R23, R18, R13, 0x1, P5 ;  /* 0x0000000d12177211 */ /* 0x000fe400028f0eff */
[----:B------:R-:W-:-:S02]  /*1d910*/  IADD3 R72, P0, R70, R12, RZ ;  /* 0x0000000c46487210 */ /* 0x000fc40007f1e0ff */
[----:B------:R-:W-:Y:S01]  /*1d920*/  IADD3 R70, P1, R21, R12, RZ ;  /* 0x0000000c15467210 */ /* 0x000fe20007f3e0ff */
[----:B------:R-:W-:Y:S01]  /*1d930*/  STL.64 [R1+0x18a8], R22 ;  /* 0x0018a81601007387 */ /* 0x000fe20000100a00 */
[----:B------:R-:W2:Y:S03]  /*1d940*/  LDC R18, c[0x0][0x268] ;  /* 0x00009a00ff127b82 */ /* 0x000ea60000000800 */
[----:B------:R3:W-:Y:S01]  /*1d950*/  STL.64 [R1+0x1180], R74 ;  /* 0x0011804a01007387 */ /* 0x0007e20000100a00 */
[----:B0-----:R-:W-:Y:S01]  /*1d960*/  IMAD R63, R63, 0x75, RZ ;  /* 0x000000753f3f7824 */ /* 0x001fe200078e02ff */
[----:B------:R-:W-:-:S03]  /*1d970*/  LEA.HI.X.SX32 R69, R21, R13, 0x1, P2 ;  /* 0x0000000d15457211 */ /* 0x000fc600010f0eff */
[----:B------:R-:W0:Y:S01]  /*1d980*/  LDC R21, c[0x0][0x268] ;  /* 0x00009a00ff157b82 */ /* 0x000e220000000800 */
[----:B------:R-:W-:-:S07]  /*1d990*/  LEA.HI.X.SX32 R71, R63, R13, 0x1, P1 ;  /* 0x0000000d3f477211 */ /* 0x000fce00008f0eff */
[----:B---3--:R-:W3:Y:S08]  /*1d9a0*/  LDC R74, c[0x0][0x268] ;  /* 0x00009a00ff4a7b82 */ /* 0x008ef00000000800 */
[----:B------:R-:W4:Y:S01]  /*1d9b0*/  LDC R63, c[0x0][0x268] ;  /* 0x00009a00ff3f7b82 */ /* 0x000f220000000800 */
[----:B-1----:R-:W-:Y:S02]  /*1d9c0*/  IMAD R20, R20, 0x1d6, RZ ;  /* 0x000001d614147824 */ /* 0x002fe400078e02ff */
[----:B--2---:R-:W-:Y:S01]  /*1d9d0*/  IMAD R18, R18, 0x3ac, RZ ;  /* 0x000003ac12127824 */ /* 0x004fe200078e02ff */
[----:B------:R-:W-:-:S02]  /*1d9e0*/  LEA.HI.X.SX32 R67, R3, R13, 0x1, P3 ;  /* 0x0000000d03437211 */ /* 0x000fc400018f0eff */
[-C--:B------:R-:W-:Y:S01]  /*1d9f0*/  IADD3 R22, P5, R20, R12.reuse, RZ ;  /* 0x0000000c14167210 */ /* 0x080fe20007fbe0ff */
[----:B0-----:R-:W-:Y:S01]  /*1da00*/  IMAD R21, R21, 0xeb, RZ ;  /* 0x000000eb15157824 */ /* 0x001fe200078e02ff */
[----:B------:R-:W-:Y:S01]  /*1da10*/  IADD3 R18, P6, R18, R12, RZ ;  /* 0x0000000c12127210 */ /* 0x000fe20007fde0ff */
[----:B---3--:R-:W-:-:S05]  /*1da20*/  IMAD R74, R74, 0x1d3, RZ ;  /* 0x000001d34a4a7824 */ /* 0x008fca00078e02ff */
[-C--:B------:R-:W-:Y:S01]  /*1da30*/  LEA.HI.X.SX32 R73, R74, R13.reuse, 0x1, P0 ;  /* 0x0000000d4a497211 */ /* 0x080fe200000f0eff */
[----:B----4-:R-:W-:Y:S01]  /*1da40*/  IMAD R63, R63, 0x1d5, RZ ;  /* 0x000001d53f3f7824 */ /* 0x010fe200078e02ff */
[----:B------:R-:W-:-:S03]  /*1da50*/  LEA.HI.X.SX32 R23, R21, R13, 0x1, P5 ;  /* 0x0000000d15177211 */ /* 0x000fc600028f0eff */
[----:B------:R-:W-:Y:S01]  /*1da60*/  STL.64 [R1+0x1178], R72 ;  /* 0x0011784801007387 */ /* 0x000fe20000100a00 */
[-C--:B------:R-:W-:Y:S02]  /*1da70*/  LEA.HI.X.SX32 R19, R20, R13.reuse, 0x1, P6 ;  /* 0x0000000d14137211 */ /* 0x080fe400030f0eff */
[----:B------:R-:W-:Y:S01]  /*1da80*/  LEA.HI.X.SX32 R65, R63, R13, 0x1, P4 ;  /* 0x0000000d3f417211 */ /* 0x000fe200020f0eff */
[----:B------:R-:W-:Y:S04]  /*1da90*/  STL.64 [R1+0x1c40], R70 ;  /* 0x001c404601007387 */ /* 0x000fe80000100a00 */
[----:B------:R-:W-:Y:S04]  /*1daa0*/  STL.64 [R1+0x18a0], R68 ;  /* 0x0018a04401007387 */ /* 0x000fe80000100a00 */
[----:B------:R-:W-:Y:S04]  /*1dab0*/  STL.64 [R1+0x1170], R66 ;  /* 0x0011704201007387 */ /* 0x000fe80000100a00 */
[----:B------:R0:W-:Y:S04]  /*1dac0*/  STL.64 [R1+0x1168], R64 ;  /* 0x0011684001007387 */ /* 0x0001e80000100a00 */
[----:B------:R1:W-:Y:S04]  /*1dad0*/  STL.64 [R1+0x1898], R22 ;  /* 0x0018981601007387 */ /* 0x0003e80000100a00 */
[----:B------:R1:W-:Y:S01]  /*1dae0*/  STL.64 [R1+0x1160], R18 ;  /* 0x0011601201007387 */ /* 0x0003e20000100a00 */
[----:B------:R-:W-:-:S02]  /*1daf0*/  UIADD3.64 UR10, UR4, 0x1300, URZ ;  /* 0x00001300040a7897 */ /* 0x000fc4000fffe03f */
[----:B------:R-:W-:Y:S02]  /*1db00*/  UIADD3.64 UR10, UR4, 0x1600, URZ ;  /* 0x00001600040a7897 */ /* 0x000fe4000fffe03f */
[----:B------:R-:W-:Y:S02]  /*1db10*/  UIADD3.64 UR14, UR4, 0x1700, URZ ;  /* 0x00001700040e7897 */ /* 0x000fe4000fffe03f */
[----:B------:R-:W-:Y:S02]  /*1db20*/  UIADD3.64 UR10, UR4, 0x780, URZ ;  /* 0x00000780040a7897 */ /* 0x000fe4000fffe03f */
[----:B------:R-:W-:Y:S02]  /*1db30*/  UIADD3.64 UR14, UR4, 0x880, URZ ;  /* 0x00000880040e7897 */ /* 0x000fe4000fffe03f */
[----:B------:R-:W-:Y:S02]  /*1db40*/  UIADD3.64 UR10, UR4, 0x900, URZ ;  /* 0x00000900040a7897 */ /* 0x000fe4000fffe03f */
        /* <DEDUP_REMOVED lines=20> */
[----:B------:R-:W-:Y:S01]  /*1dc90*/  UIADD3.64 UR18, UR4, 0x1c00, URZ ;  /* 0x00001c0004127897 */ /* 0x000fe2000fffe03f */
[----:B------:R-:W-:Y:S01]  /*1dca0*/  CS2R R62, SRZ ;  /* 0x00000000003e7805 */ /* 0x000fe2000001ff00 */
[----:B------:R-:W-:Y:S01]  /*1dcb0*/  UIADD3.64 UR14, UR4, 0x1c80, URZ ;  /* 0x00001c80040e7897 */ /* 0x000fe2000fffe03f */
[----:B0-----:R-:W-:Y:S01]  /*1dcc0*/  CS2R R64, SRZ ;  /* 0x0000000000407805 */ /* 0x001fe2000001ff00 */
[----:B------:R-:W-:Y:S01]  /*1dcd0*/  UIADD3.64 UR10, UR4, 0x1d00, URZ ;  /* 0x00001d00040a7897 */ /* 0x000fe2000fffe03f */
[----:B------:R-:W-:Y:S01]  /*1dce0*/  CS2R R66, SRZ ;  /* 0x0000000000427805 */ /* 0x000fe2000001ff00 */
[----:B------:R-:W-:Y:S01]  /*1dcf0*/  UIADD3.64 UR18, UR4, 0x1d80, URZ ;  /* 0x00001d8004127897 */ /* 0x000fe2000fffe03f */
[----:B------:R-:W-:Y:S01]  /*1dd00*/  CS2R R68, SRZ ;  /* 0x0000000000447805 */ /* 0x000fe2000001ff00 */
[----:B------:R-:W-:Y:S01]  /*1dd10*/  UIADD3.64 UR8, UR4, 0x100, URZ ;  /* 0x0000010004087897 */ /* 0x000fe2000fffe03f */
        /* <DEDUP_REMOVED lines=40> */
[----:B------:R-:W-:Y:S01]  /*1dfa0*/  CS2R R150, SRZ ;  /* 0x0000000000967805 */ /* 0x000fe2000001ff00 */
        /* <DEDUP_REMOVED lines=23> */
[----:B------:R-:W-:Y:S01]  /*1e120*/  UIADD3.64 UR16, UR4, 0x500, URZ ;  /* 0x0000050004107897 */ /* 0x000fe2000fffe03f */
[----:B------:R-:W-:Y:S01]  /*1e130*/  UMOV UR55, 0x40000040 ;  /* 0x4000004000377882 */ /* 0x000fe20000000000 */
        /* <DEDUP_REMOVED lines=21> */
[----:B-1----:R-:W-:-:S12]  /*1e290*/  UIADD3.64 UR52, UR6, 0x1c04, URZ ;  /* 0x00001c0406347897 */ /* 0x002fd8000fffe03f */
.L_x_1:
[----:B-----5:R-:W-:Y:S01]  /*1e2a0*/  STL [R1+0x21cc], R16 ;  /* 0x0021cc1001007387 */ /* 0x020fe20000100800 */
[----:B------:R-:W-:-:S03]  /*1e2b0*/  IMAD.WIDE R14, R2, 0x2, R6 ;  /* 0x00000002020e7825 */ /* 0x000fc600078e0206 */
[----:B------:R-:W-:Y:S01]  /*1e2c0*/  STL [R1+0x21c8], R0 ;  /* 0x0021c80001007387 */ /* 0x000fe20000100800 */
[----:B------:R-:W-:-:S03]  /*1e2d0*/  IMAD.WIDE R20, R2, 0x2, R10 ;  /* 0x0000000202147825 */ /* 0x000fc600078e020a */
[----:B------:R-:W-:Y:S01]  /*1e2e0*/  STL [R1+0x21c4], R12 ;  /* 0x0021c40c01007387 */ /* 0x000fe20000100800 */
[----:B------:R-:W-:-:S03]  /*1e2f0*/  IMAD.WIDE R18, R2, 0x2, R8 ;  /* 0x0000000202127825 */ /* 0x000fc600078e0208 */
[----:B------:R-:W-:Y:S04]  /*1e300*/  STL [R1+0x21c0], R13 ;  /* 0x0021c00d01007387 */ /* 0x000fe80000100800 */
        /* <DEDUP_REMOVED lines=27> */
[----:B------:R0:W-:Y:S04]  /*1e4c0*/  STL [R1+0x2150], R124 ;  /* 0x0021507c01007387 */ /* 0x0001e80000100800 */
[----:B------:R1:W-:Y:S04]  /*1e4d0*/  STL [R1+0x214c], R123 ;  /* 0x00214c7b01007387 */ /* 0x0003e80000100800 */
[----:B------:R2:W-:Y:S01]  /*1e4e0*/  STL [R1+0x2148], R122 ;  /* 0x0021487a01007387 */ /* 0x0005e20000100800 */
[----:B0-----:R-:W-:-:S03]  /*1e4f0*/  MOV R124, UR56 ;  /* 0x00000038007c7c02 */ /* 0x001fc60008000f00 */
[----:B------:R0:W-:Y:S01]  /*1e500*/  STL [R1+0x2144], R121 ;  /* 0x0021447901007387 */ /* 0x0001e20000100800 */
[----:B-1----:R-:W-:-:S03]  /*1e510*/  MOV R123, UR48 ;  /* 0x00000030007b7c02 */ /* 0x002fc60008000f00 */
[----:B------:R1:W-:Y:S01]  /*1e520*/  STL [R1+0x2140], R120 ;  /* 0x0021407801007387 */ /* 0x0003e20000100800 */
[----:B--2---:R-:W-:-:S03]  /*1e530*/  MOV R122, UR49 ;  /* 0x00000031007a7c02 */ /* 0x004fc60008000f00 */
        /* <DEDUP_REMOVED lines=18> */
[----:B------:R-:W-:Y:S01]  /*1e660*/  STL [R1+0x2118], R110 ;  /* 0x0021186e01007387 */ /* 0x000fe20000100800 */
[----:B0-----:R-:W-:-:S03]  /*1e670*/  MOV R112, UR42 ;  /* 0x0000002a00707c02 */ /* 0x001fc60008000f00 */
[----:B------:R-:W-:Y:S01]  /*1e680*/  STL [R1+0x2114], R109 ;  /* 0x0021146d01007387 */ /* 0x000fe20000100800 */
[----:B-1----:R-:W-:-:S03]  /*1e690*/  MOV R111, UR43 ;  /* 0x0000002b006f7c02 */ /* 0x002fc60008000f00 */
        /* <DEDUP_REMOVED lines=76> */
[----:B------:R-:W2:Y:S04]  /*1eb60*/  LDG.E.U16 R160, desc[UR60][R14.64] ;  /* 0x0000003c0ea07981 */ /* 0x000ea8000c1e1500 */
[----:B------:R-:W3:Y:S01]  /*1eb70*/  LDG.E.U16 R158, desc[UR60][R20.64] ;  /* 0x0000003c149e7981 */ /* 0x000ee2000c1e1500 */
[----:B0-----:R-:W0:Y:S03]  /*1eb80*/  LDC R33, c[0x0][0x254] ;  /* 0x00009500ff217b82 */ /* 0x001e260000000800 */
[----:B------:R-:W-:Y:S04]  /*1eb90*/  STL [R1+0x1fe0], R32 ;  /* 0x001fe02001007387 */ /* 0x000fe80000100800 */
[----:B------:R1:W4:Y:S04]  /*1eba0*/  LDG.E.U16 R159, desc[UR60][R18.64] ;  /* 0x0000003c129f7981 */ /* 0x000328000c1e1500 */
[----:B------:R-:W-:Y:S04]  /*1ebb0*/  STL [R1+0x1fdc], R31 ;  /* 0x001fdc1f01007387 */ /* 0x000fe80000100800 */
[----:B------:R-:W-:Y:S01]  /*1ebc0*/  STL [R1+0x1fd8], R30 ;  /* 0x001fd81e01007387 */ /* 0x000fe20000100800 */
[----:B-1----:R-:W-:-:S03]  /*1ebd0*/  IMAD.WIDE R18, R2, 0x2, R4 ;  /* 0x0000000202127825 */ /* 0x002fc600078e0204 */
[----:B------:R-:W-:Y:S04]  /*1ebe0*/  STL [R1+0x1fd4], R29 ;  /* 0x001fd41d01007387 */ /* 0x000fe80000100800 */
[----:B------:R1:W-:Y:S01]  /*1ebf0*/  STL [R1+0x1fd0], R28 ;  /* 0x001fd01c01007387 */ /* 0x0003e20000100800 */
[C---:B0-----:R-:W-:Y:S01]  /*1ec00*/  IMAD.WIDE R14, R33.reuse, 0x2, R10 ;  /* 0x00000002210e7825 */ /* 0x041fe200078e020a */
[C---:B------:R-:W-:Y:S02]  /*1ec10*/  SHF.L.U32 R156, R33.reuse, 0x1, RZ ;  /* 0x00000001219c7819 */ /* 0x040fe400000006ff */
[----:B------:R-:W2:Y:S01]  /*1ec20*/  LDG.E.U16 R161, desc[UR60][R18.64] ;  /* 0x0000003c12a17981 */ /* 0x000ea2000c1e1500 */
[C---:B------:R-:W-:Y:S01]  /*1ec30*/  IMAD.WIDE R20, R33.reuse, 0x2, R6 ;  /* 0x0000000221147825 */ /* 0x040fe200078e0206 */
[----:B------:R-:W-:-:S02]  /*1ec40*/  LEA R3, R33, R33, 0x1 ;  /* 0x0000002121037211 */ /* 0x000fc400078e08ff */
[----:B------:R0:W-:Y:S01]  /*1ec50*/  STL.64 [R1+0x1fc8], R26 ;  /* 0x001fc81a01007387 */ /* 0x0001e20000100a00 */
[----:B------:R-:W-:-:S03]  /*1ec60*/  IMAD.WIDE R22, R33, 0x2, R8 ;  /* 0x0000000221167825 */ /* 0x000fc600078e0208 */
[----:B------:R0:W-:Y:S01]  /*1ec70*/  STL.64 [R1+0x1fc0], R24 ;  /* 0x001fc01801007387 */ /* 0x0001e20000100a00 */
[----:B------:R-:W-:-:S03]  /*1ec80*/  IMAD.WIDE R14, R2, 0x2, R14 ;  /* 0x00000002020e7825 */ /* 0x000fc600078e020e */
[----:B------:R-:W-:Y:S01]  /*1ec90*/  STL [R1+0x21d0], R111 ;  /* 0x0021d06f01007387 */ /* 0x000fe20000100800 */
[----:B------:R-:W-:-:S03]  /*1eca0*/  IMAD.WIDE R152, R156, 0x2, R10 ;  /* 0x000000029c987825 */ /* 0x000fc600078e020a */
[----:B-1----:R1:W3:Y:S01]  /*1ecb0*/  LDG.E.U16 R28, desc[UR60][R14.64] ;  /* 0x0000003c0e1c7981 */ /* 0x0022e2000c1e1500 */
[----:B------:R-:W-:-:S03]  /*1ecc0*/  IMAD.WIDE R154, R33, 0x2, R4 ;  /* 0x00000002219a7825 */ /* 0x000fc600078e0204 */
[----:B------:R-:W-:Y:S01]  /*1ecd0*/  STL [R1+0x21d4], R112 ;  /* 0x0021d47001007387 */ /* 0x000fe20000100800 */
[----:B------:R-:W-:-:S03]  /*1ece0*/  IMAD.WIDE R20, R2, 0x2, R20 ;  /* 0x0000000202147825 */ /* 0x000fc600078e0214 */
[----:B------:R-:W-:Y:S01]  /*1ecf0*/  STL [R1+0x21d8], R113 ;  /* 0x0021d87101007387 */ /* 0x000fe20000100800 */
[----:B------:R-:W-:-:S03]  /*1ed00*/  IMAD.WIDE R22, R2, 0x2, R22 ;  /* 0x0000000202167825 */ /* 0x000fc600078e0216 */
[----:B0-----:R0:W4:Y:S01]  /*1ed10*/  LDG.E.U16 R26, desc[UR60][R20.64] ;  /* 0x0000003c141a7981 */ /* 0x001122000c1e1500 */
[----:B-1----:R-:W-:-:S03]  /*1ed20*/  IMAD.WIDE R14, R2, 0x2, R152 ;  /* 0x00000002020e7825 */ /* 0x002fc600078e0298 */
[----:B------:R1:W2:Y:S01]  /*1ed30*/  LDG.E.U16 R27, desc[UR60][R22.64] ;  /* 0x0000003c161b7981 */ /* 0x0002a2000c1e1500 */
[----:B------:R-:W-:-:S03]  /*1ed40*/  IMAD.WIDE R18, R2, 0x2, R154 ;  /* 0x0000000202127825 */ /* 0x000fc600078e029a */
[----:B------:R-:W4:Y:S01]  /*1ed50*/  LDG.E.U16 R24, desc[UR60][R14.64] ;  /* 0x0000003c0e187981 */ /* 0x000f22000c1e1500 */
[----:B------:R-:W-:-:S03]  /*1ed60*/  IMAD.WIDE R152, R156, 0x2, R8 ;  /* 0x000000029c987825 */ /* 0x000fc600078e0208 */
[----:B------:R1:W4:Y:S01]  /*1ed70*/  LDG.E.U16 R25, desc[UR60][R18.64] ;  /* 0x0000003c12197981 */ /* 0x000322000c1e1500 */
[----:B0-----:R-:W-:-:S03]  /*1ed80*/  IMAD.WIDE R20, R156, 0x2, R6 ;  /* 0x000000029c147825 */ /* 0x001fc600078e0206 */
[----:B------:R-:W-:Y:S01]  /*1ed90*/  STL [R1+0x21dc], R114 ;  /* 0x0021dc7201007387 */ /* 0x000fe20000100800 */
[----:B-1----:R-:W-:-:S03]  /*1eda0*/  IMAD.WIDE R22, R156, 0x2, R4 ;  /* 0x000000029c167825 */ /* 0x002fc600078e0204 */
[----:B------:R-:W-:Y:S01]  /*1edb0*/  STL [R1+0x21e0], R115 ;  /* 0x0021e07301007387 */ /* 0x000fe20000100800 */
[----:B------:R-:W-:-:S03]  /*1edc0*/  IMAD.WIDE R18, R2, 0x2, R152 ;  /* 0x0000000202127825 */ /* 0x000fc600078e0298 */
[----:B------:R-:W-:Y:S01]  /*1edd0*/  STL [R1+0x21e4], R116 ;  /* 0x0021e47401007387 */ /* 0x000fe20000100800 */
[----:B------:R-:W-:-:S03]  /*1ede0*/  IMAD.WIDE R154, R3, 0x2, R10 ;  /* 0x00000002039a7825 */ /* 0x000fc600078e020a */
[----:B------:R0:W4:Y:S01]  /*1edf0*/  LDG.E.U16 R16, desc[UR60][R18.64] ;  /* 0x0000003c12107981 */ /* 0x000122000c1e1500 */
[----:B------:R-:W-:-:S03]  /*1ee00*/  IMAD.WIDE R152, R3, 0x2, R8 ;  /* 0x0000000203987825 */ /* 0x000fc600078e0208 */
[----:B------:R-:W-:Y:S01]  /*1ee10*/  STL [R1+0x21e8], R117 ;  /* 0x0021e87501007387 */ /* 0x000fe20000100800 */
[----:B------:R-:W-:-:S03]  /*1ee20*/  IMAD.WIDE R14, R2, 0x2, R20 ;  /* 0x00000002020e7825 */ /* 0x000fc600078e0214 */
[----:B------:R-:W-:Y:S01]  /*1ee30*/  STL [R1+0x21ec], R118 ;  /* 0x0021ec7601007387 */ /* 0x000fe20000100800 */
[----:B------:R-:W-:-:S03]  /*1ee40*/  IMAD.WIDE R22, R2, 0x2, R22 ;  /* 0x0000000202167825 */ /* 0x000fc600078e0216 */
[----:B------:R1:W4:Y:S01]  /*1ee50*/  LDG.E.U16 R30, desc[UR60][R14.64] ;  /* 0x0000003c0e1e7981 */ /* 0x000322000c1e1500 */
[----:B------:R-:W-:-:S03]  /*1ee60*/  IMAD.WIDE R20, R2, 0x2, R154 ;  /* 0x0000000202147825 */ /* 0x000fc600078e029a */
[----:B------:R-:W4:Y:S01]  /*1ee70*/  LDG.E.U16 R29, desc[UR60][R22.64] ;  /* 0x0000003c161d7981 */ /* 0x000f22000c1e1500 */
[----:B0-----:R-:W-:-:S03]  /*1ee80*/  IMAD.WIDE R18, R2, 0x2, R152 ;  /* 0x0000000202127825 */ /* 0x001fc600078e0298 */
[----:B------:R-:W4:Y:S01]  /*1ee90*/  LDG.E.U16 R13, desc[UR60][R20.64] ;  /* 0x0000003c140d7981 */ /* 0x000f22000c1e1500 */
[----:B------:R-:W-:-:S03]  /*1eea0*/  IMAD.WIDE R156, R3, 0x2, R6 ;  /* 0x00000002039c7825 */ /* 0x000fc600078e0206 */
[----:B------:R0:W4:Y:S01]  /*1eeb0*/  LDG.E.U16 R12, desc[UR60][R18.64] ;  /* 0x0000003c120c7981 */ /* 0x000122000c1e1500 */
[----:B-1----:R-:W-:-:S03]  /*1eec0*/  IMAD.WIDE R14, R2, 0x2, R156 ;  /* 0x00000002020e7825 */ /* 0x002fc600078e029c */
[----:B------:R-:W-:Y:S04]  /*1eed0*/  STL [R1+0x21f0], R119 ;  /* 0x0021f07701007387 */ /* 0x000fe80000100800 */
[----:B------:R1:W4:Y:S01]  /*1eee0*/  LDG.E.U16 R0, desc[UR60][R14.64] ;  /* 0x0000003c0e007981 */ /* 0x000322000c1e1500 */
[----:B------:R-:W-:Y:S01]  /*1eef0*/  SHF.L.U32 R152, R33, 0x2, RZ ;  /* 0x0000000221987819 */ /* 0x000fe200000006ff */
[----:B0-----:R-:W-:Y:S01]  /*1ef00*/  IMAD.WIDE R18, R3, 0x2, R4 ;  /* 0x0000000203127825 */ /* 0x001fe200078e0204 */
[----:B------:R-:W-:Y:S01]  /*1ef10*/  LEA R156, R33, R33, 0x2 ;  /* 0x00000021219c7211 */ /* 0x000fe200078e10ff */
[----:B------:R-:W-:Y:S02]  /*1ef20*/  STL [R1+0x21f4], R120 ;  /* 0x0021f47801007387 */ /* 0x000fe40000100800 */
[----:B------:R-:W-:-:S02]  /*1ef30*/  IMAD.WIDE R20, R152, 0x2, R6 ;  /* 0x0000000298147825 */ /* 0x000fc400078e0206 */
[----:B------:R-:W-:Y:S02]  /*1ef40*/  STL [R1+0x21f8], R122 ;  /* 0x0021f87a01007387 */ /* 0x000fe40000100800 */
[C---:B-1----:R-:W-:Y:S02]  /*1ef50*/  IMAD.WIDE R14, R152.reuse, 0x2, R10 ;  /* 0x00000002980e7825 */ /* 0x042fe400078e020a */
[----:B------:R-:W-:Y:S02]  /*1ef60*/  STL [R1+0x21fc], R123 ;  /* 0x0021fc7b01007387 */ /* 0x000fe40000100800 */
[C---:B------:R-:W-:Y:S02]  /*1ef70*/  IMAD.WIDE R22, R152.reuse, 0x2, R8 ;  /* 0x0000000298167825 */ /* 0x040fe400078e0208 */
[----:B------:R-:W-:Y:S02]  /*1ef80*/  STL [R1+0x2200], R121 ;  /* 0x0022007901007387 */ /* 0x000fe40000100800 */
[----:B------:R-:W-:-:S02]  /*1ef90*/  IMAD.WIDE R152, R152, 0x2, R4 ;  /* 0x0000000298987825 */ /* 0x000fc400078e0204 */
[----:B------:R-:W-:Y:S02]  /*1efa0*/  STL [R1+0x2204], R124 ;  /* 0x0022047c01007387 */ /* 0x000fe40000100800 */
[----:B------:R-:W-:-:S04]  /*1efb0*/  IMAD.WIDE R18, R2, 0x2, R18 ;  /* 0x0000000202127825 */ /* 0x000fc800078e0212 */
[----:B------:R-:W-:-:S04]  /*1efc0*/  IMAD.WIDE R14, R2, 0x2, R14 ;  /* 0x00000002020e7825 */ /* 0x000fc800078e020e */
[----:B------:R-:W-:-:S04]  /*1efd0*/  IMAD.WIDE R154, R156, 0x2, R10 ;  /* 0x000000029c9a7825 */ /* 0x000fc800078e020a */
[----:B------:R-:W-:-:S04]  /*1efe0*/  IMAD.WIDE R20, R2, 0x2, R20 ;  /* 0x0000000202147825 */ /* 0x000fc800078e0214 */
[----:B------:R-:W-:-:S04]  /*1eff0*/  IMAD.WIDE R22, R2, 0x2, R22 ;  /* 0x0000000202167825 */ /* 0x000fc800078e0216 */
[----:B------:R-:W-:Y:S01]  /*1f000*/  IMAD R3, R33, 0x6, RZ ;  /* 0x0000000621037824 */ /* 0x000fe200078e02ff */
[----:B---3--:R0:W-:Y:S04]  /*1f010*/  STL [R1+0xc54], R28 ;  /* 0x000c541c01007387 */ /* 0x0081e80000100800 */
[----:B0-----:R0:W3:Y:S04]  /*1f020*/  LDG.E.U16 R28, desc[UR60][R18.64] ;  /* 0x0000003c121c7981 */ /* 0x0010e8000c1e1500 */
[----:B--2---:R1:W-:Y:S04]  /*1f030*/  STL [R1+0xc50], R27 ;  /* 0x000c501b01007387 */ /* 0x0043e80000100800 */
[----:B----4-:R2:W-:Y:S01]  /*1f040*/  STL [R1+0xc4c], R26 ;  /* 0x000c4c1a01007387 */ /* 0x0105e20000100800 */
[----:B0-----:R-:W-:-:S03]  /*1f050*/  IMAD.WIDE R18, R2, 0x2, R152 ;  /* 0x0000000202127825 */ /* 0x001fc600078e0298 */
[----:B------:R0:W-:Y:S01]  /*1f060*/  STL [R1+0xc48], R25 ;  /* 0x000c481901007387 */ /* 0x0001e20000100800 */
[----:B------:R-:W-:-:S03]  /*1f070*/  IMAD.WIDE R152, R156, 0x2, R8 ;  /* 0x000000029c987825 */ /* 0x000fc600078e0208 */
[----:B-1----:R1:W4:Y:S04]  /*1f080*/  LDG.E.U16 R27, desc[UR60][R14.64] ;  /* 0x0000003c0e1b7981 */ /* 0x002328000c1e1500 */
[----:B--2---:R2:W4:Y:S04]  /*1f090*/  LDG.E.U16 R26, desc[UR60][R22.64] ;  /* 0x0000003c161a7981 */ /* 0x004528000c1e1500 */
[----:B0-----:R0:W4:Y:S01]  /*1f0a0*/  LDG.E.U16 R25, desc[UR60][R20.64] ;  /* 0x0000003c14197981 */ /* 0x001122000c1e1500 */
[----:B-1----:R-:W-:-:S03]  /*1f0b0*/  IMAD.WIDE R14, R2, 0x2, R154 ;  /* 0x00000002020e7825 */ /* 0x002fc600078e029a */
[----:B------:R1:W-:Y:S01]  /*1f0c0*/  STL [R1+0xc44], R24 ;  /* 0x000c441801007387 */ /* 0x0003e20000100800 */
[----:B--2---:R-:W-:-:S04]  /*1f0d0*/  IMAD.WIDE R22, R156, 0x2, R4 ;  /* 0x000000029c167825 */ /* 0x004fc800078e0204 */
[----:B0-----:R-:W-:Y:S01]  /*1f0e0*/  IMAD.WIDE R20, R156, 0x2, R6 ;  /* 0x000000029c147825 */ /* 0x001fe200078e0206 */
[----:B------:R0:W-:Y:S03]  /*1f0f0*/  STL [R1+0xc40], R16 ;  /* 0x000c401001007387 */ /* 0x0001e60000100800 */
[C---:B------:R-:W-:Y:S01]  /*1f100*/  IMAD.WIDE R156, R3.reuse, 0x2, R8 ;  /* 0x00000002039c7825 */ /* 0x040fe200078e0208 */
[----:B-1----:R1:W2:Y:S03]  /*1f110*/  LDG.E.U16 R24, desc[UR60][R18.64] ;  /* 0x0000003c12187981 */ /* 0x0022a6000c1e1500 */
[----:B------:R-:W-:Y:S01]  /*1f120*/  IMAD.WIDE R154, R3, 0x2, R6 ;  /* 0x00000002039a7825 */ /* 0x000fe200078e0206 */
[----:B------:R-:W-:Y:S04]  /*1f130*/  STL [R1+0xc3c], R30 ;  /* 0x000c3c1e01007387 */ /* 0x000fe80000100800 */
[----:B0-----:R0:W2:Y:S01]  /*1f140*/  LDG.E.U16 R16, desc[UR60][R14.64] ;  /* 0x0000003c0e107981 */ /* 0x0010a2000c1e1500 */
[----:B-1----:R-:W-:-:S03]  /*1f150*/  IMAD.WIDE R18, R2, 0x2, R152 ;  /* 0x0000000202127825 */ /* 0x002fc600078e0298 */
[----:B------:R-:W-:Y:S01]  /*1f160*/  STL [R1+0xc38], R29 ;  /* 0x000c381d01007387 */ /* 0x000fe20000100800 */
[----:B------:R-:W-:-:S04]  /*1f170*/  IMAD.WIDE R152, R3, 0x2, R10 ;  /* 0x0000000203987825 */ /* 0x000fc800078e020a */
[C---:B0-----:R-:W-:Y:S01]  /*1f180*/  IMAD.WIDE R14, R2.reuse, 0x2, R20 ;  /* 0x00000002020e7825 */ /* 0x041fe200078e0214 */
[----:B------:R0:W-:Y:S04]  /*1f190*/  STL [R1+0xc34], R13 ;  /* 0x000c340d01007387 */ /* 0x0001e80000100800 */
[----:B------:R1:W-:Y:S01]  /*1f1a0*/  STL [R1+0xc30], R12 ;  /* 0x000c300c01007387 */ /* 0x0003e20000100800 */
[C---:B------:R-:W-:Y:S01]  /*1f1b0*/  IMAD.WIDE R20, R2.reuse, 0x2, R152 ;  /* 0x0000000202147825 */ /* 0x040fe200078e0298 */
[----:B------:R-:W-:Y:S02]  /*1f1c0*/  LEA R152, R33, -R33, 0x3 ;  /* 0x8000002121987211 */ /* 0x000fe400078e18ff */
[----:B0-----:R0:W2:Y:S01]  /*1f1d0*/  LDG.E.U16 R13, desc[UR60][R18.64] ;  /* 0x0000003c120d7981 */ /* 0x0010a2000c1e1500 */
[----:B------:R-:W-:-:S03]  /*1f1e0*/  IMAD.WIDE R22, R2, 0x2, R22 ;  /* 0x0000000202167825 */ /* 0x000fc600078e0216 */
[----:B-1----:R1:W2:Y:S04]  /*1f1f0*/  LDG.E.U16 R12, desc[UR60][R14.64] ;  /* 0x0000003c0e0c7981 */ /* 0x0022a8000c1e1500 */
[----:B------:R1:W-:Y:S01]  /*1f200*/  STL [R1+0xc2c], R0 ;  /* 0x000c2c0001007387 */ /* 0x0003e20000100800 */
[----:B0-----:R-:W-:-:S03]  /*1f210*/  IMAD.WIDE R18, R2, 0x2, R156 ;  /* 0x0000000202127825 */ /* 0x001fc600078e029c */
[----:B------:R0:W3:Y:S01]  /*1f220*/  LDG.E.U16 R137, desc[UR60][R20.64] ;  /* 0x0000003c14897981 */ /* 0x0000e2000c1e1500 */
[----:B-1----:R-:W-:-:S03]  /*1f230*/  IMAD.WIDE R14, R2, 0x2, R154 ;  /* 0x00000002020e7825 */ /* 0x002fc600078e029a */
[----:B------:R1:W4:Y:S04]  /*1f240*/  LDG.E.U16 R136, desc[UR60][R18.64] ;  /* 0x0000003c12887981 */ /* 0x000328000c1e1500 */
[----:B------:R1:W2:Y:S01]  /*1f250*/  LDG.E.U16 R135, desc[UR60][R14.64] ;  /* 0x0000003c0e877981 */ /* 0x0002a2000c1e1500 */
[----:B0-----:R-:W-:-:S03]  /*1f260*/  IMAD.WIDE R20, R152, 0x2, R6 ;  /* 0x0000000298147825 */ /* 0x001fc600078e0206 */
[----:B------:R0:W2:Y:S01]  /*1f270*/  LDG.E.U16 R0, desc[UR60][R22.64] ;  /* 0x0000003c16007981 */ /* 0x0000a2000c1e1500 */
[----:B-1----:R-:W-:-:S04]  /*1f280*/  IMAD.WIDE R18, R3, 0x2, R4 ;  /* 0x0000000203127825 */ /* 0x002fc800078e0204 */
[----:B------:R-:W-:-:S04]  /*1f290*/  IMAD.WIDE R14, R152, 0x2, R10 ;  /* 0x00000002980e7825 */ /* 0x000fc800078e020a */
[----:B0-----:R-:W-:-:S04]  /*1f2a0*/  IMAD.WIDE R22, R152, 0x2, R8 ;  /* 0x0000000298167825 */ /* 0x001fc800078e0208 */
[----:B------:R-:W-:-:S04]  /*1f2b0*/  IMAD.WIDE R18, R2, 0x2, R18 ;  /* 0x0000000202127825 */ /* 0x000fc800078e0212 */
[C---:B------:R-:W-:Y:S01]  /*1f2c0*/  IMAD.WIDE R14, R2.reuse, 0x2, R14 ;  /* 0x00000002020e7825 */ /* 0x040fe200078e020e */
[----:B------:R0:W2:Y:S03]  /*1f2d0*/  LDG.E.U16 R134, desc[UR60][R18.64] ;  /* 0x0000003c12867981 */ /* 0x0000a6000c1e1500 */
[C---:B------:R-:W-:Y:S01]  /*1f2e0*/  IMAD.WIDE R22, R2.reuse, 0x2, R22 ;  /* 0x0000000202167825 */ /* 0x040fe200078e0216 */
[----:B------:R1:W2:Y:S03]  /*1f2f0*/  LDG.E.U16 R63, desc[UR60][R14.64] ;  /* 0x0000003c0e3f7981 */ /* 0x0002a6000c1e1500 */
[----:B------:R-:W-:Y:S01]  /*1f300*/  IMAD.WIDE R20, R2, 0x2, R20 ;  /* 0x0000000202147825 */ /* 0x000fe200078e0214 */
[----:B------:R-:W2:Y:S04]  /*1f310*/  LDG.E.U16 R64, desc[UR60][R22.64] ;  /* 0x0000003c16407981 */ /* 0x000ea8000c1e1500 */
[----:B------:R1:W2:Y:S01]  /*1f320*/  LDG.E.U16 R65, desc[UR60][R20.64] ;  /* 0x0000003c14417981 */ /* 0x0002a2000c1e1500 */
[----:B------:R-:W-:Y:S01]  /*1f330*/  SHF.L.U32 R156, R33, 0x3, RZ ;  /* 0x00000003219c7819 */ /* 0x000fe200000006ff */
[----:B------:R-:W-:-:S04]  /*1f340*/  IMAD.WIDE R152, R152, 0x2, R4 ;  /* 0x0000000298987825 */ /* 0x000fc800078e0204 */
[----:B------:R-:W-:Y:S01]  /*1f350*/  IMAD.WIDE R154, R156, 0x2, R10 ;  /* 0x000000029c9a7825 */ /* 0x000fe200078e020a */
[----:B------:R-:W-:-:S03]  /*1f360*/  LEA R3, R33, R33, 0x3 ;  /* 0x0000002121037211 */ /* 0x000fc600078e18ff */
[----:B0-----:R-:W-:-:S04]  /*1f370*/  IMAD.WIDE R18, R2, 0x2, R152 ;  /* 0x0000000202127825 */ /* 0x001fc800078e0298 */
[----:B------:R-:W-:Y:S01]  /*1f380*/  IMAD.WIDE R152, R156, 0x2, R8 ;  /* 0x000000029c987825 */ /* 0x000fe200078e0208 */
[----:B------:R0:W2:Y:S03]  /*1f390*/  LDG.E.U16 R66, desc[UR60][R18.64] ;  /* 0x0000003c12427981 */ /* 0x0000a6000c1e1500 */
[----:B-1----:R-:W-:-:S04]  /*1f3a0*/  IMAD.WIDE R14, R2, 0x2, R154 ;  /* 0x00000002020e7825 */ /* 0x002fc800078e029a */
[----:B------:R-:W-:-:S04]  /*1f3b0*/  IMAD.WIDE R20, R156, 0x2, R6 ;  /* 0x000000029c147825 */ /* 0x000fc800078e0206 */
[----:B------:R-:W-:-:S04]  /*1f3c0*/  IMAD.WIDE R22, R156, 0x2, R4 ;  /* 0x000000029c167825 */ /* 0x000fc800078e0204 */
[----:B0-----:R-:W-:-:S04]  /*1f3d0*/  IMAD.WIDE R18, R2, 0x2, R152 ;  /* 0x0000000202127825 */ /* 0x001fc800078e0298 */
[----:B------:R-:W-:-:S04]  /*1f3e0*/  IMAD.WIDE R156, R3, 0x2, R8 ;  /* 0x00000002039c7825 */ /* 0x000fc800078e0208 */
[----:B------:R-:W-:-:S04]  /*1f3f0*/  IMAD.WIDE R152, R3, 0x2, R10 ;  /* 0x0000000203987825 */ /* 0x000fc800078e020a */
[----:B------:R-:W-:-:S04]  /*1f400*/  IMAD.WIDE R154, R3, 0x2, R6 ;  /* 0x00000002039a7825 */ /* 0x000fc800078e0206 */
[----:B------:R-:W-:-:S05]  /*1f410*/  IMAD.WIDE R22, R2, 0x2, R22 ;  /* 0x0000000202167825 */ /* 0x000fca00078e0216 */
[----:B------:R-:W2:Y:S04]  /*1f420*/  LDG.E.U16 R30, desc[UR60][R22.64] ;  /* 0x0000003c161e7981 */ /* 0x000ea8000c1e1500 */
[----:B---3--:R-:W-:Y:S04]  /*1f430*/  STL [R1+0x2208], R137 ;  /* 0x0022088901007387 */ /* 0x008fe80000100800 */
[----:B----4-:R-:W-:Y:S04]  /*1f440*/  STL [R1+0x220c], R136 ;  /* 0x00220c8801007387 */ /* 0x010fe80000100800 */
[----:B--2---:R-:W-:Y:S04]  /*1f450*/  STL [R1+0x2210], R135 ;  /* 0x0022108701007387 */ /* 0x004fe80000100800 */
        /* <DEDUP_REMOVED lines=13> */
[----:B0-----:R0:W2:Y:S04]  /*1f530*/  LDG.E.U16 R12, desc[UR60][R14.64] ;  /* 0x0000003c0e0c7981 */ /* 0x0010a8000c1e1500 */
[----:B-1----:R1:W3:Y:S01]  /*1f540*/  LDG.E.U16 R0, desc[UR60][R18.64] ;  /* 0x0000003c12007981 */ /* 0x0022e2000c1e1500 */
[----:B0-----:R-:W-:-:S04]  /*1f550*/  IMAD.WIDE R14, R2, 0x2, R20 ;  /* 0x00000002020e7825 */ /* 0x001fc800078e0214 */
[C---:B-1----:R-:W-:Y:S01]  /*1f560*/  IMAD.WIDE R18, R2.reuse, 0x2, R156 ;  /* 0x0000000202127825 */ /* 0x042fe200078e029c */
[----:B------:R0:W4:Y:S03]  /*1f570*/  LDG.E.U16 R31, desc[UR60][R14.64] ;  /* 0x0000003c0e1f7981 */ /* 0x000126000c1e1500 */
[C---:B------:R-:W-:Y:S01]  /*1f580*/  IMAD.WIDE R20, R2.reuse, 0x2, R152 ;  /* 0x0000000202147825 */ /* 0x040fe200078e0298 */
[----:B------:R1:W2:Y:S03]  /*1f590*/  LDG.E.U16 R28, desc[UR60][R18.64] ;  /* 0x0000003c121c7981 */ /* 0x0002a6000c1e1500 */
[----:B------:R-:W-:Y:S01]  /*1f5a0*/  IMAD R152, R33, 0xa, RZ ;  /* 0x0000000a21987824 */ /* 0x000fe200078e02ff */
[----:B------:R1:W3:Y:S01]  /*1f5b0*/  LDG.E.U16 R29, desc[UR60][R20.64] ;  /* 0x0000003c141d7981 */ /* 0x0002e2000c1e1500 */
[----:B0-----:R-:W-:-:S04]  /*1f5c0*/  IMAD.WIDE R14, R2, 0x2, R154 ;  /* 0x00000002020e7825 */ /* 0x001fc800078e029a */
[----:B-1----:R-:W-:Y:S01]  /*1f5d0*/  IMAD.WIDE R18, R3, 0x2, R4 ;  /* 0x0000000203127825 */ /* 0x002fe200078e0204 */
[----:B------:R0:W2:Y:S03]  /*1f5e0*/  LDG.E.U16 R27, desc[UR60][R14.64] ;  /* 0x0000003c0e1b7981 */ /* 0x0000a6000c1e1500 */
[----:B------:R-:W-:-:S04]  /*1f5f0*/  IMAD.WIDE R22, R152, 0x2, R8 ;  /* 0x0000000298167825 */ /* 0x000fc800078e0208 */
[----:B------:R-:W-:-:S04]  /*1f600*/  IMAD.WIDE R20, R152, 0x2, R6 ;  /* 0x0000000298147825 */ /* 0x000fc800078e0206 */
[----:B0-----:R-:W-:-:S04]  /*1f610*/  IMAD.WIDE R14, R152, 0x2, R10 ;  /* 0x00000002980e7825 */ /* 0x001fc800078e020a */
[----:B------:R-:W-:-:S04]  /*1f620*/  IMAD.WIDE R152, R152, 0x2, R4 ;  /* 0x0000000298987825 */ /* 0x000fc800078e0204 */
[----:B------:R-:W-:-:S04]  /*1f630*/  IMAD.WIDE R18, R2, 0x2, R18 ;  /* 0x0000000202127825 */ /* 0x000fc800078e0212 */
[----:B------:R-:W-:Y:S01]  /*1f640*/  IMAD R156, R33, 0xb, RZ ;  /* 0x0000000b219c7824 */ /* 0x000fe200078e02ff */
[----:B------:R0:W2:Y:S01]  /*1f650*/  LDG.E.U16 R34, desc[UR60][R18.64] ;  /* 0x0000003c12227981 */ /* 0x0000a2000c1e1500 */
[----:B------:R-:W-:-:S04]  /*1f660*/  IMAD.WIDE R14, R2, 0x2, R14 ;  /* 0x00000002020e7825 */ /* 0x000fc800078e020e */
[----:B------:R-:W-:Y:S01]  /*1f670*/  IMAD.WIDE R22, R2, 0x2, R22 ;  /* 0x0000000202167825 */ /* 0x000fe200078e0216 */
[----:B------:R1:W2:Y:S03]  /*1f680*/  LDG.E.U16 R26, desc[UR60][R14.64] ;  /* 0x0000003c0e1a7981 */ /* 0x0002a6000c1e1500 */
[----:B------:R-:W-:Y:S01]  /*1f690*/  IMAD.WIDE R154, R156, 0x2, R10 ;  /* 0x000000029c9a7825 */ /* 0x000fe200078e020a */
[----:B------:R-:W2:Y:S03]  /*1f6a0*/  LDG.E.U16 R25, desc[UR60][R22.64] ;  /* 0x0000003c16197981 */ /* 0x000ea6000c1e1500 */
[----:B------:R-:W-:-:S04]  /*1f6b0*/  IMAD.WIDE R20, R2, 0x2, R20 ;  /* 0x0000000202147825 */ /* 0x000fc800078e0214 */
[C---:B0-----:R-:W-:Y:S01]  /*1f6c0*/  IMAD.WIDE R18, R2.reuse, 0x2, R152 ;  /* 0x0000000202127825 */ /* 0x041fe200078e0298 */
[----:B------:R0:W2:Y:S03]  /*1f6d0*/  LDG.E.U16 R24, desc[UR60][R20.64] ;  /* 0x0000003c14187981 */ /* 0x0000a6000c1e1500 */
[----:B-1----:R-:W-:Y:S01]  /*1f6e0*/  IMAD.WIDE R14, R2, 0x2, R154 ;  /* 0x00000002020e7825 */ /* 0x002fe200078e029a */
[----:B------:R1:W2:Y:S04]  /*1f6f0*/  LDG.E.U16 R16, desc[UR60][R18.64] ;  /* 0x0000003c12107981 */ /* 0x0002a8000c1e1500 */
[----:B------:R1:W2:Y:S01]  /*1f700*/  LDG.E.U16 R13, desc[UR60][R14.64] ;  /* 0x0000003c0e0d7981 */ /* 0x0002a2000c1e1500 */
[----:B------:R-:W-:-:S04]  /*1f710*/  IMAD.WIDE R152, R156, 0x2, R8 ;  /* 0x000000029c987825 */ /* 0x000fc800078e0208 */
[----:B0-----:R-:W-:-:S04]  /*1f720*/  IMAD.WIDE R20, R156, 0x2, R6 ;  /* 0x000000029c147825 */ /* 0x001fc800078e0206 */
[----:B------:R-:W-:Y:S02]  /*1f730*/  IMAD R3, R33, 0xc, RZ ;  /* 0x0000000c21037824 */ /* 0x000fe400078e02ff */
[----:B------:R-:W-:-:S04]  /*1f740*/  IMAD.WIDE R22, R156, 0x2, R4 ;  /* 0x000000029c167825 */ /* 0x000fc800078e0204 */
[----:B-1----:R-:W-:-:S04]  /*1f750*/  IMAD.WIDE R18, R2, 0x2, R152 ;  /* 0x0000000202127825 */ /* 0x002fc800078e0298 */
[C---:B------:R-:W-:Y:S01]  /*1f760*/  IMAD.WIDE R156, R3.reuse, 0x2, R8 ;  /* 0x00000002039c7825 */ /* 0x040fe200078e0208 */
[----:B------:R-:W-:Y:S03]  /*1f770*/  STL [R1+0x2224], R66 ;  /* 0x0022244201007387 */ /* 0x000fe60000100800 */
[----:B------:R-:W-:Y:S01]  /*1f780*/  IMAD.WIDE R14, R2, 0x2, R20 ;  /* 0x00000002020e7825 */ /* 0x000fe200078e0214 */
[----:B------:R0:W2:Y:S03]  /*1f790*/  LDG.E.U16 R32, desc[UR60][R18.64] ;  /* 0x0000003c12207981 */ /* 0x0000a6000c1e1500 */
[----:B------:R-:W-:-:S04]  /*1f7a0*/  IMAD.WIDE R154, R3, 0x2, R6 ;  /* 0x00000002039a7825 */ /* 0x000fc800078e0206 */
[----:B------:R-:W-:-:S04]  /*1f7b0*/  IMAD.WIDE R152, R3, 0x2, R10 ;  /* 0x0000000203987825 */ /* 0x000fc800078e020a */
[----:B0-----:R-:W-:-:S04]  /*1f7c0*/  IMAD.WIDE R18, R2, 0x2, R156 ;  /* 0x0000000202127825 */ /* 0x001fc800078e029c */
[----:B------:R-:W-:-:S04]  /*1f7d0*/  IMAD.WIDE R20, R2, 0x2, R152 ;  /* 0x0000000202147825 */ /* 0x000fc800078e0298 */
[----:B------:R-:W-:-:S04]  /*1f7e0*/  IMAD.WIDE R22, R2, 0x2, R22 ;  /* 0x0000000202167825 */ /* 0x000fc800078e0216 */
[C---:B------:R-:W-:Y:S02]  /*1f7f0*/  IMAD R152, R33.reuse, 0xd, RZ ;  /* 0x0000000d21987824 */ /* 0x040fe400078e02ff */
[----:B------:R-:W-:Y:S01]  /*1f800*/  IMAD R156, R33, 0xe, RZ ;  /* 0x0000000e219c7824 */ /* 0x000fe200078e02ff */
[----:B----4-:R0:W-:Y:S04]  /*1f810*/  STL [R1+0xbdc], R31 ;  /* 0x000bdc1f01007387 */ /* 0x0101e80000100800 */
[----:B------:R1:W-:Y:S04]  /*1f820*/  STL [R1+0xbd8], R30 ;  /* 0x000bd81e01007387 */ /* 0x0003e80000100800 */
[----:B0-----:R0:W4:Y:S04]  /*1f830*/  LDG.E.U16 R31, desc[UR60][R14.64] ;  /* 0x0000003c0e1f7981 */ /* 0x001128000c1e1500 */
[----:B---3--:R3:W-:Y:S04]  /*1f840*/  STL [R1+0xbd4], R29 ;  /* 0x000bd41d01007387 */ /* 0x0087e80000100800 */
[----:B-1----:R1:W4:Y:S01]  /*1f850*/  LDG.E.U16 R30, desc[UR60][R22.64] ;  /* 0x0000003c161e7981 */ /* 0x002322000c1e1500 */
[----:B0-----:R-:W-:-:S03]  /*1f860*/  IMAD.WIDE R14, R2, 0x2, R154 ;  /* 0x00000002020e7825 */ /* 0x001fc600078e029a */
[----:B--2---:R0:W-:Y:S04]  /*1f870*/  STL [R1+0xbd0], R28 ;  /* 0x000bd01c01007387 */ /* 0x0041e80000100800 */
[----:B------:R2:W-:Y:S01]  /*1f880*/  STL [R1+0xbcc], R27 ;  /* 0x000bcc1b01007387 */ /* 0x0005e20000100800 */
[----:B-1----:R-:W-:-:S03]  /*1f890*/  IMAD.WIDE R22, R152, 0x2, R8 ;  /* 0x0000000298167825 */ /* 0x002fc600078e0208 */
[----:B---3--:R1:W3:Y:S04]  /*1f8a0*/  LDG.E.U16 R29, desc[UR60][R20.64] ;  /* 0x0000003c141d7981 */ /* 0x0082e8000c1e1500 */
[----:B0-----:R0:W3:Y:S04]  /*1f8b0*/  LDG.E.U16 R28, desc[UR60][R18.64] ;  /* 0x0000003c121c7981 */ /* 0x0010e8000c1e1500 */
[----:B--2---:R2:W3:Y:S01]  /*1f8c0*/  LDG.E.U16 R27, desc[UR60][R14.64] ;  /* 0x0000003c0e1b7981 */ /* 0x0044e2000c1e1500 */
[----:B-1----:R-:W-:-:S04]  /*1f8d0*/  IMAD.WIDE R20, R152, 0x2, R6 ;  /* 0x0000000298147825 */ /* 0x002fc800078e0206 */
[----:B0-----:R-:W-:-:S04]  /*1f8e0*/  IMAD.WIDE R18, R3, 0x2, R4 ;  /* 0x0000000203127825 */ /* 0x001fc800078e0204 */
[C---:B--2---:R-:W-:Y:S01]  /*1f8f0*/  IMAD.WIDE R14, R152.reuse, 0x2, R10 ;  /* 0x00000002980e7825 */ /* 0x044fe200078e020a */
[----:B------:R-:W-:Y:S03]  /*1f900*/  STL [R1+0xbc8], R34 ;  /* 0x000bc82201007387 */ /* 0x000fe60000100800 */
[----:B------:R-:W-:Y:S01]  /*1f910*/  IMAD.WIDE R152, R152, 0x2, R4 ;  /* 0x0000000298987825 */ /* 0x000fe200078e0204 */
[----:B------:R0:W-:Y:S03]  /*1f920*/  STL [R1+0xbc4], R26 ;  /* 0x000bc41a01007387 */ /* 0x0001e60000100800 */
[C---:B------:R-:W-:Y:S01]  /*1f930*/  IMAD.WIDE R18, R2.reuse, 0x2, R18 ;  /* 0x0000000202127825 */ /* 0x040fe200078e0212 */
[----:B------:R1:W-:Y:S03]  /*1f940*/  STL [R1+0xbc0], R25 ;  /* 0x000bc01901007387 */ /* 0x0003e60000100800 */
[----:B------:R-:W-:-:S04]  /*1f950*/  IMAD.WIDE R14, R2, 0x2, R14 ;  /* 0x00000002020e7825 */ /* 0x000fc800078e020e */
[----:B------:R-:W-:Y:S01]  /*1f960*/  IMAD.WIDE R154, R156, 0x2, R10 ;  /* 0x000000029c9a7825 */ /* 0x000fe200078e020a */
[----:B------:R2:W-:Y:S03]  /*1f970*/  STL [R1+0xbbc], R24 ;  /* 0x000bbc1801007387 */ /* 0x0005e60000100800 */
[C---:B------:R-:W-:Y:S01]  /*1f980*/  IMAD.WIDE R20, R2.reuse, 0x2, R20 ;  /* 0x0000000202147825 */ /* 0x040fe200078e0214 */
[----:B0-----:R0:W3:Y:S01]  /*1f990*/  LDG.E.U16 R26, desc[UR60][R18.64] ;  /* 0x0000003c121a7981 */ /* 0x0010e2000c1e1500 */
[----:B------:R-:W-:Y:S02]  /*1f9a0*/  LEA R3, R33, -R33, 0x4 ;  /* 0x8000002121037211 */ /* 0x000fe400078e20ff */
[C---:B------:R-:W-:Y:S01]  /*1f9b0*/  IMAD.WIDE R22, R2.reuse, 0x2, R22 ;  /* 0x0000000202167825 */ /* 0x040fe200078e0216 */
[----:B------:R2:W-:Y:S04]  /*1f9c0*/  STL [R1+0xbb8], R16 ;  /* 0x000bb81001007387 */ /* 0x0005e80000100800 */
[----:B-1----:R1:W3:Y:S01]  /*1f9d0*/  LDG.E.U16 R25, desc[UR60][R14.64] ;  /* 0x0000003c0e197981 */ /* 0x0022e2000c1e1500 */
[----:B0-----:R-:W-:-:S03]  /*1f9e0*/  IMAD.WIDE R18, R2, 0x2, R152 ;  /* 0x0000000202127825 */ /* 0x001fc600078e0298 */
[----:B--2---:R0:W2:Y:S01]  /*1f9f0*/  LDG.E.U16 R24, desc[UR60][R22.64] ;  /* 0x0000003c16187981 */ /* 0x0040a2000c1e1500 */
[----:B------:R-:W-:-:S03]  /*1fa00*/  IMAD.WIDE R152, R156, 0x2, R8 ;  /* 0x000000029c987825 */ /* 0x000fc600078e0208 */
[----:B------:R0:W2:Y:S01]  /*1fa10*/  LDG.E.U16 R16, desc[UR60][R20.64] ;  /* 0x0000003c14107981 */ /* 0x0000a2000c1e1500 */
[----:B-1----:R-:W-:-:S03]  /*1fa20*/  IMAD.WIDE R14, R2, 0x2, R154 ;  /* 0x00000002020e7825 */ /* 0x002fc600078e029a */
[----:B------:R1:W-:Y:S01]  /*1fa30*/  STL [R1+0xbb4], R13 ;  /* 0x000bb40d01007387 */ /* 0x0003e20000100800 */
[----:B0-----:R-:W-:-:S03]  /*1fa40*/  IMAD.WIDE R22, R156, 0x2, R4 ;  /* 0x000000029c167825 */ /* 0x001fc600078e0204 */
[----:B------:R0:W4:Y:S01]  /*1fa50*/  LDG.E.U16 R133, desc[UR60][R14.64] ;  /* 0x0000003c0e857981 */ /* 0x000122000c1e1500 */
[----:B------:R-:W-:-:S04]  /*1fa60*/  IMAD.WIDE R20, R156, 0x2, R6 ;  /* 0x000000029c147825 */ /* 0x000fc800078e0206 */
[----:B------:R-:W-:Y:S01]  /*1fa70*/  IMAD.WIDE R154, R3, 0x2, R10 ;  /* 0x00000002039a7825 */ /* 0x000fe200078e020a */
[----:B-1----:R1:W2:Y:S03]  /*1fa80*/  LDG.E.U16 R13, desc[UR60][R18.64] ;  /* 0x0000003c120d7981 */ /* 0x0022a6000c1e1500 */
[----:B0-----:R-:W-:-:S04]  /*1fa90*/  IMAD.WIDE R14, R2, 0x2, R20 ;  /* 0x00000002020e7825 */ /* 0x001fc800078e0214 */
[C---:B------:R-:W-:Y:S01]  /*1faa0*/  IMAD.WIDE R22, R2.reuse, 0x2, R22 ;  /* 0x0000000202167825 */ /* 0x040fe200078e0216 */
[----:B------:R-:W2:Y:S03]  /*1fab0*/  LDG.E.U16 R131, desc[UR60][R14.64] ;  /* 0x0000003c0e837981 */ /* 0x000ea6000c1e1500 */
[C---:B-1----:R-:W-:Y:S01]  /*1fac0*/  IMAD.WIDE R18, R2.reuse, 0x2, R152 ;  /* 0x0000000202127825 */ /* 0x042fe200078e0298 */
[----:B------:R-:W2:Y:S03]  /*1fad0*/  LDG.E.U16 R130, desc[UR60][R22.64] ;  /* 0x0000003c16827981 */ /* 0x000ea6000c1e1500 */
[----:B------:R-:W-:Y:S01]  /*1fae0*/  IMAD.WIDE R20, R2, 0x2, R154 ;  /* 0x0000000202147825 */ /* 0x000fe200078e029a */
[----:B------:R0:W2:Y:S03]  /*1faf0*/  LDG.E.U16 R132, desc[UR60][R18.64] ;  /* 0x0000003c12847981 */ /* 0x0000a6000c1e1500 */
[C---:B------:R-:W-:Y:S01]  /*1fb00*/  IMAD.WIDE R152, R3.reuse, 0x2, R8 ;  /* 0x0000000203987825 */ /* 0x040fe200078e0208 */
[----:B------:R-:W2:Y:S03]  /*1fb10*/  LDG.E.U16 R67, desc[UR60][R20.64] ;  /* 0x0000003c14437981 */ /* 0x000ea6000c1e1500 */
[----:B------:R-:W-:-:S04]  /*1fb20*/  IMAD.WIDE R156, R3, 0x2, R6 ;  /* 0x00000002039c7825 */ /* 0x000fc800078e0206 */
[----:B0-----:R-:W-:-:S04]  /*1fb30*/  IMAD.WIDE R18, R2, 0x2, R152 ;  /* 0x0000000202127825 */ /* 0x001fc800078e0298 */
[----:B------:R-:W-:Y:S01]  /*1fb40*/  IMAD.WIDE R14, R2, 0x2, R156 ;  /* 0x00000002020e7825 */ /* 0x000fe200078e029c */
[----:B------:R0:W2:Y:S04]  /*1fb50*/  LDG.E.U16 R68, desc[UR60][R18.64] ;  /* 0x0000003c12447981 */ /* 0x0000a8000c1e1500 */
[----:B------:R1:W2:Y:S01]  /*1fb60*/  LDG.E.U16 R69, desc[UR60][R14.64] ;  /* 0x0000003c0e457981 */ /* 0x0002a2000c1e1500 */
[----:B------:R-:W-:Y:S01]  /*1fb70*/  SHF.L.U32 R152, R33, 0x4, RZ ;  /* 0x0000000421987819 */ /* 0x000fe200000006ff */
[----:B0-----:R-:W-:Y:S01]  /*1fb80*/  IMAD.WIDE R18, R3, 0x2, R4 ;  /* 0x0000000203127825 */ /* 0x001fe200078e0204 */
[----:B------:R-:W-:-:S03]  /*1fb90*/  LEA R156, R33, R33, 0x4 ;  /* 0x00000021219c7211 */ /* 0x000fc600078e20ff */
[----:B-1----:R-:W-:-:S04]  /*1fba0*/  IMAD.WIDE R14, R152, 0x2, R10 ;  /* 0x00000002980e7825 */ /* 0x002fc800078e020a */
[----:B------:R-:W-:-:S04]  /*1fbb0*/  IMAD.WIDE R22, R152, 0x2, R8 ;  /* 0x0000000298167825 */ /* 0x000fc800078e0208 */
[----:B------:R-:W-:-:S04]  /*1fbc0*/  IMAD.WIDE R20, R152, 0x2, R6 ;  /* 0x0000000298147825 */ /* 0x000fc800078e0206 */
[----:B------:R-:W-:-:S04]  /*1fbd0*/  IMAD.WIDE R152, R152, 0x2, R4 ;  /* 0x0000000298987825 */ /* 0x000fc800078e0204 */
        /* <DEDUP_REMOVED lines=9> */
[----:B------:R-:W-:Y:S01]  /*1fc70*/  IMAD R3, R33, 0x12, RZ ;  /* 0x0000001221037824 */ /* 0x000fe200078e02ff */
[----:B----4-:R-:W-:Y:S04]  /*1fc80*/  STL [R1+0x2228], R133 ;  /* 0x0022288501007387 */ /* 0x010fe80000100800 */
[----:B------:R-:W-:Y:S04]  /*1fc90*/  STL [R1+0xbac], R31 ;  /* 0x000bac1f01007387 */ /* 0x000fe80000100800 */
[----:B------:R0:W-:Y:S04]  /*1fca0*/  STL [R1+0xba8], R30 ;  /* 0x000ba81e01007387 */ /* 0x0001e80000100800 */
[----:B---3--:R-:W-:Y:S04]  /*1fcb0*/  STL [R1+0xba4], R29 ;  /* 0x000ba41d01007387 */ /* 0x008fe80000100800 */
[----:B------:R1:W-:Y:S04]  /*1fcc0*/  STL [R1+0xba0], R28 ;  /* 0x000ba01c01007387 */ /* 0x0003e80000100800 */
[----:B0-----:R0:W3:Y:S04]  /*1fcd0*/  LDG.E.U16 R30, desc[UR60][R14.64] ;  /* 0x0000003c0e1e7981 */ /* 0x0010e8000c1e1500 */
[----:B------:R4:W-:Y:S04]  /*1fce0*/  STL [R1+0xb9c], R27 ;  /* 0x000b9c1b01007387 */ /* 0x0009e80000100800 */
[----:B-1----:R1:W3:Y:S01]  /*1fcf0*/  LDG.E.U16 R28, desc[UR60][R20.64] ;  /* 0x0000003c141c7981 */ /* 0x0022e2000c1e1500 */
[----:B0-----:R-:W-:-:S03]  /*1fd00*/  IMAD.WIDE R14, R2, 0x2, R154 ;  /* 0x00000002020e7825 */ /* 0x001fc600078e029a */
[----:B--2---:R-:W-:Y:S04]  /*1fd10*/  STL [R1+0x222c], R132 ;  /* 0x00222c8401007387 */ /* 0x004fe80000100800 */
[----:B------:R0:W2:Y:S01]  /*1fd20*/  LDG.E.U16 R29, desc[UR60][R22.64] ;  /* 0x0000003c161d7981 */ /* 0x0000a2000c1e1500 */
[----:B-1----:R-:W-:-:S03]  /*1fd30*/  IMAD.WIDE R20, R156, 0x2, R6 ;  /* 0x000000029c147825 */ /* 0x002fc600078e0206 */
[----:B----4-:R1:W4:Y:S04]  /*1fd40*/  LDG.E.U16 R27, desc[UR60][R18.64] ;  /* 0x0000003c121b7981 */ /* 0x010328000c1e1500 */
[----:B------:R-:W-:Y:S01]  /*1fd50*/  STL [R1+0x2230], R131 ;  /* 0x0022308301007387 */ /* 0x000fe20000100800 */
[----:B0-----:R-:W-:-:S03]  /*1fd60*/  IMAD.WIDE R22, R156, 0x2, R4 ;  /* 0x000000029c167825 */ /* 0x001fc600078e0204 */
[----:B------:R-:W-:Y:S01]  /*1fd70*/  STL [R1+0x2234], R130 ;  /* 0x0022348201007387 */ /* 0x000fe20000100800 */
[----:B-1----:R-:W-:-:S03]  /*1fd80*/  IMAD.WIDE R18, R2, 0x2, R152 ;  /* 0x0000000202127825 */ /* 0x002fc600078e0298 */
[----:B------:R-:W-:Y:S01]  /*1fd90*/  STL [R1+0x2238], R67 ;  /* 0x0022384301007387 */ /* 0x000fe20000100800 */
[----:B------:R-:W-:-:S03]  /*1fda0*/  IMAD.WIDE R152, R3, 0x2, R10 ;  /* 0x0000000203987825 */ /* 0x000fc600078e020a */
[----:B------:R0:W-:Y:S01]  /*1fdb0*/  STL [R1+0xb98], R26 ;  /* 0x000b981a01007387 */ /* 0x0001e20000100800 */
[----:B------:R-:W-:-:S03]  /*1fdc0*/  IMAD.WIDE R156, R3, 0x2, R8 ;  /* 0x00000002039c7825 */ /* 0x000fc600078e0208 */
[----:B------:R1:W-:Y:S01]  /*1fdd0*/  STL [R1+0xb94], R25 ;  /* 0x000b941901007387 */ /* 0x0003e20000100800 */
[----:B------:R-:W-:-:S03]  /*1fde0*/  IMAD.WIDE R22, R2, 0x2, R22 ;  /* 0x0000000202167825 */ /* 0x000fc600078e0216 */
[----:B0-----:R0:W4:Y:S04]  /*1fdf0*/  LDG.E.U16 R26, desc[UR60][R14.64] ;  /* 0x0000003c0e1a7981 */ /* 0x001128000c1e1500 */
[----:B-1----:R1:W4:Y:S04]  /*1fe00*/  LDG.E.U16 R25, desc[UR60][R18.64] ;  /* 0x0000003c12197981 */ /* 0x002328000c1e1500 */
[----:B------:R-:W-:Y:S01]  /*1fe10*/  STL [R1+0x223c], R68 ;  /* 0x00223c4401007387 */ /* 0x000fe20000100800 */
[----:B0-----:R-:W-:-:S03]  /*1fe20*/  IMAD.WIDE R14, R2, 0x2, R20 ;  /* 0x00000002020e7825 */ /* 0x001fc600078e0214 */
[----:B------:R-:W4:Y:S01]  /*1fe30*/  LDG.E.U16 R31, desc[UR60][R22.64] ;  /* 0x0000003c161f7981 */ /* 0x000f22000c1e1500 */
[----:B------:R-:W-:-:S03]  /*1fe40*/  IMAD.WIDE R20, R2, 0x2, R152 ;  /* 0x0000000202147825 */ /* 0x000fc600078e0298 */
[----:B------:R0:W-:Y:S01]  /*1fe50*/  STL [R1+0xb90], R24 ;  /* 0x000b901801007387 */ /* 0x0001e20000100800 */
[----:B-1----:R-:W-:-:S03]  /*1fe60*/  IMAD.WIDE R18, R2, 0x2, R156 ;  /* 0x0000000202127825 */ /* 0x002fc600078e029c */
[----:B------:R1:W4:Y:S04]  /*1fe70*/  LDG.E.U16 R32, desc[UR60][R14.64] ;  /* 0x0000003c0e207981 */ /* 0x000328000c1e1500 */
[----:B------:R-:W-:Y:S04]  /*1fe80*/  STL [R1+0x2240], R69 ;  /* 0x0022404501007387 */ /* 0x000fe80000100800 */
[----:B------:R1:W-:Y:S04]  /*1fe90*/  STL [R1+0xb8c], R16 ;  /* 0x000b8c1001007387 */ /* 0x0003e80000100800 */
[----:B0-----:R-:W4:Y:S01]  /*1fea0*/  LDG.E.U16 R24, desc[UR60][R20.64] ;  /* 0x0000003c14187981 */ /* 0x001f22000c1e1500 */
[----:B------:R-:W-:-:S03]  /*1feb0*/  IMAD.WIDE R154, R3, 0x2, R6 ;  /* 0x00000002039a7825 */ /* 0x000fc600078e0206 */
[----:B-1----:R0:W4:Y:S01]  /*1fec0*/  LDG.E.U16 R16, desc[UR60][R18.64] ;  /* 0x0000003c12107981 */ /* 0x002122000c1e1500 */
[----:B------:R-:W-:-:S03]  /*1fed0*/  IMAD.WIDE R14, R2, 0x2, R154 ;  /* 0x00000002020e7825 */ /* 0x000fc600078e029a */
[----:B------:R1:W-:Y:S04]  /*1fee0*/  STL [R1+0xb88], R13 ;  /* 0x000b880d01007387 */ /* 0x0003e80000100800 */
[----:B-1----:R1:W4:Y:S01]  /*1fef0*/  LDG.E.U16 R13, desc[UR60][R14.64] ;  /* 0x0000003c0e0d7981 */ /* 0x002322000c1e1500 */
[----:B------:R-:W-:Y:S02]  /*1ff00*/  IMAD R152, R33, 0x13, RZ ;  /* 0x0000001321987824 */ /* 0x000fe400078e02ff */
[----:B0-----:R-:W-:-:S04]  /*1ff10*/  IMAD.WIDE R18, R3, 0x2, R4 ;  /* 0x0000000203127825 */ /* 0x001fc800078e0204 */
[----:B------:R-:W-:-:S04]  /*1ff20*/  IMAD.WIDE R20, R152, 0x2, R6 ;  /* 0x0000000298147825 */ /* 0x000fc800078e0206 */
[----:B-1----:R-:W-:-:S04]  /*1ff30*/  IMAD.WIDE R14, R152, 0x2, R10 ;  /* 0x00000002980e7825 */ /* 0x002fc800078e020a */
[C---:B------:R-:W-:Y:S01]  /*1ff40*/  IMAD.WIDE R22, R152.reuse, 0x2, R8 ;  /* 0x0000000298167825 */ /* 0x040fe200078e0208 */
[----:B------:R-:W-:Y:S03]  /*1ff50*/  STL [R1+0x2244], R70 ;  /* 0x0022444601007387 */ /* 0x000fe60000100800 */
[----:B------:R-:W-:Y:S02]  /*1ff60*/  IMAD R156, R33, 0x14, RZ ;  /* 0x00000014219c7824 */ /* 0x000fe400078e02ff */
[----:B------:R-:W-:-:S04]  /*1ff70*/  IMAD.WIDE R152, R152, 0x2, R4 ;  /* 0x0000000298987825 */ /* 0x000fc800078e0204 */
        /* <DEDUP_REMOVED lines=8> */
[----:B--2---:R1:W-:Y:S01]  /*20000*/  STL [R1+0xb60], R29 ;  /* 0x000b601d01007387 */ /* 0x0043e20000100800 */
[----:B0-----:R-:W-:-:S03]  /*20010*/  IMAD.WIDE R18, R2, 0x2, R152 ;  /* 0x0000000202127825 */ /* 0x001fc600078e0298 */
[----:B------:R0:W-:Y:S01]  /*20020*/  STL [R1+0xb5c], R28 ;  /* 0x000b5c1c01007387 */ /* 0x0001e20000100800 */
[----:B------:R-:W-:-:S03]  /*20030*/  IMAD.WIDE R152, R156, 0x2, R8 ;  /* 0x000000029c987825 */ /* 0x000fc600078e0208 */
[----:B----4-:R2:W-:Y:S04]  /*20040*/  STL [R1+0xb58], R27 ;  /* 0x000b581b01007387 */ /* 0x0105e80000100800 */
[----:B-1----:R1:W4:Y:S04]  /*20050*/  LDG.E.U16 R29, desc[UR60][R14.64] ;  /* 0x0000003c0e1d7981 */ /* 0x002328000c1e1500 */
[----:B0-----:R0:W4:Y:S04]  /*20060*/  LDG.E.U16 R28, desc[UR60][R22.64] ;  /* 0x0000003c161c7981 */ /* 0x001128000c1e1500 */
[----:B--2---:R2:W4:Y:S01]  /*20070*/  LDG.E.U16 R27, desc[UR60][R20.64] ;  /* 0x0000003c141b7981 */ /* 0x004522000c1e1500 */
[----:B-1----:R-:W-:-:S04]  /*20080*/  IMAD.WIDE R14, R2, 0x2, R154 ;  /* 0x00000002020e7825 */ /* 0x002fc800078e029a */
[C---:B0-----:R-:W-:Y:S01]  /*20090*/  IMAD.WIDE R22, R156.reuse, 0x2, R4 ;  /* 0x000000029c167825 */ /* 0x041fe200078e0204 */
[----:B------:R0:W-:Y:S03]  /*200a0*/  STL [R1+0xb54], R26 ;  /* 0x000b541a01007387 */ /* 0x0001e60000100800 */
[----:B--2---:R-:W-:Y:S01]  /*200b0*/  IMAD.WIDE R20, R156, 0x2, R6 ;  /* 0x000000029c147825 */ /* 0x004fe200078e0206 */
[----:B------:R1:W-:Y:S03]  /*200c0*/  STL [R1+0xb50], R25 ;  /* 0x000b501901007387 */ /* 0x0003e60000100800 */
[C---:B------:R-:W-:Y:S01]  /*200d0*/  IMAD.WIDE R156, R3.reuse, 0x2, R8 ;  /* 0x00000002039c7825 */ /* 0x040fe200078e0208 */
[----:B0-----:R0:W2:Y:S03]  /*200e0*/  LDG.E.U16 R26, desc[UR60][R18.64] ;  /* 0x0000003c121a7981 */ /* 0x0010a6000c1e1500 */
[C---:B------:R-:W-:Y:S01]  /*200f0*/  IMAD.WIDE R154, R3.reuse, 0x2, R6 ;  /* 0x00000002039a7825 */ /* 0x040fe200078e0206 */
[----:B-1----:R1:W2:Y:S03]  /*20100*/  LDG.E.U16 R25, desc[UR60][R14.64] ;  /* 0x0000003c0e197981 */ /* 0x0022a6000c1e1500 */
[C---:B0-----:R-:W-:Y:S01]  /*20110*/  IMAD.WIDE R18, R2.reuse, 0x2, R152 ;  /* 0x0000000202127825 */ /* 0x041fe200078e0298 */
[----:B------:R-:W-:Y:S03]  /*20120*/  STL [R1+0xb4c], R32 ;  /* 0x000b4c2001007387 */ /* 0x000fe60000100800 */
[----:B------:R-:W-:Y:S01]  /*20130*/  IMAD.WIDE R152, R3, 0x2, R10 ;  /* 0x0000000203987825 */ /* 0x000fe200078e020a */
[----:B------:R-:W-:Y:S03]  /*20140*/  STL [R1+0xb48], R31 ;  /* 0x000b481f01007387 */ /* 0x000fe60000100800 */
[C---:B-1----:R-:W-:Y:S01]  /*20150*/  IMAD.WIDE R14, R2.reuse, 0x2, R20 ;  /* 0x00000002020e7825 */ /* 0x042fe200078e0214 */
[----:B------:R0:W-:Y:S03]  /*20160*/  STL [R1+0xb44], R24 ;  /* 0x000b441801007387 */ /* 0x0001e60000100800 */
[C---:B------:R-:W-:Y:S01]  /*20170*/  IMAD.WIDE R20, R2.reuse, 0x2, R152 ;  /* 0x0000000202147825 */ /* 0x040fe200078e0298 */
[----:B------:R1:W-:Y:S04]  /*20180*/  STL [R1+0xb40], R16 ;  /* 0x000b401001007387 */ /* 0x0003e80000100800 */
[----:B0-----:R0:W2:Y:S04]  /*20190*/  LDG.E.U16 R24, desc[UR60][R18.64] ;  /* 0x0000003c12187981 */ /* 0x0010a8000c1e1500 */
[----:B------:R-:W3:Y:S04]  /*201a0*/  LDG.E.U16 R130, desc[UR60][R20.64] ;  /* 0x0000003c14827981 */ /* 0x000ee8000c1e1500 */
[----:B-1----:R1:W2:Y:S01]  /*201b0*/  LDG.E.U16 R16, desc[UR60][R14.64] ;  /* 0x0000003c0e107981 */ /* 0x0022a2000c1e1500 */
[----:B0-----:R-:W-:-:S05]  /*201c0*/  IMAD.WIDE R18, R2, 0x2, R156 ;  /* 0x0000000202127825 */ /* 0x001fca00078e029c */
[----:B------:R0:W4:Y:S01]  /*201d0*/  LDG.E.U16 R131, desc[UR60][R18.64] ;  /* 0x0000003c12837981 */ /* 0x000122000c1e1500 */
[----:B-1----:R-:W-:-:S05]  /*201e0*/  IMAD.WIDE R14, R2, 0x2, R154 ;  /* 0x00000002020e7825 */ /* 0x002fca00078e029a */
[----:B------:R1:W2:Y:S01]  /*201f0*/  LDG.E.U16 R132, desc[UR60][R14.64] ;  /* 0x0000003c0e847981 */ /* 0x0002a2000c1e1500 */
[----:B------:R-:W-:Y:S02]  /*20200*/  IMAD R152, R33, 0x16, RZ ;  /* 0x0000001621987824 */ /* 0x000fe400078e02ff */
[----:B------:R-:W-:-:S04]  /*20210*/  IMAD.WIDE R22, R2, 0x2, R22 ;  /* 0x0000000202167825 */ /* 0x000fc800078e0216 */
[----:B0-----:R-:W-:Y:S01]  /*20220*/  IMAD.WIDE R18, R3, 0x2, R4 ;  /* 0x0000000203127825 */ /* 0x001fe200078e0204 */
[----:B------:R0:W-:Y:S03]  /*20230*/  STL [R1+0xb3c], R13 ;  /* 0x000b3c0d01007387 */ /* 0x0001e60000100800 */
[----:B-1----:R-:W-:-:S04]  /*20240*/  IMAD.WIDE R14, R152, 0x2, R10 ;  /* 0x00000002980e7825 */ /* 0x002fc800078e020a */
[----:B------:R-:W-:Y:S01]  /*20250*/  IMAD.WIDE R18, R2, 0x2, R18 ;  /* 0x0000000202127825 */ /* 0x000fe200078e0212 */
[----:B0-----:R0:W2:Y:S03]  /*20260*/  LDG.E.U16 R13, desc[UR60][R22.64] ;  /* 0x0000003c160d7981 */ /* 0x0010a6000c1e1500 */
[----:B------:R-:W-:Y:S01]  /*20270*/  IMAD.WIDE R20, R152, 0x2, R6 ;  /* 0x0000000298147825 */ /* 0x000fe200078e0206 */
[----:B------:R1:W2:Y:S03]  /*20280*/  LDG.E.U16 R133, desc[UR60][R18.64] ;  /* 0x0000003c12857981 */ /* 0x0002a6000c1e1500 */
[----:B------:R-:W-:-:S04]  /*20290*/  IMAD.WIDE R14, R2, 0x2, R14 ;  /* 0x00000002020e7825 */ /* 0x000fc800078e020e */
[----:B0-----:R-:W-:Y:S01]  /*202a0*/  IMAD.WIDE R22, R152, 0x2, R8 ;  /* 0x0000000298167825 */ /* 0x001fe200078e0208 */
[----:B------:R0:W2:Y:S03]  /*202b0*/  LDG.E.U16 R129, desc[UR60][R14.64] ;  /* 0x0000003c0e817981 */ /* 0x0000a6000c1e1500 */
[----:B------:R-:W-:-:S04]  /*202c0*/  IMAD.WIDE R20, R2, 0x2, R20 ;  /* 0x0000000202147825 */ /* 0x000fc800078e0214 */
[----:B------:R-:W-:Y:S01]  /*202d0*/  IMAD.WIDE R22, R2, 0x2, R22 ;  /* 0x0000000202167825 */ /* 0x000fe200078e0216 */
[----:B------:R0:W2:Y:S04]  /*202e0*/  LDG.E.U16 R127, desc[UR60][R20.64] ;  /* 0x0000003c147f7981 */ /* 0x0000a8000c1e1500 */
[----:B------:R0:W2:Y:S01]  /*202f0*/  LDG.E.U16 R128, desc[UR60][R22.64] ;  /* 0x0000003c16807981 */ /* 0x0000a2000c1e1500 */
[----:B------:R-:W-:Y:S02]  /*20300*/  IMAD R156, R33, 0x17, RZ ;  /* 0x00000017219c7824 */ /* 0x000fe400078e02ff */
[----:B------:R-:W-:-:S04]  /*20310*/  IMAD.WIDE R152, R152, 0x2, R4 ;  /* 0x0000000298987825 */ /* 0x000fc800078e0204 */
[----:B------:R-:W-:-:S04]  /*20320*/  IMAD.WIDE R154, R156, 0x2, R10 ;  /* 0x000000029c9a7825 */ /* 0x000fc800078e020a */
[----:B-1----:R-:W-:-:S04]  /*20330*/  IMAD.WIDE R18, R2, 0x2, R152 ;  /* 0x0000000202127825 */ /* 0x002fc800078e0298 */
[----:B------:R-:W-:Y:S01]  /*20340*/  IMAD.WIDE R152, R156, 0x2, R8 ;  /* 0x000000029c987825 */ /* 0x000fe200078e0208 */
[----:B------:R1:W2:Y:S03]  /*20350*/  LDG.E.U16 R126, desc[UR60][R18.64] ;  /* 0x0000003c127e7981 */ /* 0x0002a6000c1e1500 */
[----:B0-----:R-:W-:-:S04]  /*20360*/  IMAD.WIDE R14, R2, 0x2, R154 ;  /* 0x00000002020e7825 */ /* 0x001fc800078e029a */
[C---:B------:R-:W-:Y:S01]  /*20370*/  IMAD.WIDE R20, R156.reuse, 0x2, R6 ;  /* 0x000000029c147825 */ /* 0x040fe200078e0206 */
[----:B------:R0:W2:Y:S03]  /*20380*/  LDG.E.U16 R71, desc[UR60][R14.64] ;  /* 0x0000003c0e477981 */ /* 0x0000a6000c1e1500 */
[----:B------:R-:W-:Y:S02]  /*20390*/  IMAD R3, R33, 0x18, RZ ;  /* 0x0000001821037824 */ /* 0x000fe400078e02ff */
[----:B------:R-:W-:-:S04]  /*203a0*/  IMAD.WIDE R22, R156, 0x2, R4 ;  /* 0x000000029c167825 */ /* 0x000fc800078e0204 */
[----:B-1----:R-:W-:-:S04]  /*203b0*/  IMAD.WIDE R18, R2, 0x2, R152 ;  /* 0x0000000202127825 */ /* 0x002fc800078e0298 */
[----:B------:R-:W-:Y:S01]  /*203c0*/  IMAD.WIDE R156, R3, 0x2, R8 ;  /* 0x00000002039c7825 */ /* 0x000fe200078e0208 */
[----:B------:R1:W2:Y:S03]  /*203d0*/  LDG.E.U16 R72, desc[UR60][R18.64] ;  /* 0x0000003c12487981 */ /* 0x0002a6000c1e1500 */
[----:B0-----:R-:W-:-:S04]  /*203e0*/  IMAD.WIDE R14, R2, 0x2, R20 ;  /* 0x00000002020e7825 */ /* 0x001fc800078e0214 */
[C---:B------:R-:W-:Y:S01]  /*203f0*/  IMAD.WIDE R154, R3.reuse, 0x2, R6 ;  /* 0x00000002039a7825 */ /* 0x040fe200078e0206 */
[----:B------:R0:W2:Y:S03]  /*20400*/  LDG.E.U16 R73, desc[UR60][R14.64] ;  /* 0x0000003c0e497981 */ /* 0x0000a6000c1e1500 */
[----:B------:R-:W-:-:S04]  /*20410*/  IMAD.WIDE R152, R3, 0x2, R10 ;  /* 0x0000000203987825 */ /* 0x000fc800078e020a */
[----:B-1----:R-:W-:-:S04]  /*20420*/  IMAD.WIDE R18, R2, 0x2, R156 ;  /* 0x0000000202127825 */ /* 0x002fc800078e029c */
[----:B------:R-:W-:-:S04]  /*20430*/  IMAD.WIDE R22, R2, 0x2, R22 ;  /* 0x0000000202167825 */ /* 0x000fc800078e0216 */
[C---:B0-----:R-:W-:Y:S01]  /*20440*/  IMAD.WIDE R14, R2.reuse, 0x2, R154 ;  /* 0x00000002020e7825 */ /* 0x041fe200078e029a */
[----:B------:R0:W2:Y:S03]  /*20450*/  LDG.E.U16 R74, desc[UR60][R22.64] ;  /* 0x0000003c164a7981 */ /* 0x0000a6000c1e1500 */
[----:B------:R-:W-:-:S04]  /*20460*/  IMAD.WIDE R20, R2, 0x2, R152 ;  /* 0x0000000202147825 */ /* 0x000fc800078e0298 */
[----:B------:R-:W-:-:S04]  /*20470*/  IMAD R152, R33, 0x19, RZ ;  /* 0x0000001921987824 */ /* 0x000fc800078e02ff */
[----:B0-----:R-:W-:-:S04]  /*20480*/  IMAD.WIDE R22, R152, 0x2, R8 ;  /* 0x0000000298167825 */ /* 0x001fc800078e0208 */
[----:B------:R-:W-:Y:S02]  /*20490*/  IMAD R156, R33, 0x1a, RZ ;  /* 0x0000001a219c7824 */ /* 0x000fe400078e02ff */
[----:B------:R-:W-:-:S04]  /*204a0*/  IMAD.WIDE R22, R2, 0x2, R22 ;  /* 0x0000000202167825 */ /* 0x000fc800078e0216 */
[----:B------:R-:W-:Y:S01]  /*204b0*/  IMAD.WIDE R154, R156, 0x2, R10 ;  /* 0x000000029c9a7825 */ /* 0x000fe200078e020a */
[----:B---3--:R-:W-:Y:S04]  /*204c0*/  STL [R1+0x2248], R130 ;  /* 0x0022488201007387 */ /* 0x008fe80000100800 */
[----:B----4-:R-:W-:Y:S04]  /*204d0*/  STL [R1+0x224c], R131 ;  /* 0x00224c8301007387 */ /* 0x010fe80000100800 */
[----:B--2---:R-:W-:Y:S04]  /*204e0*/  STL [R1+0x2250], R132 ;  /* 0x0022508401007387 */ /* 0x004fe80000100800 */
[----:B------:R-:W-:Y:S04]  /*204f0*/  STL [R1+0xb38], R30 ;  /* 0x000b381e01007387 */ /* 0x000fe80000100800 */
[----:B------:R0:W-:Y:S04]  /*20500*/  STL [R1+0xb34], R29 ;  /* 0x000b341d01007387 */ /* 0x0001e80000100800 */
[----:B------:R1:W-:Y:S04]  /*20510*/  STL [R1+0xb30], R28 ;  /* 0x000b301c01007387 */ /* 0x0003e80000100800 */
[----:B------:R2:W-:Y:S04]  /*20520*/  STL [R1+0xb2c], R27 ;  /* 0x000b2c1b01007387 */ /* 0x0005e80000100800 */
[----:B0-----:R0:W3:Y:S04]  /*20530*/  LDG.E.U16 R29, desc[UR60][R20.64] ;  /* 0x0000003c141d7981 */ /* 0x0010e8000c1e1500 */
[----:B-1----:R1:W4:Y:S04]  /*20540*/  LDG.E.U16 R28, desc[UR60][R18.64] ;  /* 0x0000003c121c7981 */ /* 0x002328000c1e1500 */
[----:B--2---:R2:W4:Y:S01]  /*20550*/  LDG.E.U16 R27, desc[UR60][R14.64] ;  /* 0x0000003c0e1b7981 */ /* 0x004522000c1e1500 */
[----:B0-----:R-:W-:-:S04]  /*20560*/  IMAD.WIDE R20, R152, 0x2, R6 ;  /* 0x0000000298147825 */ /* 0x001fc800078e0206 */
[----:B-1----:R-:W-:-:S04]  /*20570*/  IMAD.WIDE R18, R3, 0x2, R4 ;  /* 0x0000000203127825 */ /* 0x002fc800078e0204 */
[----:B--2---:R-:W-:Y:S01]  /*20580*/  IMAD.WIDE R14, R152, 0x2, R10 ;  /* 0x00000002980e7825 */ /* 0x004fe200078e020a */
[----:B------:R0:W-:Y:S03]  /*20590*/  STL [R1+0xb28], R26 ;  /* 0x000b281a01007387 */ /* 0x0001e60000100800 */
[C---:B------:R-:W-:Y:S01]  /*205a0*/  IMAD.WIDE R18, R2.reuse, 0x2, R18 ;  /* 0x0000000202127825 */ /* 0x040fe200078e0212 */
[----:B------:R1:W-:Y:S03]  /*205b0*/  STL [R1+0xb24], R25 ;  /* 0x000b241901007387 */ /* 0x0003e60000100800 */
[----:B------:R-:W-:Y:S01]  /*205c0*/  IMAD.WIDE R14, R2, 0x2, R14 ;  /* 0x00000002020e7825 */ /* 0x000fe200078e020e */
[----:B------:R-:W-:Y:S03]  /*205d0*/  STL [R1+0x2254], R133 ;  /* 0x0022548501007387 */ /* 0x000fe60000100800 */
[----:B------:R-:W-:Y:S01]  /*205e0*/  IMAD.WIDE R152, R152, 0x2, R4 ;  /* 0x0000000298987825 */ /* 0x000fe200078e0204 */
[----:B------:R2:W4:Y:S03]  /*205f0*/  LDG.E.U16 R34, desc[UR60][R18.64] ;  /* 0x0000003c12227981 */ /* 0x000526000c1e1500 */
[C---:B------:R-:W-:Y:S01]  /*20600*/  IMAD.WIDE R20, R2.reuse, 0x2, R20 ;  /* 0x0000000202147825 */ /* 0x040fe200078e0214 */
[----:B------:R-:W-:Y:S04]  /*20610*/  STL [R1+0x2258], R129 ;  /* 0x0022588101007387 */ /* 0x000fe80000100800 */
[----:B0-----:R0:W4:Y:S01]  /*20620*/  LDG.E.U16 R26, desc[UR60][R14.64] ;  /* 0x0000003c0e1a7981 */ /* 0x001122000c1e1500 */
[----:B--2---:R-:W-:-:S03]  /*20630*/  IMAD.WIDE R18, R2, 0x2, R152 ;  /* 0x0000000202127825 */ /* 0x004fc600078e0298 */
[----:B------:R2:W-:Y:S04]  /*20640*/  STL [R1+0xb20], R24 ;  /* 0x000b201801007387 */ /* 0x0005e80000100800 */
[----:B-1----:R-:W4:Y:S01]  /*20650*/  LDG.E.U16 R25, desc[UR60][R22.64] ;  /* 0x0000003c16197981 */ /* 0x002f22000c1e1500 */
[----:B0-----:R-:W-:-:S03]  /*20660*/  IMAD.WIDE R14, R2, 0x2, R154 ;  /* 0x00000002020e7825 */ /* 0x001fc600078e029a */
[----:B--2---:R0:W2:Y:S04]  /*20670*/  LDG.E.U16 R24, desc[UR60][R20.64] ;  /* 0x0000003c14187981 */ /* 0x0040a8000c1e1500 */
[----:B------:R-:W-:Y:S04]  /*20680*/  STL [R1+0x225c], R128 ;  /* 0x00225c8001007387 */ /* 0x000fe80000100800 */
[----:B------:R-:W-:Y:S04]  /*20690*/  STL [R1+0x2260], R127 ;  /* 0x0022607f01007387 */ /* 0x000fe80000100800 */
[----:B------:R1:W-:Y:S04]  /*206a0*/  STL [R1+0xb1c], R16 ;  /* 0x000b1c1001007387 */ /* 0x0003e80000100800 */
[----:B------:R0:W-:Y:S04]  /*206b0*/  STL [R1+0xb18], R13 ;  /* 0x000b180d01007387 */ /* 0x0001e80000100800 */
[----:B-1----:R1:W2:Y:S04]  /*206c0*/  LDG.E.U16 R16, desc[UR60][R18.64] ;  /* 0x0000003c12107981 */ /* 0x0022a8000c1e1500 */
[----:B0-----:R0:W2:Y:S01]  /*206d0*/  LDG.E.U16 R13, desc[UR60][R14.64] ;  /* 0x0000003c0e0d7981 */ /* 0x0010a2000c1e1500 */
[----:B------:R-:W-:-:S04]  /*206e0*/  IMAD.WIDE R152, R156, 0x2, R8 ;  /* 0x000000029c987825 */ /* 0x000fc800078e0208 */
[----:B------:R-:W-:Y:S02]  /*206f0*/  IMAD R3, R33, 0x1b, RZ ;  /* 0x0000001b21037824 */ /* 0x000fe400078e02ff */
[----:B------:R-:W-:-:S04]  /*20700*/  IMAD.WIDE R20, R156, 0x2, R6 ;  /* 0x000000029c147825 */ /* 0x000fc800078e0206 */
[----:B------:R-:W-:-:S04]  /*20710*/  IMAD.WIDE R22, R156, 0x2, R4 ;  /* 0x000000029c167825 */ /* 0x000fc800078e0204 */
[----:B-1----:R-:W-:-:S04]  /*20720*/  IMAD.WIDE R18, R2, 0x2, R152 ;  /* 0x0000000202127825 */ /* 0x002fc800078e0298 */
[C---:B------:R-:W-:Y:S01]  /*20730*/  IMAD.WIDE R156, R3.reuse, 0x2, R8 ;  /* 0x00000002039c7825 */ /* 0x040fe200078e0208 */
[----:B------:R-:W-:Y:S03]  /*20740*/  STL [R1+0x2264], R126 ;  /* 0x0022647e01007387 */ /* 0x000fe60000100800 */
[C---:B------:R-:W-:Y:S01]  /*20750*/  IMAD.WIDE R152, R3.reuse, 0x2, R10 ;  /* 0x0000000203987825 */ /* 0x040fe200078e020a */
[----:B------:R-:W-:Y:S03]  /*20760*/  STL [R1+0x2268], R71 ;  /* 0x0022684701007387 */ /* 0x000fe60000100800 */
[C---:B0-----:R-:W-:Y:S01]  /*20770*/  IMAD.WIDE R14, R2.reuse, 0x2, R20 ;  /* 0x00000002020e7825 */ /* 0x041fe200078e0214 */
[----:B------:R0:W2:Y:S03]  /*20780*/  LDG.E.U16 R32, desc[UR60][R18.64] ;  /* 0x0000003c12207981 */ /* 0x0000a6000c1e1500 */
[----:B------:R-:W-:Y:S01]  /*20790*/  IMAD.WIDE R154, R3, 0x2, R6 ;  /* 0x00000002039a7825 */ /* 0x000fe200078e0206 */
[----:B------:R-:W-:Y:S04]  /*207a0*/  STL [R1+0x226c], R72 ;  /* 0x00226c4801007387 */ /* 0x000fe80000100800 */
[----:B------:R-:W-:Y:S01]  /*207b0*/  STL [R1+0x2270], R73 ;  /* 0x0022704901007387 */ /* 0x000fe20000100800 */
[----:B0-----:R-:W-:-:S03]  /*207c0*/  IMAD.WIDE R18, R2, 0x2, R156 ;  /* 0x0000000202127825 */ /* 0x001fc600078e029c */
[----:B------:R-:W-:Y:S01]  /*207d0*/  STL [R1+0x2274], R74 ;  /* 0x0022744a01007387 */ /* 0x000fe20000100800 */
[----:B------:R-:W-:-:S03]  /*207e0*/  IMAD.WIDE R22, R2, 0x2, R22 ;  /* 0x0000000202167825 */ /* 0x000fc600078e0216 */
[----:B------:R0:W2:Y:S01]  /*207f0*/  LDG.E.U16 R31, desc[UR60][R14.64] ;  /* 0x0000003c0e1f7981 */ /* 0x0000a2000c1e1500 */
[----:B------:R-:W-:-:S03]  /*20800*/  IMAD.WIDE R20, R2, 0x2, R152 ;  /* 0x0000000202147825 */ /* 0x000fc600078e0298 */
[----:B------:R1:W2:Y:S01]  /*20810*/  LDG.E.U16 R30, desc[UR60][R22.64] ;  /* 0x0000003c161e7981 */ /* 0x0002a2000c1e1500 */
[----:B------:R-:W-:Y:S02]  /*20820*/  IMAD R152, R33, 0x1c, RZ ;  /* 0x0000001c21987824 */ /* 0x000fe400078e02ff */
[----:B0-----:R-:W-:-:S04]  /*20830*/  IMAD.WIDE R14, R2, 0x2, R154 ;  /* 0x00000002020e7825 */ /* 0x001fc800078e029a */
[----:B-1----:R-:W-:-:S04]  /*20840*/  IMAD.WIDE R22, R152, 0x2, R8 ;  /* 0x0000000298167825 */ /* 0x002fc800078e0208 */
[----:B------:R-:W-:Y:S02]  /*20850*/  IMAD R156, R33, 0x1d, RZ ;  /* 0x0000001d219c7824 */ /* 0x000fe400078e02ff */
[----:B------:R-:W-:-:S04]  /*20860*/  IMAD.WIDE R22, R2, 0x2, R22 ;  /* 0x0000000202167825 */ /* 0x000fc800078e0216 */
[----:B------:R-:W-:Y:S01]  /*20870*/  IMAD.WIDE R154, R156, 0x2, R10 ;  /* 0x000000029c9a7825 */ /* 0x000fe200078e020a */
[----:B---3--:R0:W-:Y:S04]  /*20880*/  STL [R1+0xae4], R29 ;  /* 0x000ae41d01007387 */ /* 0x0081e80000100800 */
[----:B----4-:R1:W-:Y:S04]  /*20890*/  STL [R1+0xae0], R28 ;  /* 0x000ae01c01007387 */ /* 0x0103e80000100800 */
[----:B------:R3:W-:Y:S04]  /*208a0*/  STL [R1+0xadc], R27 ;  /* 0x000adc1b01007387 */ /* 0x0007e80000100800 */
[----:B0-----:R-:W4:Y:S04]  /*208b0*/  LDG.E.U16 R29, desc[UR60][R20.64] ;  /* 0x0000003c141d7981 */ /* 0x001f28000c1e1500 */
[----:B-1----:R0:W4:Y:S04]  /*208c0*/  LDG.E.U16 R28, desc[UR60][R18.64] ;  /* 0x0000003c121c7981 */ /* 0x002128000c1e1500 */
[----:B---3--:R1:W3:Y:S01]  /*208d0*/  LDG.E.U16 R27, desc[UR60][R14.64] ;  /* 0x0000003c0e1b7981 */ /* 0x0082e2000c1e1500 */
[----:B0-----:R-:W-:-:S04]  /*208e0*/  IMAD.WIDE R18, R3, 0x2, R4 ;  /* 0x0000000203127825 */ /* 0x001fc800078e0204 */
[C---:B-1----:R-:W-:Y:S01]  /*208f0*/  IMAD.WIDE R14, R152.reuse, 0x2, R10 ;  /* 0x00000002980e7825 */ /* 0x042fe200078e020a */
[----:B------:R-:W-:Y:S03]  /*20900*/  STL [R1+0xad8], R34 ;  /* 0x000ad82201007387 */ /* 0x000fe60000100800 */
[----:B------:R-:W-:-:S04]  /*20910*/  IMAD.WIDE R20, R152, 0x2, R6 ;  /* 0x0000000298147825 */ /* 0x000fc800078e0206 */
[----:B------:R-:W-:Y:S01]  /*20920*/  IMAD.WIDE R152, R152, 0x2, R4 ;  /* 0x0000000298987825 */ /* 0x000fe200078e0204 */
[----:B------:R0:W-:Y:S03]  /*20930*/  STL [R1+0xad4], R26 ;  /* 0x000ad41a01007387 */ /* 0x0001e60000100800 */
[C---:B------:R-:W-:Y:S01]  /*20940*/  IMAD.WIDE R18, R2.reuse, 0x2, R18 ;  /* 0x0000000202127825 */ /* 0x040fe200078e0212 */
[----:B------:R1:W-:Y:S03]  /*20950*/  STL [R1+0xad0], R25 ;  /* 0x000ad01901007387 */ /* 0x0003e60000100800 */
[C---:B------:R-:W-:Y:S01]  /*20960*/  IMAD.WIDE R14, R2.reuse, 0x2, R14 ;  /* 0x00000002020e7825 */ /* 0x040fe200078e020e */
[----:B0-----:R0:W3:Y:S03]  /*20970*/  LDG.E.U16 R26, desc[UR60][R22.64] ;  /* 0x0000003c161a7981 */ /* 0x0010e6000c1e1500 */
[----:B------:R-:W-:Y:S01]  /*20980*/  IMAD.WIDE R20, R2, 0x2, R20 ;  /* 0x0000000202147825 */ /* 0x000fe200078e0214 */
[----:B--2---:R2:W-:Y:S03]  /*20990*/  STL [R1+0xacc], R24 ;  /* 0x000acc1801007387 */ /* 0x0045e60000100800 */
[----:B------:R-:W-:Y:S01]  /*209a0*/  IMAD R3, R33, 0x1e, RZ ;  /* 0x0000001e21037824 */ /* 0x000fe200078e02ff */
[----:B-1----:R1:W3:Y:S04]  /*209b0*/  LDG.E.U16 R25, desc[UR60][R14.64] ;  /* 0x0000003c0e197981 */ /* 0x0022e8000c1e1500 */
[----:B--2---:R2:W3:Y:S01]  /*209c0*/  LDG.E.U16 R24, desc[UR60][R18.64] ;  /* 0x0000003c12187981 */ /* 0x0044e2000c1e1500 */
[----:B0-----:R-:W-:-:S04]  /*209d0*/  IMAD.WIDE R22, R156, 0x2, R4 ;  /* 0x000000029c167825 */ /* 0x001fc800078e0204 */
[----:B-1----:R-:W-:-:S04]  /*209e0*/  IMAD.WIDE R14, R2, 0x2, R154 ;  /* 0x00000002020e7825 */ /* 0x002fc800078e029a */
[----:B--2---:R-:W-:Y:S01]  /*209f0*/  IMAD.WIDE R18, R2, 0x2, R152 ;  /* 0x0000000202127825 */ /* 0x004fe200078e0298 */
[----:B------:R0:W-:Y:S03]  /*20a00*/  STL [R1+0xac8], R16 ;  /* 0x000ac81001007387 */ /* 0x0001e60000100800 */
[C---:B------:R-:W-:Y:S01]  /*20a10*/  IMAD.WIDE R152, R156.reuse, 0x2, R8 ;  /* 0x000000029c987825 */ /* 0x040fe200078e0208 */
[----:B------:R1:W-:Y:S04]  /*20a20*/  STL [R1+0xac4], R13 ;  /* 0x000ac40d01007387 */ /* 0x0003e80000100800 */
[----:B------:R-:W2:Y:S04]  /*20a30*/  LDG.E.U16 R66, desc[UR60][R14.64] ;  /* 0x0000003c0e427981 */ /* 0x000ea8000c1e1500 */
[----:B0-----:R0:W3:Y:S04]  /*20a40*/  LDG.E.U16 R16, desc[UR60][R20.64] ;  /* 0x0000003c14107981 */ /* 0x0010e8000c1e1500 */
[----:B-1----:R1:W3:Y:S01]  /*20a50*/  LDG.E.U16 R13, desc[UR60][R18.64] ;  /* 0x0000003c120d7981 */ /* 0x0022e2000c1e1500 */
[----:B0-----:R-:W-:-:S04]  /*20a60*/  IMAD.WIDE R20, R156, 0x2, R6 ;  /* 0x000000029c147825 */ /* 0x001fc800078e0206 */
[----:B-1----:R-:W-:-:S04]  /*20a70*/  IMAD.WIDE R18, R2, 0x2, R152 ;  /* 0x0000000202127825 */ /* 0x002fc800078e0298 */
[----:B------:R-:W-:Y:S01]  /*20a80*/  IMAD.WIDE R152, R3, 0x2, R10 ;  /* 0x0000000203987825 */ /* 0x000fe200078e020a */
[----:B------:R0:W3:Y:S03]  /*20a90*/  LDG.E.U16 R65, desc[UR60][R18.64] ;  /* 0x0000003c12417981 */ /* 0x0000e6000c1e1500 */
[----:B------:R-:W-:-:S04]  /*20aa0*/  IMAD.WIDE R14, R2, 0x2, R20 ;  /* 0x00000002020e7825 */ /* 0x000fc800078e0214 */
[C---:B------:R-:W-:Y:S01]  /*20ab0*/  IMAD.WIDE R22, R2.reuse, 0x2, R22 ;  /* 0x0000000202167825 */ /* 0x040fe200078e0216 */
[----:B------:R1:W3:Y:S03]  /*20ac0*/  LDG.E.U16 R64, desc[UR60][R14.64] ;  /* 0x0000003c0e407981 */ /* 0x0002e6000c1e1500 */
[----:B------:R-:W-:Y:S01]  /*20ad0*/  IMAD.WIDE R20, R2, 0x2, R152 ;  /* 0x0000000202147825 */ /* 0x000fe200078e0298 */
[----:B------:R-:W3:Y:S04]  /*20ae0*/  LDG.E.U16 R63, desc[UR60][R22.64] ;  /* 0x0000003c163f7981 */ /* 0x000ee8000c1e1500 */
[----:B------:R-:W3:Y:S01]  /*20af0*/  LDG.E.U16 R125, desc[UR60][R20.64] ;  /* 0x0000003c147d7981 */ /* 0x000ee2000c1e1500 */
[----:B------:R-:W-:-:S03]  /*20b00*/  IMAD.WIDE R156, R3, 0x2, R8 ;  /* 0x00000002039c7825 */ /* 0x000fc600078e0208 */
[----:B------:R-:W-:Y:S01]  /*20b10*/  STL [R1+0xac0], R32 ;  /* 0x000ac02001007387 */ /* 0x000fe20000100800 */
[----:B0-----:R-:W-:-:S04]  /*20b20*/  IMAD.WIDE R18, R2, 0x2, R156 ;  /* 0x0000000202127825 */ /* 0x001fc800078e029c */
[----:B------:R-:W-:-:S04]  /*20b30*/  IMAD.WIDE R154, R3, 0x2, R6 ;  /* 0x00000002039a7825 */ /* 0x000fc800078e0206 */
[----:B-1----:R-:W-:Y:S01]  /*20b40*/  IMAD.WIDE R14, R2, 0x2, R154 ;  /* 0x00000002020e7825 */ /* 0x002fe200078e029a */
[----:B--2---:R-:W-:Y:S04]  /*20b50*/  STL [R1+0x2278], R66 ;  /* 0x0022784201007387 */ /* 0x004fe80000100800 */
[----:B------:R-:W-:Y:S04]  /*20b60*/  STL [R1+0xabc], R31 ;  /* 0x000abc1f01007387 */ /* 0x000fe80000100800 */
[----:B------:R-:W-:Y:S04]  /*20b70*/  STL [R1+0xab8], R30 ;  /* 0x000ab81e01007387 */ /* 0x000fe80000100800 */
[----:B----4-:R-:W-:Y:S04]  /*20b80*/  STL [R1+0xab4], R29 ;  /* 0x000ab41d01007387 */ /* 0x010fe80000100800 */
[----:B------:R-:W-:Y:S04]  /*20b90*/  STL [R1+0xab0], R28 ;  /* 0x000ab01c01007387 */ /* 0x000fe80000100800 */
[----:B---3--:R-:W-:Y:S04]  /*20ba0*/  STL [R1+0xaac], R27 ;  /* 0x000aac1b01007387 */ /* 0x008fe80000100800 */
[----:B------:R-:W-:Y:S04]  /*20bb0*/  STL [R1+0x227c], R65 ;  /* 0x00227c4101007387 */ /* 0x000fe80000100800 */
[----:B------:R-:W-:Y:S04]  /*20bc0*/  STL [R1+0x2280], R64 ;  /* 0x0022804001007387 */ /* 0x000fe80000100800 */
[----:B------:R-:W-:Y:S04]  /*20bd0*/  STL [R1+0x2284], R63 ;  /* 0x0022843f01007387 */ /* 0x000fe80000100800 */
[----:B------:R-:W-:Y:S04]  /*20be0*/  STL [R1+0x2288], R125 ;  /* 0x0022887d01007387 */ /* 0x000fe80000100800 */
[----:B------:R0:W-:Y:S04]  /*20bf0*/  STL [R1+0xaa8], R24 ;  /* 0x000aa81801007387 */ /* 0x0001e80000100800 */
[----:B0-----:R0:W2:Y:S04]  /*20c00*/  LDG.E.U16 R24, desc[UR60][R18.64] ;  /* 0x0000003c12187981 */ /* 0x0010a8000c1e1500 */
[----:B------:R1:W-:Y:S04]  /*20c10*/  STL [R1+0xaa4], R25 ;  /* 0x000aa41901007387 */ /* 0x0003e80000100800 */
[----:B-1----:R1:W3:Y:S01]  /*20c20*/  LDG.E.U16 R25, desc[UR60][R14.64] ;  /* 0x0000003c0e197981 */ /* 0x0022e2000c1e1500 */
[----:B0-----:R-:W-:Y:S01]  /*20c30*/  IMAD.WIDE R18, R3, 0x2, R4 ;  /* 0x0000000203127825 */ /* 0x001fe200078e0204 */
[----:B------:R-:W-:-:S02]  /*20c40*/  LEA R152, R33, -R33, 0x5 ;  /* 0x8000002121987211 */ /* 0x000fc400078e28ff */
[----:B------:R-:W-:Y:S01]  /*20c50*/  SHF.L.U32 R156, R33, 0x5, RZ ;  /* 0x00000005219c7819 */ /* 0x000fe200000006ff */
[----:B------:R-:W-:-:S04]  /*20c60*/  IMAD.WIDE R18, R2, 0x2, R18 ;  /* 0x0000000202127825 */ /* 0x000fc800078e0212 */
[----:B-1----:R-:W-:-:S04]  /*20c70*/  IMAD.WIDE R14, R152, 0x2, R10 ;  /* 0x00000002980e7825 */ /* 0x002fc800078e020a */
[----:B------:R-:W-:-:S04]  /*20c80*/  IMAD.WIDE R22, R152, 0x2, R8 ;  /* 0x0000000298167825 */ /* 0x000fc800078e0208 */
[----:B------:R-:W-:-:S04]  /*20c90*/  IMAD.WIDE R20, R152, 0x2, R6 ;  /* 0x0000000298147825 */ /* 0x000fc800078e0206 */
[----:B------:R-:W-:-:S04]  /*20ca0*/  IMAD.WIDE R152, R152, 0x2, R4 ;  /* 0x0000000298987825 */ /* 0x000fc800078e0204 */
[----:B------:R-:W-:-:S04]  /*20cb0*/  IMAD.WIDE R14, R2, 0x2, R14 ;  /* 0x00000002020e7825 */ /* 0x000fc800078e020e */
[----:B------:R-:W-:Y:S01]  /*20cc0*/  IMAD.WIDE R154, R156, 0x2, R10 ;  /* 0x000000029c9a7825 */ /* 0x000fe200078e020a */
[----:B------:R0:W4:Y:S03]  /*20cd0*/  LDG.E.U16 R75, desc[UR60][R14.64] ;  /* 0x0000003c0e4b7981 */ /* 0x000126000c1e1500 */
[----:B------:R-:W-:-:S04]  /*20ce0*/  IMAD.WIDE R22, R2, 0x2, R22 ;  /* 0x0000000202167825 */ /* 0x000fc800078e0216 */
[C---:B------:R-:W-:Y:S01]  /*20cf0*/  IMAD.WIDE R20, R2.reuse, 0x2, R20 ;  /* 0x0000000202147825 */ /* 0x040fe200078e0214 */
[----:B------:R-:W4:Y:S03]  /*20d00*/  LDG.E.U16 R76, desc[UR60][R22.64] ;  /* 0x0000003c164c7981 */ /* 0x000f26000c1e1500 */
[C---:B0-----:R-:W-:Y:S01]  /*20d10*/  IMAD.WIDE R14, R2.reuse, 0x2, R154 ;  /* 0x00000002020e7825 */ /* 0x041fe200078e029a */
[----:B------:R-:W4:Y:S04]  /*20d20*/  LDG.E.U16 R77, desc[UR60][R20.64] ;  /* 0x0000003c144d7981 */ /* 0x000f28000c1e1500 */
[----:B--2---:R-:W-:Y:S04]  /*20d30*/  STL [R1+0x228c], R24 ;  /* 0x00228c1801007387 */ /* 0x004fe80000100800 */
[----:B------:R0:W-:Y:S04]  /*20d40*/  STL [R1+0xaa0], R26 ;  /* 0x000aa01a01007387 */ /* 0x0001e80000100800 */
[----:B0-----:R0:W2:Y:S04]  /*20d50*/  LDG.E.U16 R26, desc[UR60][R18.64] ;  /* 0x0000003c121a7981 */ /* 0x0010a8000c1e1500 */
[----:B---3--:R-:W-:Y:S01]  /*20d60*/  STL [R1+0x2290], R25 ;  /* 0x0022901901007387 */ /* 0x008fe20000100800 */
[----:B0-----:R-:W-:-:S03]  /*20d70*/  IMAD.WIDE R18, R2, 0x2, R152 ;  /* 0x0000000202127825 */ /* 0x001fc600078e0298 */
[----:B------:R-:W-:Y:S04]  /*20d80*/  STL [R1+0xa9c], R16 ;  /* 0x000a9c1001007387 */ /* 0x000fe80000100800 */
[----:B------:R0:W-:Y:S04]  /*20d90*/  STL [R1+0xa98], R13 ;  /* 0x000a980d01007387 */ /* 0x0001e80000100800 */
[----:B------:R1:W3:Y:S04]  /*20da0*/  LDG.E.U16 R78, desc[UR60][R18.64] ;  /* 0x0000003c124e7981 */ /* 0x0002e8000c1e1500 */
[----:B0-----:R0:W3:Y:S01]  /*20db0*/  LDG.E.U16 R13, desc[UR60][R14.64] ;  /* 0x0000003c0e0d7981 */ /* 0x0010e2000c1e1500 */
[----:B------:R-:W-:Y:S01]  /*20dc0*/  IMAD.WIDE R152, R156, 0x2, R8 ;  /* 0x000000029c987825 */ /* 0x000fe200078e0208 */
[----:B------:R-:W-:-:S03]  /*20dd0*/  LEA R3, R33, R33, 0x5 ;  /* 0x0000002121037211 */ /* 0x000fc600078e28ff */
[----:B------:R-:W-:-:S04]  /*20de0*/  IMAD.WIDE R20, R156, 0x2, R6 ;  /* 0x000000029c147825 */ /* 0x000fc800078e0206 */
[----:B------:R-:W-:-:S04]  /*20df0*/  IMAD.WIDE R22, R156, 0x2, R4 ;  /* 0x000000029c167825 */ /* 0x000fc800078e0204 */
[----:B-1----:R-:W-:-:S04]  /*20e00*/  IMAD.WIDE R18, R2, 0x2, R152 ;  /* 0x0000000202127825 */ /* 0x002fc800078e0298 */
[----:B------:R-:W-:Y:S01]  /*20e10*/  IMAD.WIDE R156, R3, 0x2, R8 ;  /* 0x00000002039c7825 */ /* 0x000fe200078e0208 */
[----:B------:R1:W3:Y:S03]  /*20e20*/  LDG.E.U16 R28, desc[UR60][R18.64] ;  /* 0x0000003c121c7981 */ /* 0x0002e6000c1e1500 */
[----:B0-----:R-:W-:-:S04]  /*20e30*/  IMAD.WIDE R14, R2, 0x2, R20 ;  /* 0x00000002020e7825 */ /* 0x001fc800078e0214 */
[C---:B------:R-:W-:Y:S01]  /*20e40*/  IMAD.WIDE R154, R3.reuse, 0x2, R6 ;  /* 0x00000002039a7825 */ /* 0x040fe200078e0206 */
[----:B------:R0:W3:Y:S03]  /*20e50*/  LDG.E.U16 R27, desc[UR60][R14.64] ;  /* 0x0000003c0e1b7981 */ /* 0x0000e6000c1e1500 */
[----:B------:R-:W-:-:S04]  /*20e60*/  IMAD.WIDE R152, R3, 0x2, R10 ;  /* 0x0000000203987825 */ /* 0x000fc800078e020a */
[----:B-1----:R-:W-:-:S04]  /*20e70*/  IMAD.WIDE R18, R2, 0x2, R156 ;  /* 0x0000000202127825 */ /* 0x002fc800078e029c */
[C---:B0-----:R-:W-:Y:S01]  /*20e80*/  IMAD.WIDE R14, R2.reuse, 0x2, R154 ;  /* 0x00000002020e7825 */ /* 0x041fe200078e029a */
[----:B------:R0:W3:Y:S03]  /*20e90*/  LDG.E.U16 R24, desc[UR60][R18.64] ;  /* 0x0000003c12187981 */ /* 0x0000e6000c1e1500 */
[C---:B------:R-:W-:Y:S01]  /*20ea0*/  IMAD.WIDE R22, R2.reuse, 0x2, R22 ;  /* 0x0000000202167825 */ /* 0x040fe200078e0216 */
[----:B------:R1:W3:Y:S03]  /*20eb0*/  LDG.E.U16 R16, desc[UR60][R14.64] ;  /* 0x0000003c0e107981 */ /* 0x0002e6000c1e1500 */
[----:B------:R-:W-:-:S04]  /*20ec0*/  IMAD.WIDE R20, R2, 0x2, R152 ;  /* 0x0000000202147825 */ /* 0x000fc800078e0298 */
[----:B------:R-:W-:Y:S01]  /*20ed0*/  IMAD R152, R33, 0x22, RZ ;  /* 0x0000002221987824 */ /* 0x000fe200078e02ff */
[----:B------:R4:W3:Y:S01]  /*20ee0*/  LDG.E.U16 R25, desc[UR60][R20.64] ;  /* 0x0000003c14197981 */ /* 0x0008e2000c1e1500 */
[----:B0-----:R-:W-:-:S04]  /*20ef0*/  IMAD.WIDE R18, R3, 0x2, R4 ;  /* 0x0000000203127825 */ /* 0x001fc800078e0204 */
[----:B-1----:R-:W-:-:S04]  /*20f00*/  IMAD.WIDE R14, R152, 0x2, R10 ;  /* 0x00000002980e7825 */ /* 0x002fc800078e020a */
[----:B------:R-:W-:-:S04]  /*20f10*/  IMAD.WIDE R18, R2, 0x2, R18 ;  /* 0x0000000202127825 */ /* 0x000fc800078e0212 */
[----:B----4-:R-:W-:Y:S01]  /*20f20*/  IMAD.WIDE R20, R152, 0x2, R6 ;  /* 0x0000000298147825 */ /* 0x010fe200078e0206 */
[----:B------:R-:W4:Y:S03]  /*20f30*/  LDG.E.U16 R34, desc[UR60][R18.64] ;  /* 0x0000003c12227981 */ /* 0x000f26000c1e1500 */
[----:B------:R-:W-:-:S04]  /*20f40*/  IMAD.WIDE R14, R2, 0x2, R14 ;  /* 0x00000002020e7825 */ /* 0x000fc800078e020e */
[----:B------:R-:W-:Y:S01]  /*20f50*/  IMAD.WIDE R20, R2, 0x2, R20 ;  /* 0x0000000202147825 */ /* 0x000fe200078e0214 */
[----:B------:R-:W4:Y:S04]  /*20f60*/  LDG.E.U16 R32, desc[UR60][R14.64] ;  /* 0x0000003c0e207981 */ /* 0x000f28000c1e1500 */
[----:B------:R-:W4:Y:S04]  /*20f70*/  LDG.E.U16 R30, desc[UR60][R20.64] ;  /* 0x0000003c141e7981 */ /* 0x000f28000c1e1500 */
[----:B--2---:R0:W-:Y:S04]  /*20f80*/  STL [R1+0x2294], R26 ;  /* 0x0022941a01007387 */ /* 0x0041e80000100800 */
[----:B0-----:R0:W2:Y:S02]  /*20f90*/  LDG.E.U16 R26, desc[UR60][R22.64] ;  /* 0x0000003c161a7981 */ /* 0x0010a4000c1e1500 */
[----:B0-----:R-:W-:-:S04]  /*20fa0*/  IMAD.WIDE R22, R152, 0x2, R8 ;  /* 0x0000000298167825 */ /* 0x001fc800078e0208 */
[----:B------:R-:W-:Y:S01]  /*20fb0*/  IMAD.WIDE R152, R152, 0x2, R4 ;  /* 0x0000000298987825 */ /* 0x000fe200078e0204 */
[----:B------:R-:W-:Y:S03]  /*20fc0*/  STL [R1+0x2298], R75 ;  /* 0x0022984b01007387 */ /* 0x000fe60000100800 */
[C---:B------:R-:W-:Y:S01]  /*20fd0*/  IMAD.WIDE R22, R2.reuse, 0x2, R22 ;  /* 0x0000000202167825 */ /* 0x040fe200078e0216 */
[----:B------:R-:W-:Y:S03]  /*20fe0*/  STL [R1+0x229c], R76 ;  /* 0x00229c4c01007387 */ /* 0x000fe60000100800 */
[----:B------:R-:W-:Y:S01]  /*20ff0*/  IMAD.WIDE R18, R2, 0x2, R152 ;  /* 0x0000000202127825 */ /* 0x000fe200078e0298 */
[----:B------:R-:W-:Y:S04]  /*21000*/  STL [R1+0x22a0], R77 ;  /* 0x0022a04d01007387 */ /* 0x000fe80000100800 */
[----:B---3--:R-:W-:Y:S04]  /*21010*/  STL [R1+0x22a4], R78 ;  /* 0x0022a44e01007387 */ /* 0x008fe80000100800 */
[----:B------:R0:W3:Y:S04]  /*21020*/  LDG.E.U16 R31, desc[UR60][R22.64] ;  /* 0x0000003c161f7981 */ /* 0x0000e8000c1e1500 */
[----:B------:R1:W-:Y:S04]  /*21030*/  STL [R1+0xa64], R13 ;  /* 0x000a640d01007387 */ /* 0x0003e80000100800 */
[----:B-1----:R1:W3:Y:S01]  /*21040*/  LDG.E.U16 R13, desc[UR60][R18.64] ;  /* 0x0000003c120d7981 */ /* 0x0022e2000c1e1500 */
[----:B------:R-:W-:-:S04]  /*21050*/  IMAD R156, R33, 0x23, RZ ;  /* 0x00000023219c7824 */ /* 0x000fc800078e02ff */
[----:B------:R-:W-:-:S04]  /*21060*/  IMAD.WIDE R154, R156, 0x2, R10 ;  /* 0x000000029c9a7825 */ /* 0x000fc800078e020a */
[----:B------:R-:W-:-:S04]  /*21070*/  IMAD.WIDE R152, R156, 0x2, R8 ;  /* 0x000000029c987825 */ /* 0x000fc800078e0208 */
[----:B------:R-:W-:-:S04]  /*21080*/  IMAD.WIDE R14, R2, 0x2, R154 ;  /* 0x00000002020e7825 */ /* 0x000fc800078e029a */
[----:B------:R-:W-:Y:S01]  /*21090*/  IMAD R3, R33, 0x24, RZ ;  /* 0x0000002421037824 */ /* 0x000fe200078e02ff */
[----:B------:R1:W3:Y:S01]  /*210a0*/  LDG.E.U16 R29, desc[UR60][R14.64] ;  /* 0x0000003c0e1d7981 */ /* 0x0002e2000c1e1500 */
[----:B------:R-:W-:-:S04]  /*210b0*/  IMAD.WIDE R20, R156, 0x2, R6 ;  /* 0x000000029c147825 */ /* 0x000fc800078e0206 */
[----:B0-----:R-:W-:-:S04]  /*210c0*/  IMAD.WIDE R22, R156, 0x2, R4 ;  /* 0x000000029c167825 */ /* 0x001fc800078e0204 */
[----:B-1----:R-:W-:-:S04]  /*210d0*/  IMAD.WIDE R18, R2, 0x2, R152 ;  /* 0x0000000202127825 */ /* 0x002fc800078e0298 */
[----:B------:R-:W-:Y:S01]  /*210e0*/  IMAD.WIDE R156, R3, 0x2, R8 ;  /* 0x00000002039c7825 */ /* 0x000fe200078e0208 */
[----:B------:R0:W-:Y:S03]  /*210f0*/  STL [R1+0xa60], R28 ;  /* 0x000a601c01007387 */ /* 0x0001e60000100800 */
[----:B------:R-:W-:-:S04]  /*21100*/  IMAD.WIDE R14, R2, 0x2, R20 ;  /* 0x00000002020e7825 */ /* 0x000fc800078e0214 */
[C---:B------:R-:W-:Y:S01]  /*21110*/  IMAD.WIDE R154, R3.reuse, 0x2, R6 ;  /* 0x00000002039a7825 */ /* 0x040fe200078e0206 */
[----:B------:R1:W-:Y:S03]  /*21120*/  STL [R1+0xa5c], R27 ;  /* 0x000a5c1b01007387 */ /* 0x0003e60000100800 */
[----:B------:R-:W-:Y:S01]  /*21130*/  IMAD.WIDE R152, R3, 0x2, R10 ;  /* 0x0000000203987825 */ /* 0x000fe200078e020a */
[----:B0-----:R0:W3:Y:S03]  /*21140*/  LDG.E.U16 R28, desc[UR60][R18.64] ;  /* 0x0000003c121c7981 */ /* 0x0010e6000c1e1500 */
[C---:B------:R-:W-:Y:S01]  /*21150*/  IMAD.WIDE R22, R2.reuse, 0x2, R22 ;  /* 0x0000000202167825 */ /* 0x040fe200078e0216 */
[----:B-1----:R1:W3:Y:S03]  /*21160*/  LDG.E.U16 R27, desc[UR60][R14.64] ;  /* 0x0000003c0e1b7981 */ /* 0x0022e6000c1e1500 */
[----:B------:R-:W-:-:S04]  /*21170*/  IMAD.WIDE R20, R2, 0x2, R152 ;  /* 0x0000000202147825 */ /* 0x000fc800078e0298 */
[----:B0-----:R-:W-:-:S04]  /*21180*/  IMAD.WIDE R18, R2, 0x2, R156 ;  /* 0x0000000202127825 */ /* 0x001fc800078e029c */
[----:B-1----:R-:W-:-:S04]  /*21190*/  IMAD.WIDE R14, R2, 0x2, R154 ;  /* 0x00000002020e7825 */ /* 0x002fc800078e029a */
[----:B------:R-:W-:Y:S01]  /*211a0*/  IMAD R152, R33, 0x25, RZ ;  /* 0x0000002521987824 */ /* 0x000fe200078e02ff */
[----:B--2---:R0:W-:Y:S04]  /*211b0*/  STL [R1+0xa58], R26 ;  /* 0x000a581a01007387 */ /* 0x0041e80000100800 */
[----:B------:R-:W-:Y:S04]  /*211c0*/  STL [R1+0xa54], R25 ;  /* 0x000a541901007387 */ /* 0x000fe80000100800 */
[----:B------:R1:W-:Y:S04]  /*211d0*/  STL [R1+0xa50], R24 ;  /* 0x000a501801007387 */ /* 0x0003e80000100800 */
[----:B------:R2:W-:Y:S04]  /*211e0*/  STL [R1+0xa4c], R16 ;  /* 0x000a4c1001007387 */ /* 0x0005e80000100800 */
[----:B0-----:R0:W3:Y:S04]  /*211f0*/  LDG.E.U16 R26, desc[UR60][R22.64] ;  /* 0x0000003c161a7981 */ /* 0x0010e8000c1e1500 */
[----:B-1----:R1:W3:Y:S04]  /*21200*/  LDG.E.U16 R24, desc[UR60][R18.64] ;  /* 0x0000003c12187981 */ /* 0x0022e8000c1e1500 */
[----:B--2---:R2:W3:Y:S01]  /*21210*/  LDG.E.U16 R16, desc[UR60][R14.64] ;  /* 0x0000003c0e107981 */ /* 0x0044e2000c1e1500 */
[----:B0-----:R-:W-:-:S03]  /*21220*/  IMAD.WIDE R22, R152, 0x2, R8 ;  /* 0x0000000298167825 */ /* 0x001fc600078e0208 */
[----:B------:R0:W3:Y:S01]  /*21230*/  LDG.E.U16 R25, desc[UR60][R20.64] ;  /* 0x0000003c14197981 */ /* 0x0000e2000c1e1500 */
[----:B-1----:R-:W-:-:S04]  /*21240*/  IMAD.WIDE R18, R3, 0x2, R4 ;  /* 0x0000000203127825 */ /* 0x002fc800078e0204 */
[C---:B--2---:R-:W-:Y:S01]  /*21250*/  IMAD.WIDE R14, R152.reuse, 0x2, R10 ;  /* 0x00000002980e7825 */ /* 0x044fe200078e020a */
[----:B----4-:R-:W-:Y:S03]  /*21260*/  STL [R1+0xa48], R34 ;  /* 0x000a482201007387 */ /* 0x010fe60000100800 */
[C---:B0-----:R-:W-:Y:S01]  /*21270*/  IMAD.WIDE R20, R152.reuse, 0x2, R6 ;  /* 0x0000000298147825 */ /* 0x041fe200078e0206 */
[----:B------:R-:W-:Y:S03]  /*21280*/  STL [R1+0xa44], R32 ;  /* 0x000a442001007387 */ /* 0x000fe60000100800 */
[----:B------:R-:W-:Y:S01]  /*21290*/  IMAD.WIDE R152, R152, 0x2, R4 ;  /* 0x0000000298987825 */ /* 0x000fe200078e0204 */
[----:B---3--:R-:W-:Y:S03]  /*212a0*/  STL [R1+0xa40], R31 ;  /* 0x000a401f01007387 */ /* 0x008fe60000100800 */
[C---:B------:R-:W-:Y:S01]  /*212b0*/  IMAD.WIDE R18, R2.reuse, 0x2, R18 ;  /* 0x0000000202127825 */ /* 0x040fe200078e0212 */
[----:B------:R-:W-:Y:S03]  /*212c0*/  STL [R1+0xa3c], R30 ;  /* 0x000a3c1e01007387 */ /* 0x000fe60000100800 */
[C---:B------:R-:W-:Y:S01]  /*212d0*/  IMAD.WIDE R14, R2.reuse, 0x2, R14 ;  /* 0x00000002020e7825 */ /* 0x040fe200078e020e */
[----:B------:R0:W-:Y:S03]  /*212e0*/  STL [R1+0xa38], R13 ;  /* 0x000a380d01007387 */ /* 0x0001e60000100800 */
[C---:B------:R-:W-:Y:S01]  /*212f0*/  IMAD.WIDE R22, R2.reuse, 0x2, R22 ;  /* 0x0000000202167825 */ /* 0x040fe200078e0216 */
[----:B------:R-:W2:Y:S03]  /*21300*/  LDG.E.U16 R134, desc[UR60][R14.64] ;  /* 0x0000003c0e867981 */ /* 0x000ea6000c1e1500 */
[C---:B------:R-:W-:Y:S01]  /*21310*/  IMAD.WIDE R20, R2.reuse, 0x2, R20 ;  /* 0x0000000202147825 */ /* 0x040fe200078e0214 */
[----:B------:R-:W3:Y:S04]  /*21320*/  LDG.E.U16 R135, desc[UR60][R22.64] ;  /* 0x0000003c16877981 */ /* 0x000ee8000c1e1500 */
[----:B0-----:R0:W4:Y:S04]  /*21330*/  LDG.E.U16 R13, desc[UR60][R18.64] ;  /* 0x0000003c120d7981 */ /* 0x001128000c1e1500 */
[----:B------:R-:W4:Y:S01]  /*21340*/  LDG.E.U16 R136, desc[UR60][R20.64] ;  /* 0x0000003c14887981 */ /* 0x000f22000c1e1500 */
[----:B0-----:R-:W-:-:S05]  /*21350*/  IMAD.WIDE R18, R2, 0x2, R152 ;  /* 0x0000000202127825 */ /* 0x001fca00078e0298 */
[----:B------:R-:W4:Y:S01]  /*21360*/  LDG.E.U16 R137, desc[UR60][R18.64] ;  /* 0x0000003c12897981 */ /* 0x000f22000c1e1500 */
[----:B------:R-:W-:-:S04]  /*21370*/  IMAD R156, R33, 0x26, RZ ;  /* 0x00000026219c7824 */ /* 0x000fc800078e02ff */
[----:B------:R-:W-:Y:S01]  /*21380*/  IMAD.WIDE R154, R156, 0x2, R10 ;  /* 0x000000029c9a7825 */ /* 0x000fe200078e020a */
[----:B------:R-:W-:Y:S03]  /*21390*/  STL [R1+0xa34], R29 ;  /* 0x000a341d01007387 */ /* 0x000fe60000100800 */
[----:B------:R-:W-:Y:S01]  /*213a0*/  IMAD.WIDE R14, R2, 0x2, R154 ;  /* 0x00000002020e7825 */ /* 0x000fe200078e029a */
[----:B--2---:R-:W-:Y:S04]  /*213b0*/  STL [R1+0x22a8], R134 ;  /* 0x0022a88601007387 */ /* 0x004fe80000100800 */
[----:B---3--:R-:W-:Y:S04]  /*213c0*/  STL [R1+0x22ac], R135 ;  /* 0x0022ac8701007387 */ /* 0x008fe80000100800 */
[----:B----4-:R-:W-:Y:S04]  /*213d0*/  STL [R1+0x22b0], R136 ;  /* 0x0022b08801007387 */ /* 0x010fe80000100800 */
[----:B------:R-:W-:Y:S04]  /*213e0*/  STL [R1+0xa30], R28 ;  /* 0x000a301c01007387 */ /* 0x000fe80000100800 */
[----:B------:R-:W-:Y:S04]  /*213f0*/  STL [R1+0x22b4], R137 ;  /* 0x0022b48901007387 */ /* 0x000fe80000100800 */
[----:B------:R0:W-:Y:S04]  /*21400*/  STL [R1+0xa2c], R27 ;  /* 0x000a2c1b01007387 */ /* 0x0001e80000100800 */
[----:B0-----:R0:W2:Y:S01]  /*21410*/  LDG.E.U16 R27, desc[UR60][R14.64] ;  /* 0x0000003c0e1b7981 */ /* 0x0010a2000c1e1500 */
[----:B------:R-:W-:-:S04]  /*21420*/  IMAD.WIDE R152, R156, 0x2, R8 ;  /* 0x000000029c987825 */ /* 0x000fc800078e0208 */
[----:B------:R-:W-:-:S04]  /*21430*/  IMAD.WIDE R20, R156, 0x2, R6 ;  /* 0x000000029c147825 */ /* 0x000fc800078e0206 */
[----:B------:R-:W-:-:S04]  /*21440*/  IMAD.WIDE R18, R2, 0x2, R152 ;  /* 0x0000000202127825 */ /* 0x000fc800078e0298 */
[----:B0-----:R-:W-:Y:S01]  /*21450*/  IMAD.WIDE R14, R2, 0x2, R20 ;  /* 0x00000002020e7825 */ /* 0x001fe200078e0214 */
[----:B------:R0:W3:Y:S03]  /*21460*/  LDG.E.U16 R28, desc[UR60][R18.64] ;  /* 0x0000003c121c7981 */ /* 0x0000e6000c1e1500 */
[----:B------:R-:W-:Y:S01]  /*21470*/  IMAD R3, R33, 0x27, RZ ;  /* 0x0000002721037824 */ /* 0x000fe200078e02ff */
[----:B------:R1:W4:Y:S01]  /*21480*/  LDG.E.U16 R29, desc[UR60][R14.64] ;  /* 0x0000003c0e1d7981 */ /* 0x000322000c1e1500 */
[----:B------:R-:W-:-:S04]  /*21490*/  IMAD.WIDE R22, R156, 0x2, R4 ;  /* 0x000000029c167825 */ /* 0x000fc800078e0204 */
[----:B------:R-:W-:-:S04]  /*214a0*/  IMAD.WIDE R156, R3, 0x2, R8 ;  /* 0x00000002039c7825 */ /* 0x000fc800078e0208 */
[----:B------:R-:W-:-:S04]  /*214b0*/  IMAD.WIDE R154, R3, 0x2, R6 ;  /* 0x00000002039a7825 */ /* 0x000fc800078e0206 */
[----:B------:R-:W-:-:S04]  /*214c0*/  IMAD.WIDE R152, R3, 0x2, R10 ;  /* 0x0000000203987825 */ /* 0x000fc800078e020a */
[----:B0-----:R-:W-:-:S04]  /*214d0*/  IMAD.WIDE R18, R2, 0x2, R156 ;  /* 0x0000000202127825 */ /* 0x001fc800078e029c */
[C---:B-1----:R-:W-:Y:S01]  /*214e0*/  IMAD.WIDE R14, R2.reuse, 0x2, R154 ;  /* 0x00000002020e7825 */ /* 0x042fe200078e029a */
[----:B------:R0:W4:Y:S03]  /*214f0*/  LDG.E.U16 R80, desc[UR60][R18.64] ;  /* 0x0000003c12507981 */ /* 0x000126000c1e1500 */
[C---:B------:R-:W-:Y:S01]  /*21500*/  IMAD.WIDE R22, R2.reuse, 0x2, R22 ;  /* 0x0000000202167825 */ /* 0x040fe200078e0216 */
[----:B------:R1:W4:Y:S03]  /*21510*/  LDG.E.U16 R81, desc[UR60][R14.64] ;  /* 0x0000003c0e517981 */ /* 0x000326000c1e1500 */
[----:B------:R-:W-:Y:S01]  /*21520*/  IMAD.WIDE R20, R2, 0x2, R152 ;  /* 0x0000000202147825 */ /* 0x000fe200078e0298 */
[----:B------:R1:W4:Y:S03]  /*21530*/  LDG.E.U16 R30, desc[UR60][R22.64] ;  /* 0x0000003c161e7981 */ /* 0x000326000c1e1500 */
[----:B------:R-:W-:Y:S01]  /*21540*/  IMAD R152, R33, 0x28, RZ ;  /* 0x0000002821987824 */ /* 0x000fe200078e02ff */
[----:B------:R2:W4:Y:S01]  /*21550*/  LDG.E.U16 R79, desc[UR60][R20.64] ;  /* 0x0000003c144f7981 */ /* 0x000522000c1e1500 */
[----:B0-----:R-:W-:-:S04]  /*21560*/  IMAD.WIDE R18, R3, 0x2, R4 ;  /* 0x0000000203127825 */ /* 0x001fc800078e0204 */
[----:B-1----:R-:W-:-:S04]  /*21570*/  IMAD.WIDE R14, R152, 0x2, R10 ;  /* 0x00000002980e7825 */ /* 0x002fc800078e020a */
[----:B------:R-:W-:-:S04]  /*21580*/  IMAD.WIDE R22, R152, 0x2, R8 ;  /* 0x0000000298167825 */ /* 0x000fc800078e0208 */
[C---:B------:R-:W-:Y:S01]  /*21590*/  IMAD.WIDE R18, R2.reuse, 0x2, R18 ;  /* 0x0000000202127825 */ /* 0x040fe200078e0212 */
[----:B------:R0:W-:Y:S03]  /*215a0*/  STL [R1+0xa28], R26 ;  /* 0x000a281a01007387 */ /* 0x0001e60000100800 */
[C---:B------:R-:W-:Y:S01]  /*215b0*/  IMAD.WIDE R14, R2.reuse, 0x2, R14 ;  /* 0x00000002020e7825 */ /* 0x040fe200078e020e */
[----:B------:R1:W4:Y:S03]  /*215c0*/  LDG.E.U16 R82, desc[UR60][R18.64] ;  /* 0x0000003c12527981 */ /* 0x000326000c1e1500 */
[----:B------:R-:W-:Y:S01]  /*215d0*/  IMAD.WIDE R22, R2, 0x2, R22 ;  /* 0x0000000202167825 */ /* 0x000fe200078e0216 */
[----:B0-----:R0:W4:Y:S04]  /*215e0*/  LDG.E.U16 R26, desc[UR60][R14.64] ;  /* 0x0000003c0e1a7981 */ /* 0x001128000c1e1500 */
[----:B--2---:R-:W-:Y:S04]  /*215f0*/  STL [R1+0x22b8], R27 ;  /* 0x0022b81b01007387 */ /* 0x004fe80000100800 */
[----:B------:R2:W-:Y:S04]  /*21600*/  STL [R1+0xa24], R25 ;  /* 0x000a241901007387 */ /* 0x0005e80000100800 */
[----:B--2---:R-:W2:Y:S01]  /*21610*/  LDG.E.U16 R25, desc[UR60][R22.64] ;  /* 0x0000003c16197981 */ /* 0x004ea2000c1e1500 */
[----:B------:R-:W-:-:S04]  /*21620*/  IMAD.WIDE R20, R152, 0x2, R6 ;  /* 0x0000000298147825 */ /* 0x000fc800078e0206 */
[----:B------:R-:W-:Y:S02]  /*21630*/  IMAD R156, R33, 0x29, RZ ;  /* 0x00000029219c7824 */ /* 0x000fe400078e02ff */
[----:B------:R-:W-:-:S04]  /*21640*/  IMAD.WIDE R152, R152, 0x2, R4 ;  /* 0x0000000298987825 */ /* 0x000fc800078e0204 */
[----:B------:R-:W-:-:S04]  /*21650*/  IMAD.WIDE R154, R156, 0x2, R10 ;  /* 0x000000029c9a7825 */ /* 0x000fc800078e020a */
[C---:B------:R-:W-:Y:S01]  /*21660*/  IMAD.WIDE R20, R2.reuse, 0x2, R20 ;  /* 0x0000000202147825 */ /* 0x040fe200078e0214 */
[----:B------:R3:W-:Y:S03]  /*21670*/  STL [R1+0xa20], R24 ;  /* 0x000a201801007387 */ /* 0x0007e60000100800 */
[C---:B-1----:R-:W-:Y:S01]  /*21680*/  IMAD.WIDE R18, R2.reuse, 0x2, R152 ;  /* 0x0000000202127825 */ /* 0x042fe200078e0298 */
[----:B------:R1:W-:Y:S03]  /*21690*/  STL [R1+0xa1c], R16 ;  /* 0x000a1c1001007387 */ /* 0x0003e60000100800 */
[----:B0-----:R-:W-:Y:S01]  /*216a0*/  IMAD.WIDE R14, R2, 0x2, R154 ;  /* 0x00000002020e7825 */ /* 0x001fe200078e029a */
[----:B---3--:R0:W3:Y:S03]  /*216b0*/  LDG.E.U16 R24, desc[UR60][R20.64] ;  /* 0x0000003c14187981 */ /* 0x0080e6000c1e1500 */
[C---:B------:R-:W-:Y:S01]  /*216c0*/  IMAD.WIDE R152, R156.reuse, 0x2, R8 ;  /* 0x000000029c987825 */ /* 0x040fe200078e0208 */
[----:B------:R-:W-:Y:S03]  /*216d0*/  STL [R1+0x22bc], R28 ;  /* 0x0022bc1c01007387 */ /* 0x000fe60000100800 */
[----:B------:R-:W-:Y:S01]  /*216e0*/  IMAD R3, R33, 0x2a, RZ ;  /* 0x0000002a21037824 */ /* 0x000fe200078e02ff */
[----:B-1----:R1:W3:Y:S01]  /*216f0*/  LDG.E.U16 R16, desc[UR60][R18.64] ;  /* 0x0000003c12107981 */ /* 0x0022e2000c1e1500 */
[----:B0-----:R-:W-:-:S03]  /*21700*/  IMAD.WIDE R20, R156, 0x2, R6 ;  /* 0x000000029c147825 */ /* 0x001fc600078e0206 */
[----:B----4-:R-:W-:Y:S01]  /*21710*/  STL [R1+0x22c0], R29 ;  /* 0x0022c01d01007387 */ /* 0x010fe20000100800 */
[----:B------:R-:W-:-:S03]  /*21720*/  IMAD.WIDE R154, R3, 0x2, R6 ;  /* 0x00000002039a7825 */ /* 0x000fc600078e0206 */
[----:B------:R0:W-:Y:S01]  /*21730*/  STL [R1+0xa18], R13 ;  /* 0x000a180d01007387 */ /* 0x0001e20000100800 */
[----:B-1----:R-:W-:-:S04]  /*21740*/  IMAD.WIDE R18, R2, 0x2, R152 ;  /* 0x0000000202127825 */ /* 0x002fc800078e0298 */
[----:B------:R-:W-:Y:S01]  /*21750*/  IMAD.WIDE R152, R3, 0x2, R10 ;  /* 0x0000000203987825 */ /* 0x000fe200078e020a */
[----:B------:R-:W4:Y:S04]  /*21760*/  LDG.E.U16 R32, desc[UR60][R18.64] ;  /* 0x0000003c12207981 */ /* 0x000f28000c1e1500 */
[----:B0-----:R0:W4:Y:S01]  /*21770*/  LDG.E.U16 R13, desc[UR60][R14.64] ;  /* 0x0000003c0e0d7981 */ /* 0x001122000c1e1500 */
[----:B------:R-:W-:-:S04]  /*21780*/  IMAD.WIDE R22, R156, 0x2, R4 ;  /* 0x000000029c167825 */ /* 0x000fc800078e0204 */
[----:B0-----:R-:W-:-:S05]  /*21790*/  IMAD.WIDE R14, R2, 0x2, R20 ;  /* 0x00000002020e7825 */ /* 0x001fca00078e0214 */
[----:B------:R0:W4:Y:S01]  /*217a0*/  LDG.E.U16 R31, desc[UR60][R14.64] ;  /* 0x0000003c0e1f7981 */ /* 0x000122000c1e1500 */
[----:B------:R-:W-:-:S04]  /*217b0*/  IMAD.WIDE R156, R3, 0x2, R8 ;  /* 0x00000002039c7825 */ /* 0x000fc800078e0208 */
[----:B------:R-:W-:-:S04]  /*217c0*/  IMAD.WIDE R20, R2, 0x2, R152 ;  /* 0x0000000202147825 */ /* 0x000fc800078e0298 */
[C---:B0-----:R-:W-:Y:S01]  /*217d0*/  IMAD.WIDE R14, R2.reuse, 0x2, R154 ;  /* 0x00000002020e7825 */ /* 0x041fe200078e029a */
[----:B------:R0:W-:Y:S03]  /*217e0*/  STL [R1+0x22c4], R30 ;  /* 0x0022c41e01007387 */ /* 0x0001e60000100800 */
[----:B------:R-:W-:Y:S01]  /*217f0*/  IMAD R152, R33, 0x2b, RZ ;  /* 0x0000002b21987824 */ /* 0x000fe200078e02ff */
[----:B------:R1:W4:Y:S01]  /*21800*/  LDG.E.U16 R27, desc[UR60][R14.64] ;  /* 0x0000003c0e1b7981 */ /* 0x000322000c1e1500 */
[----:B------:R-:W-:-:S03]  /*21810*/  IMAD.WIDE R18, R2, 0x2, R156 ;  /* 0x0000000202127825 */ /* 0x000fc600078e029c */
[----:B------:R0:W4:Y:S01]  /*21820*/  LDG.E.U16 R29, desc[UR60][R20.64] ;  /* 0x0000003c141d7981 */ /* 0x000122000c1e1500 */
[----:B------:R-:W-:-:S03]  /*21830*/  IMAD R156, R33, 0x2c, RZ ;  /* 0x0000002c219c7824 */ /* 0x000fc600078e02ff */
[----:B------:R-:W-:Y:S01]  /*21840*/  STL [R1+0x22c8], R79 ;  /* 0x0022c84f01007387 */ /* 0x000fe20000100800 */
[----:B-1----:R-:W-:-:S03]  /*21850*/  IMAD.WIDE R14, R152, 0x2, R10 ;  /* 0x00000002980e7825 */ /* 0x002fc600078e020a */
[----:B------:R-:W-:Y:S01]  /*21860*/  STL [R1+0x22cc], R80 ;  /* 0x0022cc5001007387 */ /* 0x000fe20000100800 */
[----:B------:R-:W-:-:S03]  /*21870*/  IMAD.WIDE R154, R156, 0x2, R10 ;  /* 0x000000029c9a7825 */ /* 0x000fc600078e020a */
[----:B------:R-:W-:Y:S01]  /*21880*/  STL [R1+0x22d0], R81 ;  /* 0x0022d05101007387 */ /* 0x000fe20000100800 */
[----:B------:R-:W-:-:S03]  /*21890*/  IMAD.WIDE R14, R2, 0x2, R14 ;  /* 0x00000002020e7825 */ /* 0x000fc600078e020e */
[----:B------:R-:W-:Y:S04]  /*218a0*/  STL [R1+0x22d4], R82 ;  /* 0x0022d45201007387 */ /* 0x000fe80000100800 */
[----:B------:R-:W-:Y:S01]  /*218b0*/  STL [R1+0x9e4], R26 ;  /* 0x0009e41a01007387 */ /* 0x000fe20000100800 */
[----:B------:R-:W-:-:S03]  /*218c0*/  IMAD.WIDE R22, R2, 0x2, R22 ;  /* 0x0000000202167825 */ /* 0x000fc600078e0216 */
[----:B------:R-:W4:Y:S01]  /*218d0*/  LDG.E.U16 R28, desc[UR60][R18.64] ;  /* 0x0000003c121c7981 */ /* 0x000f22000c1e1500 */
[----:B0-----:R-:W-:-:S03]  /*218e0*/  IMAD.WIDE R20, R152, 0x2, R6 ;  /* 0x0000000298147825 */ /* 0x001fc600078e0206 */
[----:B------:R-:W4:Y:S04]  /*218f0*/  LDG.E.U16 R30, desc[UR60][R22.64] ;  /* 0x0000003c161e7981 */ /* 0x000f28000c1e1500 */
[----:B--2---:R0:W-:Y:S04]  /*21900*/  STL [R1+0x9e0], R25 ;  /* 0x0009e01901007387 */ /* 0x0041e80000100800 */
[----:B0-----:R0:W2:Y:S02]  /*21910*/  LDG.E.U16 R25, desc[UR60][R14.64] ;  /* 0x0000003c0e197981 */ /* 0x0010a4000c1e1500 */
[----:B0-----:R-:W-:-:S05]  /*21920*/  IMAD.WIDE R14, R2, 0x2, R154 ;  /* 0x00000002020e7825 */ /* 0x001fca00078e029a */
[----:B------:R-:W2:Y:S01]  /*21930*/  LDG.E.U16 R137, desc[UR60][R14.64] ;  /* 0x0000003c0e897981 */ /* 0x000ea2000c1e1500 */
[----:B------:R-:W-:-:S04]  /*21940*/  IMAD.WIDE R18, R3, 0x2, R4 ;  /* 0x0000000203127825 */ /* 0x000fc800078e0204 */
[----:B------:R-:W-:-:S04]  /*21950*/  IMAD.WIDE R22, R152, 0x2, R8 ;  /* 0x0000000298167825 */ /* 0x000fc800078e0208 */
[----:B------:R-:W-:-:S04]  /*21960*/  IMAD.WIDE R152, R152, 0x2, R4 ;  /* 0x0000000298987825 */ /* 0x000fc800078e0204 */
[C---:B------:R-:W-:Y:S01]  /*21970*/  IMAD.WIDE R18, R2.reuse, 0x2, R18 ;  /* 0x0000000202127825 */ /* 0x040fe200078e0212 */
[----:B---3--:R0:W-:Y:S03]  /*21980*/  STL [R1+0x9dc], R24 ;  /* 0x0009dc1801007387 */ /* 0x0081e60000100800 */
[C---:B------:R-:W-:Y:S01]  /*21990*/  IMAD.WIDE R20, R2.reuse, 0x2, R20 ;  /* 0x0000000202147825 */ /* 0x040fe200078e0214 */
[----:B------:R1:W3:Y:S03]  /*219a0*/  LDG.E.U16 R26, desc[UR60][R18.64] ;  /* 0x0000003c121a7981 */ /* 0x0002e6000c1e1500 */
[C---:B------:R-:W-:Y:S01]  /*219b0*/  IMAD.WIDE R22, R2.reuse, 0x2, R22 ;  /* 0x0000000202167825 */ /* 0x040fe200078e0216 */
[----:B------:R1:W-:Y:S03]  /*219c0*/  STL [R1+0x9d8], R16 ;  /* 0x0009d81001007387 */ /* 0x0003e60000100800 */
[----:B------:R-:W-:Y:S01]  /*219d0*/  IMAD R3, R33, 0x2d, RZ ;  /* 0x0000002d21037824 */ /* 0x000fe200078e02ff */
[----:B0-----:R0:W3:Y:S01]  /*219e0*/  LDG.E.U16 R24, desc[UR60][R22.64] ;  /* 0x0000003c16187981 */ /* 0x0010e2000c1e1500 */
[----:B-1----:R-:W-:-:S04]  /*219f0*/  IMAD.WIDE R18, R2, 0x2, R152 ;  /* 0x0000000202127825 */ /* 0x002fc800078e0298 */
[C---:B------:R-:W-:Y:S01]  /*21a00*/  IMAD.WIDE R152, R156.reuse, 0x2, R8 ;  /* 0x000000029c987825 */ /* 0x040fe200078e0208 */
[----:B------:R1:W3:Y:S04]  /*21a10*/  LDG.E.U16 R16, desc[UR60][R20.64] ;  /* 0x0000003c14107981 */ /* 0x0002e8000c1e1500 */
[----:B----4-:R4:W-:Y:S01]  /*21a20*/  STL [R1+0x9d4], R13 ;  /* 0x0009d40d01007387 */ /* 0x0109e20000100800 */
[----:B0-----:R-:W-:-:S04]  /*21a30*/  IMAD.WIDE R22, R156, 0x2, R4 ;  /* 0x000000029c167825 */ /* 0x001fc800078e0204 */
[----:B-1----:R-:W-:Y:S01]  /*21a40*/  IMAD.WIDE R20, R156, 0x2, R6 ;  /* 0x000000029c147825 */ /* 0x002fe200078e0206 */
[----:B----4-:R0:W4:Y:S03]  /*21a50*/  LDG.E.U16 R13, desc[UR60][R18.64] ;  /* 0x0000003c120d7981 */ /* 0x010126000c1e1500 */
[----:B------:R-:W-:-:S04]  /*21a60*/  IMAD.WIDE R156, R3, 0x2, R8 ;  /* 0x00000002039c7825 */ /* 0x000fc800078e0208 */
[----:B------:R-:W-:-:S04]  /*21a70*/  IMAD.WIDE R14, R2, 0x2, R20 ;  /* 0x00000002020e7825 */ /* 0x000fc800078e0214 */
[----:B0-----:R-:W-:Y:S01]  /*21a80*/  IMAD.WIDE R18, R2, 0x2, R152 ;  /* 0x0000000202127825 */ /* 0x001fe200078e0298 */
[----:B------:R-:W3:Y:S03]  /*21a90*/  LDG.E.U16 R135, desc[UR60][R14.64] ;  /* 0x0000003c0e877981 */ /* 0x000ee6000c1e1500 */
[C---:B------:R-:W-:Y:S01]  /*21aa0*/  IMAD.WIDE R152, R3.reuse, 0x2, R10 ;  /* 0x0000000203987825 */ /* 0x040fe200078e020a */
[----:B------:R0:W4:Y:S03]  /*21ab0*/  LDG.E.U16 R136, desc[UR60][R18.64] ;  /* 0x0000003c12887981 */ /* 0x000126000c1e1500 */
[----:B------:R-:W-:-:S04]  /*21ac0*/  IMAD.WIDE R154, R3, 0x2, R6 ;  /* 0x00000002039a7825 */ /* 0x000fc800078e0206 */
[----:B------:R-:W-:-:S04]  /*21ad0*/  IMAD.WIDE R22, R2, 0x2, R22 ;  /* 0x0000000202167825 */ /* 0x000fc800078e0216 */
[C---:B------:R-:W-:Y:S01]  /*21ae0*/  IMAD.WIDE R20, R2.reuse, 0x2, R152 ;  /* 0x0000000202147825 */ /* 0x040fe200078e0298 */
[----:B------:R1:W3:Y:S03]  /*21af0*/  LDG.E.U16 R134, desc[UR60][R22.64] ;  /* 0x0000003c16867981 */ /* 0x0002e6000c1e1500 */
[C---:B0-----:R-:W-:Y:S01]  /*21b00*/  IMAD.WIDE R18, R2.reuse, 0x2, R156 ;  /* 0x0000000202127825 */ /* 0x041fe200078e029c */
[----:B------:R-:W3:Y:S03]  /*21b10*/  LDG.E.U16 R124, desc[UR60][R20.64] ;  /* 0x0000003c147c7981 */ /* 0x000ee6000c1e1500 */
[----:B------:R-:W-:Y:S01]  /*21b20*/  IMAD.WIDE R14, R2, 0x2, R154 ;  /* 0x00000002020e7825 */ /* 0x000fe200078e029a */
[----:B------:R0:W3:Y:S03]  /*21b30*/  LDG.E.U16 R121, desc[UR60][R18.64] ;  /* 0x0000003c12797981 */ /* 0x0000e6000c1e1500 */
[----:B------:R-:W-:Y:S01]  /*21b40*/  IMAD R152, R33, 0x2e, RZ ;  /* 0x0000002e21987824 */ /* 0x000fe200078e02ff */
[----:B------:R0:W3:Y:S03]  /*21b50*/  LDG.E.U16 R123, desc[UR60][R14.64] ;  /* 0x0000003c0e7b7981 */ /* 0x0000e6000c1e1500 */
[----:B-1----:R-:W-:-:S04]  /*21b60*/  IMAD.WIDE R22, R152, 0x2, R8 ;  /* 0x0000000298167825 */ /* 0x002fc800078e0208 */
[----:B0-----:R-:W-:-:S04]  /*21b70*/  IMAD.WIDE R18, R3, 0x2, R4 ;  /* 0x0000000203127825 */ /* 0x001fc800078e0204 */
[----:B------:R-:W-:-:S04]  /*21b80*/  IMAD.WIDE R14, R152, 0x2, R10 ;  /* 0x00000002980e7825 */ /* 0x000fc800078e020a */
[----:B------:R-:W-:Y:S01]  /*21b90*/  IMAD.WIDE R20, R152, 0x2, R6 ;  /* 0x0000000298147825 */ /* 0x000fe200078e0206 */
[----:B------:R0:W-:Y:S03]  /*21ba0*/  STL [R1+0x9d0], R32 ;  /* 0x0009d02001007387 */ /* 0x0001e60000100800 */
[----:B------:R-:W-:-:S04]  /*21bb0*/  IMAD.WIDE R18, R2, 0x2, R18 ;  /* 0x0000000202127825 */ /* 0x000fc800078e0212 */
[C---:B------:R-:W-:Y:S01]  /*21bc0*/  IMAD.WIDE R14, R2.reuse, 0x2, R14 ;  /* 0x00000002020e7825 */ /* 0x040fe200078e020e */
[----:B------:R1:W3:Y:S03]  /*21bd0*/  LDG.E.U16 R122, desc[UR60][R18.64] ;  /* 0x0000003c127a7981 */ /* 0x0002e6000c1e1500 */
[----:B------:R-:W-:-:S04]  /*21be0*/  IMAD.WIDE R22, R2, 0x2, R22 ;  /* 0x0000000202167825 */ /* 0x000fc800078e0216 */
[----:B------:R-:W-:Y:S01]  /*21bf0*/  IMAD.WIDE R20, R2, 0x2, R20 ;  /* 0x0000000202147825 */ /* 0x000fe200078e0214 */
[----:B0-----:R-:W3:Y:S04]  /*21c00*/  LDG.E.U16 R32, desc[UR60][R22.64] ;  /* 0x0000003c16207981 */ /* 0x001ee8000c1e1500 */
[----:B------:R-:W3:Y:S04]  /*21c10*/  LDG.E.U16 R34, desc[UR60][R20.64] ;  /* 0x0000003c14227981 */ /* 0x000ee8000c1e1500 */
[----:B--2---:R-:W-:Y:S04]  /*21c20*/  STL [R1+0x22d8], R137 ;  /* 0x0022d88901007387 */ /* 0x004fe80000100800 */
[----:B------:R0:W-:Y:S04]  /*21c30*/  STL [R1+0x9cc], R31 ;  /* 0x0009cc1f01007387 */ /* 0x0001e80000100800 */
[----:B0-----:R0:W2:Y:S01]  /*21c40*/  LDG.E.U16 R31, desc[UR60][R14.64] ;  /* 0x0000003c0e1f7981 */ /* 0x0010a2000c1e1500 */
[----:B------:R-:W-:-:S02]  /*21c50*/  IMAD R156, R33, 0x2f, RZ ;  /* 0x0000002f219c7824 */ /* 0x000fc400078e02ff */
[----:B------:R-:W-:-:S04]  /*21c60*/  IMAD.WIDE R152, R152, 0x2, R4 ;  /* 0x0000000298987825 */ /* 0x000fc800078e0204 */
[----:B------:R-:W-:-:S04]  /*21c70*/  IMAD.WIDE R154, R156, 0x2, R10 ;  /* 0x000000029c9a7825 */ /* 0x000fc800078e020a */
[----:B-1----:R-:W-:-:S04]  /*21c80*/  IMAD.WIDE R18, R2, 0x2, R152 ;  /* 0x0000000202127825 */ /* 0x002fc800078e0298 */
[----:B------:R-:W-:Y:S01]  /*21c90*/  IMAD.WIDE R152, R156, 0x2, R8 ;  /* 0x000000029c987825 */ /* 0x000fe200078e0208 */
[----:B------:R-:W-:Y:S03]  /*21ca0*/  STL [R1+0x9c8], R30 ;  /* 0x0009c81e01007387 */ /* 0x000fe60000100800 */
[----:B------:R-:W-:Y:S01]  /*21cb0*/  IMAD R3, R33, 0x30, RZ ;  /* 0x0000003021037824 */ /* 0x000fe200078e02ff */
[----:B------:R1:W2:Y:S01]  /*21cc0*/  LDG.E.U16 R35, desc[UR60][R18.64] ;  /* 0x0000003c12237981 */ /* 0x0002a2000c1e1500 */
[----:B0-----:R-:W-:-:S04]  /*21cd0*/  IMAD.WIDE R14, R2, 0x2, R154 ;  /* 0x00000002020e7825 */ /* 0x001fc800078e029a */
[C---:B------:R-:W-:Y:S01]  /*21ce0*/  IMAD.WIDE R20, R156.reuse, 0x2, R6 ;  /* 0x000000029c147825 */ /* 0x040fe200078e0206 */
[----:B------:R-:W-:Y:S03]  /*21cf0*/  STL [R1+0x9c4], R29 ;  /* 0x0009c41d01007387 */ /* 0x000fe60000100800 */
[----:B------:R-:W-:Y:S01]  /*21d00*/  IMAD.WIDE R22, R156, 0x2, R4 ;  /* 0x000000029c167825 */ /* 0x000fe200078e0204 */
[----:B------:R-:W-:Y:S03]  /*21d10*/  STL [R1+0x9c0], R28 ;  /* 0x0009c01c01007387 */ /* 0x000fe60000100800 */
[C---:B-1----:R-:W-:Y:S01]  /*21d20*/  IMAD.WIDE R18, R2.reuse, 0x2, R152 ;  /* 0x0000000202127825 */ /* 0x042fe200078e0298 */
[----:B------:R-:W-:Y:S03]  /*21d30*/  STL [R1+0x9bc], R27 ;  /* 0x0009bc1b01007387 */ /* 0x000fe60000100800 */
[C---:B------:R-:W-:Y:S01]  /*21d40*/  IMAD.WIDE R156, R3.reuse, 0x2, R8 ;  /* 0x00000002039c7825 */ /* 0x040fe200078e0208 */
[----:B------:R0:W2:Y:S03]  /*21d50*/  LDG.E.U16 R83, desc[UR60][R14.64] ;  /* 0x0000003c0e537981 */ /* 0x0000a6000c1e1500 */
[C---:B------:R-:W-:Y:S01]  /*21d60*/  IMAD.WIDE R154, R3.reuse, 0x2, R6 ;  /* 0x00000002039a7825 */ /* 0x040fe200078e0206 */
[----:B------:R1:W2:Y:S03]  /*21d70*/  LDG.E.U16 R84, desc[UR60][R18.64] ;  /* 0x0000003c12547981 */ /* 0x0002a6000c1e1500 */
[----:B------:R-:W-:Y:S01]  /*21d80*/  IMAD.WIDE R152, R3, 0x2, R10 ;  /* 0x0000000203987825 */ /* 0x000fe200078e020a */
[----:B----4-:R-:W-:Y:S03]  /*21d90*/  STL [R1+0x22dc], R136 ;  /* 0x0022dc8801007387 */ /* 0x010fe60000100800 */
[C---:B0-----:R-:W-:Y:S01]  /*21da0*/  IMAD.WIDE R14, R2.reuse, 0x2, R20 ;  /* 0x00000002020e7825 */ /* 0x041fe200078e0214 */
[----:B---3--:R-:W-:Y:S03]  /*21db0*/  STL [R1+0x22e0], R135 ;  /* 0x0022e08701007387 */ /* 0x008fe60000100800 */
[C---:B-1----:R-:W-:Y:S01]  /*21dc0*/  IMAD.WIDE R18, R2.reuse, 0x2, R156 ;  /* 0x0000000202127825 */ /* 0x042fe200078e029c */
[----:B------:R0:W3:Y:S04]  /*21dd0*/  LDG.E.U16 R85, desc[UR60][R14.64] ;  /* 0x0000003c0e557981 */ /* 0x0000e8000c1e1500 */
[----:B------:R-:W-:Y:S04]  /*21de0*/  STL [R1+0x22e4], R134 ;  /* 0x0022e48601007387 */ /* 0x000fe80000100800 */
[----:B------:R-:W-:Y:S01]  /*21df0*/  STL [R1+0x22e8], R124 ;  /* 0x0022e87c01007387 */ /* 0x000fe20000100800 */
[----:B------:R-:W-:-:S03]  /*21e00*/  IMAD.WIDE R22, R2, 0x2, R22 ;  /* 0x0000000202167825 */ /* 0x000fc600078e0216 */
[----:B------:R-:W-:Y:S01]  /*21e10*/  STL [R1+0x9b8], R26 ;  /* 0x0009b81a01007387 */ /* 0x000fe20000100800 */
[----:B0-----:R-:W-:-:S03]  /*21e20*/  IMAD.WIDE R14, R2, 0x2, R154 ;  /* 0x00000002020e7825 */ /* 0x001fc600078e029a */
[----:B------:R-:W-:Y:S01]  /*21e30*/  STL [R1+0x9b4], R25 ;  /* 0x0009b41901007387 */ /* 0x000fe20000100800 */
[----:B------:R-:W-:-:S03]  /*21e40*/  IMAD.WIDE R20, R2, 0x2, R152 ;  /* 0x0000000202147825 */ /* 0x000fc600078e0298 */
[----:B------:R-:W-:Y:S01]  /*21e50*/  STL [R1+0x22ec], R121 ;  /* 0x0022ec7901007387 */ /* 0x000fe20000100800 */
[----:B------:R-:W-:-:S03]  /*21e60*/  IMAD R152, R33, 0x31, RZ ;  /* 0x0000003121987824 */ /* 0x000fc600078e02ff */
[----:B------:R0:W-:Y:S04]  /*21e70*/  STL [R1+0x9b0], R24 ;  /* 0x0009b01801007387 */ /* 0x0001e80000100800 */
[----:B------:R-:W-:Y:S04]  /*21e80*/  STL [R1+0x22f0], R123 ;  /* 0x0022f07b01007387 */ /* 0x000fe80000100800 */
[----:B------:R1:W-:Y:S04]  /*21e90*/  STL [R1+0x9ac], R16 ;  /* 0x0009ac1001007387 */ /* 0x0003e80000100800 */
[----:B0-----:R0:W4:Y:S04]  /*21ea0*/  LDG.E.U16 R24, desc[UR60][R18.64] ;  /* 0x0000003c12187981 */ /* 0x001128000c1e1500 */
[----:B------:R0:W4:Y:S04]  /*21eb0*/  LDG.E.U16 R86, desc[UR60][R22.64] ;  /* 0x0000003c16567981 */ /* 0x000128000c1e1500 */
[----:B-1----:R1:W4:Y:S01]  /*21ec0*/  LDG.E.U16 R16, desc[UR60][R14.64] ;  /* 0x0000003c0e107981 */ /* 0x002322000c1e1500 */
[----:B0-----:R-:W-:-:S03]  /*21ed0*/  IMAD.WIDE R18, R3, 0x2, R4 ;  /* 0x0000000203127825 */ /* 0x001fc600078e0204 */
[----:B------:R0:W4:Y:S01]  /*21ee0*/  LDG.E.U16 R25, desc[UR60][R20.64] ;  /* 0x0000003c14197981 */ /* 0x000122000c1e1500 */
[----:B------:R-:W-:-:S04]  /*21ef0*/  IMAD.WIDE R22, R152, 0x2, R8 ;  /* 0x0000000298167825 */ /* 0x000fc800078e0208 */
[C---:B-1----:R-:W-:Y:S01]  /*21f00*/  IMAD.WIDE R14, R152.reuse, 0x2, R10 ;  /* 0x00000002980e7825 */ /* 0x042fe200078e020a */
[----:B------:R-:W-:Y:S03]  /*21f10*/  STL [R1+0x9a8], R13 ;  /* 0x0009a80d01007387 */ /* 0x000fe60000100800 */
[C---:B0-----:R-:W-:Y:S01]  /*21f20*/  IMAD.WIDE R20, R152.reuse, 0x2, R6 ;  /* 0x0000000298147825 */ /* 0x041fe200078e0206 */
[----:B------:R-:W-:Y:S03]  /*21f30*/  STL [R1+0x22f4], R122 ;  /* 0x0022f47a01007387 */ /* 0x000fe60000100800 */
[----:B------:R-:W-:-:S04]  /*21f40*/  IMAD.WIDE R152, R152, 0x2, R4 ;  /* 0x0000000298987825 */ /* 0x000fc800078e0204 */
[----:B------:R-:W-:-:S04]  /*21f50*/  IMAD.WIDE R18, R2, 0x2, R18 ;  /* 0x0000000202127825 */ /* 0x000fc800078e0212 */
[----:B------:R-:W-:-:S04]  /*21f60*/  IMAD.WIDE R14, R2, 0x2, R14 ;  /* 0x00000002020e7825 */ /* 0x000fc800078e020e */
[----:B------:R-:W-:-:S04]  /*21f70*/  IMAD.WIDE R22, R2, 0x2, R22 ;  /* 0x0000000202167825 */ /* 0x000fc800078e0216 */
[----:B------:R-:W-:-:S05]  /*21f80*/  IMAD.WIDE R20, R2, 0x2, R20 ;  /* 0x0000000202147825 */ /* 0x000fca00078e0214 */
[----:B------:R-:W4:Y:S04]  /*21f90*/  LDG.E.U16 R30, desc[UR60][R20.64] ;  /* 0x0000003c141e7981 */ /* 0x000f28000c1e1500 */
[----:B--2---:R0:W-:Y:S04]  /*21fa0*/  STL [R1+0x22f8], R31 ;  /* 0x0022f81f01007387 */ /* 0x0041e80000100800 */
[----:B------:R1:W-:Y:S04]  /*21fb0*/  STL [R1+0x22fc], R32 ;  /* 0x0022fc2001007387 */ /* 0x0003e80000100800 */
[----:B------:R2:W-:Y:S04]  /*21fc0*/  STL [R1+0x2300], R34 ;  /* 0x0023002201007387 */ /* 0x0005e80000100800 */
[----:B0-----:R-:W4:Y:S04]  /*21fd0*/  LDG.E.U16 R31, desc[UR60][R22.64] ;  /* 0x0000003c161f7981 */ /* 0x001f28000c1e1500 */
[----:B-1----:R-:W4:Y:S04]  /*21fe0*/  LDG.E.U16 R32, desc[UR60][R14.64] ;  /* 0x0000003c0e207981 */ /* 0x002f28000c1e1500 */
[----:B--2---:R0:W2:Y:S02]  /*21ff0*/  LDG.E.U16 R34, desc[UR60][R18.64] ;  /* 0x0000003c12227981 */ /* 0x0040a4000c1e1500 */
[----:B0-----:R-:W-:-:S05]  /*22000*/  IMAD.WIDE R18, R2, 0x2, R152 ;  /* 0x0000000202127825 */ /* 0x001fca00078e0298 */
[----:B------:R0:W2:Y:S01]  /*22010*/  LDG.E.U16 R13, desc[UR60][R18.64] ;  /* 0x0000003c120d7981 */ /* 0x0000a2000c1e1500 */
[----:B------:R-:W-:-:S04]  /*22020*/  IMAD R156, R33, 0x32, RZ ;  /* 0x00000032219c7824 */ /* 0x000fc800078e02ff */
[----:B------:R-:W-:-:S04]  /*22030*/  IMAD.WIDE R154, R156, 0x2, R10 ;  /* 0x000000029c9a7825 */ /* 0x000fc800078e020a */
[----:B------:R-:W-:-:S04]  /*22040*/  IMAD.WIDE R152, R156, 0x2, R8 ;  /* 0x000000029c987825 */ /* 0x000fc800078e0208 */
[----:B------:R-:W-:-:S04]  /*22050*/  IMAD.WIDE R14, R2, 0x2, R154 ;  /* 0x00000002020e7825 */ /* 0x000fc800078e029a */
[----:B------:R-:W-:Y:S01]  /*22060*/  IMAD R3, R33, 0x33, RZ ;  /* 0x0000003321037824 */ /* 0x000fe200078e02ff */
[----:B------:R1:W2:Y:S01]  /*22070*/  LDG.E.U16 R29, desc[UR60][R14.64] ;  /* 0x0000003c0e1d7981 */ /* 0x0002a2000c1e1500 */
[----:B------:R-:W-:-:S04]  /*22080*/  IMAD.WIDE R20, R156, 0x2, R6 ;  /* 0x000000029c147825 */ /* 0x000fc800078e0206 */
[----:B------:R-:W-:-:S04]  /*22090*/  IMAD.WIDE R22, R156, 0x2, R4 ;  /* 0x000000029c167825 */ /* 0x000fc800078e0204 */
[----:B0-----:R-:W-:-:S04]  /*220a0*/  IMAD.WIDE R18, R2, 0x2, R152 ;  /* 0x0000000202127825 */ /* 0x001fc800078e0298 */
[C---:B------:R-:W-:Y:S01]  /*220b0*/  IMAD.WIDE R156, R3.reuse, 0x2, R8 ;  /* 0x00000002039c7825 */ /* 0x040fe200078e0208 */
[----:B------:R-:W-:Y:S03]  /*220c0*/  STL [R1+0x2304], R35 ;  /* 0x0023042301007387 */ /* 0x000fe60000100800 */
[C---:B------:R-:W-:Y:S01]  /*220d0*/  IMAD.WIDE R152, R3.reuse, 0x2, R10 ;  /* 0x0000000203987825 */ /* 0x040fe200078e020a */
[----:B------:R-:W-:Y:S03]  /*220e0*/  STL [R1+0x2308], R83 ;  /* 0x0023085301007387 */ /* 0x000fe60000100800 */
[C---:B-1----:R-:W-:Y:S01]  /*220f0*/  IMAD.WIDE R14, R2.reuse, 0x2, R20 ;  /* 0x00000002020e7825 */ /* 0x042fe200078e0214 */
[----:B------:R0:W2:Y:S03]  /*22100*/  LDG.E.U16 R28, desc[UR60][R18.64] ;  /* 0x0000003c121c7981 */ /* 0x0000a6000c1e1500 */
[----:B------:R-:W-:Y:S01]  /*22110*/  IMAD.WIDE R154, R3, 0x2, R6 ;  /* 0x00000002039a7825 */ /* 0x000fe200078e0206 */
[----:B------:R-:W-:Y:S03]  /*22120*/  STL [R1+0x230c], R84 ;  /* 0x00230c5401007387 */ /* 0x000fe60000100800 */
[C---:B------:R-:W-:Y:S01]  /*22130*/  IMAD.WIDE R20, R2.reuse, 0x2, R152 ;  /* 0x0000000202147825 */ /* 0x040fe200078e0298 */
[----:B---3--:R-:W-:Y:S03]  /*22140*/  STL [R1+0x2310], R85 ;  /* 0x0023105501007387 */ /* 0x008fe60000100800 */
[C---:B0-----:R-:W-:Y:S01]  /*22150*/  IMAD.WIDE R18, R2.reuse, 0x2, R156 ;  /* 0x0000000202127825 */ /* 0x041fe200078e029c */
[----:B------:R0:W3:Y:S03]  /*22160*/  LDG.E.U16 R27, desc[UR60][R14.64] ;  /* 0x0000003c0e1b7981 */ /* 0x0000e6000c1e1500 */
[----:B------:R-:W-:-:S04]  /*22170*/  IMAD.WIDE R22, R2, 0x2, R22 ;  /* 0x0000000202167825 */ /* 0x000fc800078e0216 */
[----:B------:R-:W-:Y:S01]  /*22180*/  IMAD R152, R33, 0x34, RZ ;  /* 0x0000003421987824 */ /* 0x000fe200078e02ff */
[----:B------:R1:W3:Y:S01]  /*22190*/  LDG.E.U16 R26, desc[UR60][R22.64] ;  /* 0x0000003c161a7981 */ /* 0x0002e2000c1e1500 */
[----:B0-----:R-:W-:-:S03]  /*221a0*/  IMAD.WIDE R14, R2, 0x2, R154 ;  /* 0x00000002020e7825 */ /* 0x001fc600078e029a */
[----:B----4-:R-:W-:Y:S04]  /*221b0*/  STL [R1+0x2314], R86 ;  /* 0x0023145601007387 */ /* 0x010fe80000100800 */
[----:B------:R0:W-:Y:S04]  /*221c0*/  STL [R1+0x964], R25 ;  /* 0x0009641901007387 */ /* 0x0001e80000100800 */
[----:B------:R4:W-:Y:S01]  /*221d0*/  STL [R1+0x960], R24 ;  /* 0x0009601801007387 */ /* 0x0009e20000100800 */
[----:B-1----:R-:W-:-:S03]  /*221e0*/  IMAD.WIDE R22, R152, 0x2, R8 ;  /* 0x0000000298167825 */ /* 0x002fc600078e0208 */
[----:B------:R1:W-:Y:S01]  /*221f0*/  STL [R1+0x95c], R16 ;  /* 0x00095c1001007387 */ /* 0x0003e20000100800 */
[----:B------:R-:W-:-:S03]  /*22200*/  IMAD R156, R33, 0x35, RZ ;  /* 0x00000035219c7824 */ /* 0x000fc600078e02ff */
[----:B0-----:R0:W3:Y:S04]  /*22210*/  LDG.E.U16 R25, desc[UR60][R20.64] ;  /* 0x0000003c14197981 */ /* 0x0010e8000c1e1500 */
[----:B----4-:R4:W3:Y:S04]  /*22220*/  LDG.E.U16 R24, desc[UR60][R18.64] ;  /* 0x0000003c12187981 */ /* 0x0108e8000c1e1500 */
[----:B-1----:R1:W3:Y:S01]  /*22230*/  LDG.E.U16 R16, desc[UR60][R14.64] ;  /* 0x0000003c0e107981 */ /* 0x0022e2000c1e1500 */
[----:B0-----:R-:W-:-:S04]  /*22240*/  IMAD.WIDE R20, R152, 0x2, R6 ;  /* 0x0000000298147825 */ /* 0x001fc800078e0206 */
[----:B----4-:R-:W-:-:S04]  /*22250*/  IMAD.WIDE R18, R3, 0x2, R4 ;  /* 0x0000000203127825 */ /* 0x010fc800078e0204 */
[----:B-1----:R-:W-:-:S04]  /*22260*/  IMAD.WIDE R14, R152, 0x2, R10 ;  /* 0x00000002980e7825 */ /* 0x002fc800078e020a */
[----:B------:R-:W-:-:S04]  /*22270*/  IMAD.WIDE R152, R152, 0x2, R4 ;  /* 0x0000000298987825 */ /* 0x000fc800078e0204 */
[----:B------:R-:W-:-:S04]  /*22280*/  IMAD.WIDE R18, R2, 0x2, R18 ;  /* 0x0000000202127825 */ /* 0x000fc800078e0212 */
[----:B------:R-:W-:-:S04]  /*22290*/  IMAD.WIDE R14, R2, 0x2, R14 ;  /* 0x00000002020e7825 */ /* 0x000fc800078e020e */
[----:B------:R-:W-:Y:S01]  /*222a0*/  IMAD.WIDE R154, R156, 0x2, R10 ;  /* 0x000000029c9a7825 */ /* 0x000fe200078e020a */
[----:B------:R0:W4:Y:S03]  /*222b0*/  LDG.E.U16 R78, desc[UR60][R14.64] ;  /* 0x0000003c0e4e7981 */ /* 0x000126000c1e1500 */
[----:B------:R-:W-:-:S04]  /*222c0*/  IMAD.WIDE R20, R2, 0x2, R20 ;  /* 0x0000000202147825 */ /* 0x000fc800078e0214 */
[C---:B------:R-:W-:Y:S01]  /*222d0*/  IMAD.WIDE R22, R2.reuse, 0x2, R22 ;  /* 0x0000000202167825 */ /* 0x040fe200078e0216 */
[----:B------:R1:W3:Y:S03]  /*222e0*/  LDG.E.U16 R76, desc[UR60][R20.64] ;  /* 0x0000003c144c7981 */ /* 0x0002e6000c1e1500 */
[----:B0-----:R-:W-:Y:S01]  /*222f0*/  IMAD.WIDE R14, R2, 0x2, R154 ;  /* 0x00000002020e7825 */ /* 0x001fe200078e029a */
[----:B------:R-:W3:Y:S04]  /*22300*/  LDG.E.U16 R77, desc[UR60][R22.64] ;  /* 0x0000003c164d7981 */ /* 0x000ee8000c1e1500 */
[----:B------:R0:W3:Y:S01]  /*22310*/  LDG.E.U16 R120, desc[UR60][R14.64] ;  /* 0x0000003c0e787981 */ /* 0x0000e2000c1e1500 */
[----:B-1----:R-:W-:-:S04]  /*22320*/  IMAD.WIDE R20, R156, 0x2, R6 ;  /* 0x000000029c147825 */ /* 0x002fc800078e0206 */
[----:B0-----:R-:W-:-:S05]  /*22330*/  IMAD.WIDE R14, R2, 0x2, R20 ;  /* 0x00000002020e7825 */ /* 0x001fca00078e0214 */
[----:B------:R-:W3:Y:S04]  /*22340*/  LDG.E.U16 R118, desc[UR60][R14.64] ;  /* 0x0000003c0e767981 */ /* 0x000ee8000c1e1500 */
[----:B--2---:R-:W-:Y:S04]  /*22350*/  STL [R1+0x958], R34 ;  /* 0x0009582201007387 */ /* 0x004fe80000100800 */
[----:B------:R-:W-:Y:S04]  /*22360*/  STL [R1+0x954], R32 ;  /* 0x0009542001007387 */ /* 0x000fe80000100800 */
[----:B------:R-:W-:Y:S04]  /*22370*/  STL [R1+0x950], R31 ;  /* 0x0009501f01007387 */ /* 0x000fe80000100800 */
[----:B------:R-:W-:Y:S04]  /*22380*/  STL [R1+0x94c], R30 ;  /* 0x00094c1e01007387 */ /* 0x000fe80000100800 */
[----:B------:R0:W-:Y:S04]  /*22390*/  STL [R1+0x948], R13 ;  /* 0x0009480d01007387 */ /* 0x0001e80000100800 */
[----:B0-----:R0:W2:Y:S02]  /*223a0*/  LDG.E.U16 R13, desc[UR60][R18.64] ;  /* 0x0000003c120d7981 */ /* 0x0010a4000c1e1500 */
[----:B0-----:R-:W-:-:S04]  /*223b0*/  IMAD.WIDE R18, R2, 0x2, R152 ;  /* 0x0000000202127825 */ /* 0x001fc800078e0298 */
[----:B------:R-:W-:Y:S01]  /*223c0*/  IMAD.WIDE R152, R156, 0x2, R8 ;  /* 0x000000029c987825 */ /* 0x000fe200078e0208 */
[----:B------:R0:W2:Y:S03]  /*223d0*/  LDG.E.U16 R75, desc[UR60][R18.64] ;  /* 0x0000003c124b7981 */ /* 0x0000a6000c1e1500 */
[----:B0-----:R-:W-:-:S05]  /*223e0*/  IMAD.WIDE R18, R2, 0x2, R152 ;  /* 0x0000000202127825 */ /* 0x001fca00078e0298 */
[----:B------:R0:W2:Y:S01]  /*223f0*/  LDG.E.U16 R119, desc[UR60][R18.64] ;  /* 0x0000003c12777981 */ /* 0x0000a2000c1e1500 */
[----:B------:R-:W-:Y:S02]  /*22400*/  IMAD R3, R33, 0x36, RZ ;  /* 0x0000003621037824 */ /* 0x000fe400078e02ff */
[----:B------:R-:W-:-:S04]  /*22410*/  IMAD.WIDE R22, R156, 0x2, R4 ;  /* 0x000000029c167825 */ /* 0x000fc800078e0204 */
[----:B------:R-:W-:-:S04]  /*22420*/  IMAD.WIDE R156, R3, 0x2, R8 ;  /* 0x00000002039c7825 */ /* 0x000fc800078e0208 */
[----:B------:R-:W-:-:S04]  /*22430*/  IMAD.WIDE R152, R3, 0x2, R10 ;  /* 0x0000000203987825 */ /* 0x000fc800078e020a */
[----:B------:R-:W-:-:S04]  /*22440*/  IMAD.WIDE R154, R3, 0x2, R6 ;  /* 0x00000002039a7825 */ /* 0x000fc800078e0206 */
[----:B0-----:R-:W-:-:S04]  /*22450*/  IMAD.WIDE R18, R2, 0x2, R156 ;  /* 0x0000000202127825 */ /* 0x001fc800078e029c */
[C---:B------:R-:W-:Y:S01]  /*22460*/  IMAD.WIDE R20, R2.reuse, 0x2, R152 ;  /* 0x0000000202147825 */ /* 0x040fe200078e0298 */
[----:B------:R0:W2:Y:S03]  /*22470*/  LDG.E.U16 R37, desc[UR60][R18.64] ;  /* 0x0000003c12257981 */ /* 0x0000a6000c1e1500 */
[C---:B------:R-:W-:Y:S01]  /*22480*/  IMAD.WIDE R14, R2.reuse, 0x2, R154 ;  /* 0x00000002020e7825 */ /* 0x040fe200078e029a */
[----:B------:R1:W2:Y:S03]  /*22490*/  LDG.E.U16 R36, desc[UR60][R20.64] ;  /* 0x0000003c14247981 */ /* 0x0002a6000c1e1500 */
[----:B------:R-:W-:Y:S01]  /*224a0*/  IMAD R152, R33, 0x37, RZ ;  /* 0x0000003721987824 */ /* 0x000fe200078e02ff */
[----:B------:R1:W2:Y:S01]  /*224b0*/  LDG.E.U16 R38, desc[UR60][R14.64] ;  /* 0x0000003c0e267981 */ /* 0x0002a2000c1e1500 */
[----:B------:R-:W-:-:S04]  /*224c0*/  IMAD.WIDE R22, R2, 0x2, R22 ;  /* 0x0000000202167825 */ /* 0x000fc800078e0216 */
[----:B0-----:R-:W-:Y:S01]  /*224d0*/  IMAD.WIDE R18, R3, 0x2, R4 ;  /* 0x0000000203127825 */ /* 0x001fe200078e0204 */
[----:B------:R-:W-:Y:S03]  /*224e0*/  STL [R1+0x944], R29 ;  /* 0x0009441d01007387 */ /* 0x000fe60000100800 */
[C---:B-1----:R-:W-:Y:S01]  /*224f0*/  IMAD.WIDE R20, R152.reuse, 0x2, R6 ;  /* 0x0000000298147825 */ /* 0x042fe200078e0206 */
[----:B------:R0:W2:Y:S03]  /*22500*/  LDG.E.U16 R117, desc[UR60][R22.64] ;  /* 0x0000003c16757981 */ /* 0x0000a6000c1e1500 */
[----:B------:R-:W-:-:S04]  /*22510*/  IMAD.WIDE R14, R152, 0x2, R10 ;  /* 0x00000002980e7825 */ /* 0x000fc800078e020a */
[----:B------:R-:W-:Y:S02]  /*22520*/  IMAD R156, R33, 0x38, RZ ;  /* 0x00000038219c7824 */ /* 0x000fe400078e02ff */
[----:B------:R-:W-:-:S04]  /*22530*/  IMAD.WIDE R18, R2, 0x2, R18 ;  /* 0x0000000202127825 */ /* 0x000fc800078e0212 */
[C---:B0-----:R-:W-:Y:S01]  /*22540*/  IMAD.WIDE R22, R152.reuse, 0x2, R8 ;  /* 0x0000000298167825 */ /* 0x041fe200078e0208 */
[----:B------:R0:W2:Y:S03]  /*22550*/  LDG.E.U16 R39, desc[UR60][R18.64] ;  /* 0x0000003c12277981 */ /* 0x0000a6000c1e1500 */
[----:B------:R-:W-:-:S04]  /*22560*/  IMAD.WIDE R152, R152, 0x2, R4 ;  /* 0x0000000298987825 */ /* 0x000fc800078e0204 */
[----:B------:R-:W-:-:S04]  /*22570*/  IMAD.WIDE R14, R2, 0x2, R14 ;  /* 0x00000002020e7825 */ /* 0x000fc800078e020e */
[----:B------:R-:W-:Y:S01]  /*22580*/  IMAD.WIDE R154, R156, 0x2, R10 ;  /* 0x000000029c9a7825 */ /* 0x000fe200078e020a */
[----:B------:R1:W2:Y:S03]  /*22590*/  LDG.E.U16 R87, desc[UR60][R14.64] ;  /* 0x0000003c0e577981 */ /* 0x0002a6000c1e1500 */
[C---:B------:R-:W-:Y:S01]  /*225a0*/  IMAD.WIDE R20, R2.reuse, 0x2, R20 ;  /* 0x0000000202147825 */ /* 0x040fe200078e0214 */
[----:B----4-:R-:W-:Y:S03]  /*225b0*/  STL [R1+0x2318], R78 ;  /* 0x0023184e01007387 */ /* 0x010fe60000100800 */
[C---:B0-----:R-:W-:Y:S01]  /*225c0*/  IMAD.WIDE R18, R2.reuse, 0x2, R152 ;  /* 0x0000000202127825 */ /* 0x041fe200078e0298 */
[----:B------:R0:W4:Y:S04]  /*225d0*/  LDG.E.U16 R89, desc[UR60][R20.64] ;  /* 0x0000003c14597981 */ /* 0x000128000c1e1500 */
[----:B---3--:R-:W-:Y:S04]  /*225e0*/  STL [R1+0x231c], R77 ;  /* 0x00231c4d01007387 */ /* 0x008fe80000100800 */
[----:B------:R-:W-:Y:S04]  /*225f0*/  STL [R1+0x2320], R76 ;  /* 0x0023204c01007387 */ /* 0x000fe80000100800 */
[----:B------:R3:W-:Y:S01]  /*22600*/  STL [R1+0x940], R28 ;  /* 0x0009401c01007387 */ /* 0x0007e20000100800 */
[----:B-1----:R-:W-:-:S03]  /*22610*/  IMAD.WIDE R14, R2, 0x2, R154 ;  /* 0x00000002020e7825 */ /* 0x002fc600078e029a */
[----:B------:R1:W4:Y:S01]  /*22620*/  LDG.E.U16 R90, desc[UR60][R18.64] ;  /* 0x0000003c125a7981 */ /* 0x000322000c1e1500 */
[----:B------:R-:W-:-:S04]  /*22630*/  IMAD.WIDE R152, R156, 0x2, R8 ;  /* 0x000000029c987825 */ /* 0x000fc800078e0208 */
[----:B0-----:R-:W-:-:S04]  /*22640*/  IMAD.WIDE R20, R156, 0x2, R6 ;  /* 0x000000029c147825 */ /* 0x001fc800078e0206 */
[----:B------:R-:W-:Y:S02]  /*22650*/  IMAD R3, R33, 0x39, RZ ;  /* 0x0000003921037824 */ /* 0x000fe400078e02ff */
[----:B------:R-:W-:-:S04]  /*22660*/  IMAD.WIDE R22, R2, 0x2, R22 ;  /* 0x0000000202167825 */ /* 0x000fc800078e0216 */
[----:B-1----:R-:W-:Y:S01]  /*22670*/  IMAD.WIDE R18, R2, 0x2, R152 ;  /* 0x0000000202127825 */ /* 0x002fe200078e0298 */
[----:B------:R0:W4:Y:S03]  /*22680*/  LDG.E.U16 R88, desc[UR60][R22.64] ;  /* 0x0000003c16587981 */ /* 0x000126000c1e1500 */
[C---:B------:R-:W-:Y:S01]  /*22690*/  IMAD.WIDE R154, R3.reuse, 0x2, R6 ;  /* 0x00000002039a7825 */ /* 0x040fe200078e0206 */
[----:B------:R1:W4:Y:S03]  /*226a0*/  LDG.E.U16 R32, desc[UR60][R18.64] ;  /* 0x0000003c12207981 */ /* 0x000326000c1e1500 */
[----:B------:R-:W-:-:S04]  /*226b0*/  IMAD.WIDE R152, R3, 0x2, R10 ;  /* 0x0000000203987825 */ /* 0x000fc800078e020a */
[----:B0-----:R-:W-:-:S04]  /*226c0*/  IMAD.WIDE R22, R156, 0x2, R4 ;  /* 0x000000029c167825 */ /* 0x001fc800078e0204 */
[----:B------:R-:W-:-:S04]  /*226d0*/  IMAD.WIDE R156, R3, 0x2, R8 ;  /* 0x00000002039c7825 */ /* 0x000fc800078e0208 */
[----:B-1----:R-:W-:-:S04]  /*226e0*/  IMAD.WIDE R18, R2, 0x2, R156 ;  /* 0x0000000202127825 */ /* 0x002fc800078e029c */
[----:B------:R-:W-:Y:S01]  /*226f0*/  IMAD R156, R33, 0x3b, RZ ;  /* 0x0000003b219c7824 */ /* 0x000fe200078e02ff */
[----:B---3--:R-:W3:Y:S01]  /*22700*/  LDG.E.U16 R28, desc[UR60][R18.64] ;  /* 0x0000003c121c7981 */ /* 0x008ee2000c1e1500 */
[----:B------:R-:W-:-:S05]  /*22710*/  IMAD.WIDE R22, R2, 0x2, R22 ;  /* 0x0000000202167825 */ /* 0x000fca00078e0216 */
[----:B------:R-:W3:Y:S04]  /*22720*/  LDG.E.U16 R30, desc[UR60][R22.64] ;  /* 0x0000003c161e7981 */ /* 0x000ee8000c1e1500 */
        /* <DEDUP_REMOVED lines=10> */
[----:B0-----:R0:W2:Y:S02]  /*227d0*/  LDG.E.U16 R13, desc[UR60][R14.64] ;  /* 0x0000003c0e0d7981 */ /* 0x0010a4000c1e1500 */
[----:B0-----:R-:W-:-:S05]  /*227e0*/  IMAD.WIDE R14, R2, 0x2, R20 ;  /* 0x00000002020e7825 */ /* 0x001fca00078e0214 */
[----:B------:R0:W3:Y:S01]  /*227f0*/  LDG.E.U16 R31, desc[UR60][R14.64] ;  /* 0x0000003c0e1f7981 */ /* 0x0000e2000c1e1500 */
[----:B------:R-:W-:-:S04]  /*22800*/  IMAD.WIDE R20, R2, 0x2, R152 ;  /* 0x0000000202147825 */ /* 0x000fc800078e0298 */
[----:B------:R-:W-:Y:S01]  /*22810*/  IMAD R152, R33, 0x3a, RZ ;  /* 0x0000003a21987824 */ /* 0x000fe200078e02ff */
[----:B------:R-:W3:Y:S01]  /*22820*/  LDG.E.U16 R29, desc[UR60][R20.64] ;  /* 0x0000003c141d7981 */ /* 0x000ee2000c1e1500 */
[----:B0-----:R-:W-:-:S05]  /*22830*/  IMAD.WIDE R14, R2, 0x2, R154 ;  /* 0x00000002020e7825 */ /* 0x001fca00078e029a */
[----:B------:R0:W3:Y:S01]  /*22840*/  LDG.E.U16 R26, desc[UR60][R14.64] ;  /* 0x0000003c0e1a7981 */ /* 0x0000e2000c1e1500 */
[----:B------:R-:W-:-:S04]  /*22850*/  IMAD.WIDE R154, R156, 0x2, R10 ;  /* 0x000000029c9a7825 */ /* 0x000fc800078e020a */
[----:B0-----:R-:W-:-:S04]  /*22860*/  IMAD.WIDE R14, R152, 0x2, R10 ;  /* 0x00000002980e7825 */ /* 0x001fc800078e020a */
[----:B------:R-:W-:-:S05]  /*22870*/  IMAD.WIDE R14, R2, 0x2, R14 ;  /* 0x00000002020e7825 */ /* 0x000fca00078e020e */
[----:B------:R0:W3:Y:S02]  /*22880*/  LDG.E.U16 R24, desc[UR60][R14.64] ;  /* 0x0000003c0e187981 */ /* 0x0000e4000c1e1500 */
[----:B0-----:R-:W-:-:S05]  /*22890*/  IMAD.WIDE R14, R2, 0x2, R154 ;  /* 0x00000002020e7825 */ /* 0x001fca00078e029a */
[----:B------:R-:W3:Y:S01]  /*228a0*/  LDG.E.U16 R86, desc[UR60][R14.64] ;  /* 0x0000003c0e567981 */ /* 0x000ee2000c1e1500 */
[----:B------:R-:W-:-:S04]  /*228b0*/  IMAD.WIDE R18, R3, 0x2, R4 ;  /* 0x0000000203127825 */ /* 0x000fc800078e0204 */
[C---:B------:R-:W-:Y:S01]  /*228c0*/  IMAD.WIDE R22, R152.reuse, 0x2, R8 ;  /* 0x0000000298167825 */ /* 0x040fe200078e0208 */
[----:B------:R-:W-:Y:S03]  /*228d0*/  STL [R1+0x2334], R117 ;  /* 0x0023347501007387 */ /* 0x000fe60000100800 */
[C---:B------:R-:W-:Y:S01]  /*228e0*/  IMAD.WIDE R20, R152.reuse, 0x2, R6 ;  /* 0x0000000298147825 */ /* 0x040fe200078e0206 */
[----:B------:R-:W-:Y:S03]  /*228f0*/  STL [R1+0x2338], R36 ;  /* 0x0023382401007387 */ /* 0x000fe60000100800 */
[----:B------:R-:W-:-:S04]  /*22900*/  IMAD.WIDE R152, R152, 0x2, R4 ;  /* 0x0000000298987825 */ /* 0x000fc800078e0204 */
[C---:B------:R-:W-:Y:S01]  /*22910*/  IMAD.WIDE R18, R2.reuse, 0x2, R18 ;  /* 0x0000000202127825 */ /* 0x040fe200078e0212 */
[----:B------:R-:W-:Y:S03]  /*22920*/  STL [R1+0x233c], R37 ;  /* 0x00233c2501007387 */ /* 0x000fe60000100800 */
[C---:B------:R-:W-:Y:S01]  /*22930*/  IMAD.WIDE R20, R2.reuse, 0x2, R20 ;  /* 0x0000000202147825 */ /* 0x040fe200078e0214 */
[----:B------:R-:W-:Y:S04]  /*22940*/  STL [R1+0x2340], R38 ;  /* 0x0023402601007387 */ /* 0x000fe80000100800 */
[----:B------:R0:W3:Y:S01]  /*22950*/  LDG.E.U16 R25, desc[UR60][R18.64] ;  /* 0x0000003c12197981 */ /* 0x0000e2000c1e1500 */
[----:B------:R-:W-:-:S03]  /*22960*/  IMAD.WIDE R22, R2, 0x2, R22 ;  /* 0x0000000202167825 */ /* 0x000fc600078e0216 */
[----:B------:R-:W-:Y:S01]  /*22970*/  STL [R1+0x2344], R39 ;  /* 0x0023442701007387 */ /* 0x000fe20000100800 */
[----:B------:R-:W-:-:S03]  /*22980*/  IMAD R3, R33, 0x3c, RZ ;  /* 0x0000003c21037824 */ /* 0x000fc600078e02ff */
[----:B------:R-:W-:Y:S01]  /*22990*/  STL [R1+0x2348], R87 ;  /* 0x0023485701007387 */ /* 0x000fe20000100800 */
[----:B0-----:R-:W-:-:S03]  /*229a0*/  IMAD.WIDE R18, R2, 0x2, R152 ;  /* 0x0000000202127825 */ /* 0x001fc600078e0298 */
[----:B----4-:R-:W-:Y:S01]  /*229b0*/  STL [R1+0x234c], R88 ;  /* 0x00234c5801007387 */ /* 0x010fe20000100800 */
[----:B------:R-:W-:-:S03]  /*229c0*/  IMAD.WIDE R152, R156, 0x2, R8 ;  /* 0x000000029c987825 */ /* 0x000fc600078e0208 */
[----:B------:R-:W-:Y:S04]  /*229d0*/  STL [R1+0x2350], R89 ;  /* 0x0023505901007387 */ /* 0x000fe80000100800 */
[----:B------:R-:W-:Y:S04]  /*229e0*/  STL [R1+0x2354], R90 ;  /* 0x0023545a01007387 */ /* 0x000fe80000100800 */
[----:B------:R0:W4:Y:S04]  /*229f0*/  LDG.E.U16 R16, desc[UR60][R20.64] ;  /* 0x0000003c14107981 */ /* 0x000128000c1e1500 */
[----:B------:R1:W4:Y:S01]  /*22a00*/  LDG.E.U16 R27, desc[UR60][R22.64] ;  /* 0x0000003c161b7981 */ /* 0x000322000c1e1500 */
[----:B0-----:R-:W-:-:S04]  /*22a10*/  IMAD.WIDE R20, R156, 0x2, R6 ;  /* 0x000000029c147825 */ /* 0x001fc800078e0206 */
[----:B-1----:R-:W-:-:S04]  /*22a20*/  IMAD.WIDE R22, R156, 0x2, R4 ;  /* 0x000000029c167825 */ /* 0x002fc800078e0204 */
[----:B------:R-:W-:-:S04]  /*22a30*/  IMAD.WIDE R14, R2, 0x2, R20 ;  /* 0x00000002020e7825 */ /* 0x000fc800078e0214 */
[C---:B------:R-:W-:Y:S01]  /*22a40*/  IMAD.WIDE R22, R2.reuse, 0x2, R22 ;  /* 0x0000000202167825 */ /* 0x040fe200078e0216 */
[----:B------:R-:W4:Y:S04]  /*22a50*/  LDG.E.U16 R84, desc[UR60][R14.64] ;  /* 0x0000003c0e547981 */ /* 0x000f28000c1e1500 */
[----:B------:R-:W4:Y:S04]  /*22a60*/  LDG.E.U16 R83, desc[UR60][R22.64] ;  /* 0x0000003c16537981 */ /* 0x000f28000c1e1500 */
[----:B--2---:R0:W-:Y:S04]  /*22a70*/  STL [R1+0x8e4], R13 ;  /* 0x0008e40d01007387 */ /* 0x0041e80000100800 */
[----:B------:R-:W-:Y:S04]  /*22a80*/  STL [R1+0x8e0], R32 ;  /* 0x0008e02001007387 */ /* 0x000fe80000100800 */
[----:B0-----:R0:W2:Y:S02]  /*22a90*/  LDG.E.U16 R13, desc[UR60][R18.64] ;  /* 0x0000003c120d7981 */ /* 0x0010a4000c1e1500 */
[----:B0-----:R-:W-:-:S04]  /*22aa0*/  IMAD.WIDE R18, R2, 0x2, R152 ;  /* 0x0000000202127825 */ /* 0x001fc800078e0298 */
[C---:B------:R-:W-:Y:S01]  /*22ab0*/  IMAD.WIDE R152, R3.reuse, 0x2, R10 ;  /* 0x0000000203987825 */ /* 0x040fe200078e020a */
[----:B------:R0:W4:Y:S03]  /*22ac0*/  LDG.E.U16 R85, desc[UR60][R18.64] ;  /* 0x0000003c12557981 */ /* 0x000126000c1e1500 */
[----:B------:R-:W-:Y:S01]  /*22ad0*/  IMAD.WIDE R20, R2, 0x2, R152 ;  /* 0x0000000202147825 */ /* 0x000fe200078e0298 */
[----:B---3--:R-:W-:Y:S04]  /*22ae0*/  STL [R1+0x2358], R86 ;  /* 0x0023585601007387 */ /* 0x008fe80000100800 */
[----:B------:R-:W-:Y:S04]  /*22af0*/  STL [R1+0x8dc], R31 ;  /* 0x0008dc1f01007387 */ /* 0x000fe80000100800 */
[----:B------:R-:W-:Y:S04]  /*22b00*/  STL [R1+0x8d8], R30 ;  /* 0x0008d81e01007387 */ /* 0x000fe80000100800 */
[----:B------:R-:W-:Y:S04]  /*22b10*/  STL [R1+0x8d4], R29 ;  /* 0x0008d41d01007387 */ /* 0x000fe80000100800 */
[----:B------:R-:W-:Y:S04]  /*22b20*/  STL [R1+0x8d0], R28 ;  /* 0x0008d01c01007387 */ /* 0x000fe80000100800 */
[----:B------:R1:W-:Y:S04]  /*22b30*/  STL [R1+0x8cc], R26 ;  /* 0x0008cc1a01007387 */ /* 0x0003e80000100800 */
[----:B-1----:R-:W3:Y:S01]  /*22b40*/  LDG.E.U16 R26, desc[UR60][R20.64] ;  /* 0x0000003c141a7981 */ /* 0x002ee2000c1e1500 */
[----:B------:R-:W-:-:S04]  /*22b50*/  IMAD.WIDE R156, R3, 0x2, R8 ;  /* 0x00000002039c7825 */ /* 0x000fc800078e0208 */
[----:B------:R-:W-:-:S04]  /*22b60*/  IMAD.WIDE R154, R3, 0x2, R6 ;  /* 0x00000002039a7825 */ /* 0x000fc800078e0206 */
[----:B0-----:R-:W-:-:S04]  /*22b70*/  IMAD.WIDE R18, R2, 0x2, R156 ;  /* 0x0000000202127825 */ /* 0x001fc800078e029c */
[----:B------:R-:W-:Y:S01]  /*22b80*/  IMAD.WIDE R14, R2, 0x2, R154 ;  /* 0x00000002020e7825 */ /* 0x000fe200078e029a */
[----:B----4-:R-:W-:Y:S04]  /*22b90*/  STL [R1+0x235c], R85 ;  /* 0x00235c5501007387 */ /* 0x010fe80000100800 */
[----:B------:R-:W-:Y:S04]  /*22ba0*/  STL [R1+0x2360], R84 ;  /* 0x0023605401007387 */ /* 0x000fe80000100800 */
[----:B------:R-:W-:Y:S04]  /*22bb0*/  STL [R1+0x2364], R83 ;  /* 0x0023645301007387 */ /* 0x000fe80000100800 */
[----:B---3--:R-:W-:Y:S04]  /*22bc0*/  STL [R1+0x2368], R26 ;  /* 0x0023681a01007387 */ /* 0x008fe80000100800 */
[----:B------:R0:W-:Y:S04]  /*22bd0*/  STL [R1+0x8c8], R25 ;  /* 0x0008c81901007387 */ /* 0x0001e80000100800 */
[----:B------:R1:W-:Y:S04]  /*22be0*/  STL [R1+0x8c4], R24 ;  /* 0x0008c41801007387 */ /* 0x0003e80000100800 */
[----:B0-----:R0:W3:Y:S04]  /*22bf0*/  LDG.E.U16 R25, desc[UR60][R18.64] ;  /* 0x0000003c12197981 */ /* 0x0010e8000c1e1500 */
[----:B-1----:R1:W4:Y:S01]  /*22c00*/  LDG.E.U16 R24, desc[UR60][R14.64] ;  /* 0x0000003c0e187981 */ /* 0x002322000c1e1500 */
[----:B------:R-:W-:-:S02]  /*22c10*/  IMAD R152, R33, 0x3d, RZ ;  /* 0x0000003d21987824 */ /* 0x000fc400078e02ff */
[----:B0-----:R-:W-:-:S04]  /*22c20*/  IMAD.WIDE R18, R3, 0x2, R4 ;  /* 0x0000000203127825 */ /* 0x001fc800078e0204 */
[----:B-1----:R-:W-:-:S04]  /*22c30*/  IMAD.WIDE R14, R152, 0x2, R10 ;  /* 0x00000002980e7825 */ /* 0x002fc800078e020a */
[----:B------:R-:W-:-:S04]  /*22c40*/  IMAD.WIDE R20, R152, 0x2, R6 ;  /* 0x0000000298147825 */ /* 0x000fc800078e0206 */
[----:B------:R-:W-:Y:S02]  /*22c50*/  IMAD R156, R33, 0x3e, RZ ;  /* 0x0000003e219c7824 */ /* 0x000fe400078e02ff */
[----:B------:R-:W-:-:S04]  /*22c60*/  IMAD.WIDE R22, R152, 0x2, R8 ;  /* 0x0000000298167825 */ /* 0x000fc800078e0208 */
[----:B------:R-:W-:-:S04]  /*22c70*/  IMAD.WIDE R152, R152, 0x2, R4 ;  /* 0x0000000298987825 */ /* 0x000fc800078e0204 */
[----:B------:R-:W-:-:S04]  /*22c80*/  IMAD.WIDE R18, R2, 0x2, R18 ;  /* 0x0000000202127825 */ /* 0x000fc800078e0212 */
[----:B------:R-:W-:Y:S01]  /*22c90*/  IMAD.WIDE R14, R2, 0x2, R14 ;  /* 0x00000002020e7825 */ /* 0x000fe200078e020e */
[----:B------:R0:W2:Y:S03]  /*22ca0*/  LDG.E.U16 R125, desc[UR60][R18.64] ;  /* 0x0000003c127d7981 */ /* 0x0000a6000c1e1500 */
[----:B------:R-:W-:Y:S01]  /*22cb0*/  IMAD.WIDE R154, R156, 0x2, R10 ;  /* 0x000000029c9a7825 */ /* 0x000fe200078e020a */
[----:B------:R1:W2:Y:S03]  /*22cc0*/  LDG.E.U16 R116, desc[UR60][R14.64] ;  /* 0x0000003c0e747981 */ /* 0x0002a6000c1e1500 */
[----:B------:R-:W-:Y:S01]  /*22cd0*/  IMAD.WIDE R20, R2, 0x2, R20 ;  /* 0x0000000202147825 */ /* 0x000fe200078e0214 */
[----:B------:R-:W-:-:S03]  /*22ce0*/  LEA R3, R33, -R33, 0x6 ;  /* 0x8000002121037211 */ /* 0x000fc600078e30ff */
[----:B0-----:R-:W-:Y:S01]  /*22cf0*/  IMAD.WIDE R18, R2, 0x2, R152 ;  /* 0x0000000202127825 */ /* 0x001fe200078e0298 */
[----:B------:R0:W2:Y:S03]  /*22d00*/  LDG.E.U16 R114, desc[UR60][R20.64] ;  /* 0x0000003c14727981 */ /* 0x0000a6000c1e1500 */
[----:B------:R-:W-:Y:S01]  /*22d10*/  IMAD.WIDE R152, R156, 0x2, R8 ;  /* 0x000000029c987825 */ /* 0x000fe200078e0208 */
[----:B------:R0:W2:Y:S03]  /*22d20*/  LDG.E.U16 R113, desc[UR60][R18.64] ;  /* 0x0000003c12717981 */ /* 0x0000a6000c1e1500 */
[----:B-1----:R-:W-:-:S04]  /*22d30*/  IMAD.WIDE R14, R2, 0x2, R154 ;  /* 0x00000002020e7825 */ /* 0x002fc800078e029a */
[----:B0-----:R-:W-:Y:S01]  /*22d40*/  IMAD.WIDE R20, R156, 0x2, R6 ;  /* 0x000000029c147825 */ /* 0x001fe200078e0206 */
[----:B------:R0:W2:Y:S03]  /*22d50*/  LDG.E.U16 R40, desc[UR60][R14.64] ;  /* 0x0000003c0e287981 */ /* 0x0000a6000c1e1500 */
[----:B------:R-:W-:-:S04]  /*22d60*/  IMAD.WIDE R22, R2, 0x2, R22 ;  /* 0x0000000202167825 */ /* 0x000fc800078e0216 */
[C---:B------:R-:W-:Y:S01]  /*22d70*/  IMAD.WIDE R18, R2.reuse, 0x2, R152 ;  /* 0x0000000202127825 */ /* 0x040fe200078e0298 */
[----:B------:R1:W2:Y:S03]  /*22d80*/  LDG.E.U16 R115, desc[UR60][R22.64] ;  /* 0x0000003c16737981 */ /* 0x0002a6000c1e1500 */
[----:B------:R-:W-:Y:S01]  /*22d90*/  IMAD.WIDE R152, R3, 0x2, R10 ;  /* 0x0000000203987825 */ /* 0x000fe200078e020a */
[----:B------:R-:W2:Y:S03]  /*22da0*/  LDG.E.U16 R41, desc[UR60][R18.64] ;  /* 0x0000003c12297981 */ /* 0x000ea6000c1e1500 */
[----:B0-----:R-:W-:-:S04]  /*22db0*/  IMAD.WIDE R14, R2, 0x2, R20 ;  /* 0x00000002020e7825 */ /* 0x001fc800078e0214 */
[----:B------:R-:W-:Y:S01]  /*22dc0*/  IMAD.WIDE R154, R3, 0x2, R6 ;  /* 0x00000002039a7825 */ /* 0x000fe200078e0206 */
[----:B------:R0:W2:Y:S03]  /*22dd0*/  LDG.E.U16 R42, desc[UR60][R14.64] ;  /* 0x0000003c0e2a7981 */ /* 0x0000a6000c1e1500 */
[----:B-1----:R-:W-:-:S04]  /*22de0*/  IMAD.WIDE R22, R156, 0x2, R4 ;  /* 0x000000029c167825 */ /* 0x002fc800078e0204 */
[----:B------:R-:W-:-:S04]  /*22df0*/  IMAD.WIDE R156, R3, 0x2, R8 ;  /* 0x00000002039c7825 */ /* 0x000fc800078e0208 */
[----:B------:R-:W-:-:S04]  /*22e00*/  IMAD.WIDE R20, R2, 0x2, R152 ;  /* 0x0000000202147825 */ /* 0x000fc800078e0298 */
[C---:B0-----:R-:W-:Y:S01]  /*22e10*/  IMAD.WIDE R14, R2.reuse, 0x2, R154 ;  /* 0x00000002020e7825 */ /* 0x041fe200078e029a */
[C---:B------:R-:W-:Y:S01]  /*22e20*/  SHF.L.U32 R154, R33.reuse, 0x6, RZ ;  /* 0x00000006219a7819 */ /* 0x040fe200000006ff */
[----:B------:R0:W2:Y:S02]  /*22e30*/  LDG.E.U16 R91, desc[UR60][R20.64] ;  /* 0x0000003c145b7981 */ /* 0x0000a4000c1e1500 */
[C---:B------:R-:W-:Y:S02]  /*22e40*/  IMAD.WIDE R22, R2.reuse, 0x2, R22 ;  /* 0x0000000202167825 */ /* 0x040fe400078e0216 */
[----:B------:R1:W2:Y:S02]  /*22e50*/  LDG.E.U16 R93, desc[UR60][R14.64] ;  /* 0x0000003c0e5d7981 */ /* 0x0002a4000c1e1500 */
[----:B------:R-:W-:Y:S02]  /*22e60*/  IMAD.WIDE R18, R2, 0x2, R156 ;  /* 0x0000000202127825 */ /* 0x000fe400078e029c */
[----:B------:R1:W2:Y:S02]  /*22e70*/  LDG.E.U16 R43, desc[UR60][R22.64] ;  /* 0x0000003c162b7981 */ /* 0x0002a4000c1e1500 */
[C---:B0-----:R-:W-:Y:S01]  /*22e80*/  IMAD.WIDE R20, R154.reuse, 0x2, R8 ;  /* 0x000000029a147825 */ /* 0x041fe200078e0208 */
[----:B------:R-:W-:Y:S01]  /*22e90*/  LEA R156, R33, R33, 0x6 ;  /* 0x00000021219c7211 */ /* 0x000fe200078e30ff */
[----:B------:R0:W2:Y:S02]  /*22ea0*/  LDG.E.U16 R92, desc[UR60][R18.64] ;  /* 0x0000003c125c7981 */ /* 0x0000a4000c1e1500 */
[----:B-1----:R-:W-:-:S04]  /*22eb0*/  IMAD.WIDE R14, R154, 0x2, R4 ;  /* 0x000000029a0e7825 */ /* 0x002fc800078e0204 */
[----:B------:R-:W-:-:S04]  /*22ec0*/  IMAD.WIDE R22, R154, 0x2, R10 ;  /* 0x000000029a167825 */ /* 0x000fc800078e020a */
[----:B0-----:R-:W-:-:S04]  /*22ed0*/  IMAD.WIDE R18, R154, 0x2, R6 ;  /* 0x000000029a127825 */ /* 0x001fc800078e0206 */
[----:B------:R-:W-:-:S04]  /*22ee0*/  IMAD.WIDE R20, R2, 0x2, R20 ;  /* 0x0000000202147825 */ /* 0x000fc800078e0214 */
[----:B------:R-:W-:Y:S01]  /*22ef0*/  IMAD.WIDE R154, R156, 0x2, R10 ;  /* 0x000000029c9a7825 */ /* 0x000fe200078e020a */
[----:B------:R0:W2:Y:S03]  /*22f00*/  LDG.E.U16 R28, desc[UR60][R20.64] ;  /* 0x0000003c141c7981 */ /* 0x0000a6000c1e1500 */
[----:B------:R-:W-:-:S04]  /*22f10*/  IMAD.WIDE R22, R2, 0x2, R22 ;  /* 0x0000000202167825 */ /* 0x000fc800078e0216 */
[----:B------:R-:W-:Y:S01]  /*22f20*/  IMAD.WIDE R14, R2, 0x2, R14 ;  /* 0x00000002020e7825 */ /* 0x000fe200078e020e */
[----:B------:R1:W2:Y:S03]  /*22f30*/  LDG.E.U16 R29, desc[UR60][R22.64] ;  /* 0x0000003c161d7981 */ /* 0x0002a6000c1e1500 */
[----:B------:R-:W-:-:S04]  /*22f40*/  IMAD.WIDE R152, R3, 0x2, R4 ;  /* 0x0000000203987825 */ /* 0x000fc800078e0204 */
[----:B------:R-:W-:-:S04]  /*22f50*/  IMAD.WIDE R18, R2, 0x2, R18 ;  /* 0x0000000202127825 */ /* 0x000fc800078e0212 */
[----:B0-----:R-:W-:-:S04]  /*22f60*/  IMAD.WIDE R20, R156, 0x2, R8 ;  /* 0x000000029c147825 */ /* 0x001fc800078e0208 */
[----:B------:R-:W-:Y:S02]  /*22f70*/  IMAD R3, R33, 0x42, RZ ;  /* 0x0000004221037824 */ /* 0x000fe400078e02ff */
[----:B-1----:R-:W-:-:S04]  /*22f80*/  IMAD.WIDE R22, R156, 0x2, R4 ;  /* 0x000000029c167825 */ /* 0x002fc800078e0204 */
[----:B------:R-:W-:-:S04]  /*22f90*/  IMAD.WIDE R152, R2, 0x2, R152 ;  /* 0x0000000202987825 */ /* 0x000fc800078e0298 */
[C---:B------:R-:W-:Y:S01]  /*22fa0*/  IMAD.WIDE R20, R2.reuse, 0x2, R20 ;  /* 0x0000000202147825 */ /* 0x040fe200078e0214 */
[----:B------:R0:W2:Y:S03]  /*22fb0*/  LDG.E.U16 R94, desc[UR60][R152.64] ;  /* 0x0000003c985e7981 */ /* 0x0000a6000c1e1500 */
[----:B0-----:R-:W-:Y:S01]  /*22fc0*/  IMAD.WIDE R152, R3, 0x2, R8 ;  /* 0x0000000203987825 */ /* 0x001fe200078e0208 */
[----:B---3--:R0:W-:Y:S04]  /*22fd0*/  STL [R1+0x236c], R25 ;  /* 0x00236c1901007387 */ /* 0x0081e80000100800 */
[----:B------:R1:W-:Y:S04]  /*22fe0*/  STL [R1+0x8c0], R27 ;  /* 0x0008c01b01007387 */ /* 0x0003e80000100800 */
[----:B0-----:R0:W3:Y:S04]  /*22ff0*/  LDG.E.U16 R25, desc[UR60][R14.64] ;  /* 0x0000003c0e197981 */ /* 0x0010e8000c1e1500 */
[----:B-1----:R1:W3:Y:S01]  /*23000*/  LDG.E.U16 R27, desc[UR60][R18.64] ;  /* 0x0000003c121b7981 */ /* 0x0022e2000c1e1500 */
[----:B0-----:R-:W-:-:S03]  /*23010*/  IMAD.WIDE R14, R2, 0x2, R154 ;  /* 0x00000002020e7825 */ /* 0x001fc600078e029a */
[----:B----4-:R0:W-:Y:S01]  /*23020*/  STL [R1+0x2370], R24 ;  /* 0x0023701801007387 */ /* 0x0101e20000100800 */
[----:B-1----:R-:W-:-:S04]  /*23030*/  IMAD.WIDE R18, R156, 0x2, R6 ;  /* 0x000000029c127825 */ /* 0x002fc800078e0206 */
[----:B------:R-:W-:Y:S01]  /*23040*/  IMAD.WIDE R154, R3, 0x2, R10 ;  /* 0x00000002039a7825 */ /* 0x000fe200078e020a */
[----:B------:R1:W-:Y:S04]  /*23050*/  STL [R1+0x8bc], R16 ;  /* 0x0008bc1001007387 */ /* 0x0003e80000100800 */
[----:B0-----:R0:W4:Y:S01]  /*23060*/  LDG.E.U16 R24, desc[UR60][R14.64] ;  /* 0x0000003c0e187981 */ /* 0x001122000c1e1500 */
[----:B------:R-:W-:-:S03]  /*23070*/  IMAD.WIDE R18, R2, 0x2, R18 ;  /* 0x0000000202127825 */ /* 0x000fc600078e0212 */
[----:B-1----:R1:W4:Y:S01]  /*23080*/  LDG.E.U16 R16, desc[UR60][R20.64] ;  /* 0x0000003c14107981 */ /* 0x002322000c1e1500 */
[----:B0-----:R-:W-:-:S04]  /*23090*/  IMAD.WIDE R14, R2, 0x2, R22 ;  /* 0x00000002020e7825 */ /* 0x001fc800078e0216 */
[----:B------:R-:W-:Y:S01]  /*230a0*/  IMAD.WIDE R22, R3, 0x2, R6 ;  /* 0x0000000203167825 */ /* 0x000fe200078e0206 */
[----:B--2---:R0:W-:Y:S03]  /*230b0*/  STL [R1+0x8b8], R13 ;  /* 0x0008b80d01007387 */ /* 0x0041e60000100800 */
[C---:B-1----:R-:W-:Y:S01]  /*230c0*/  IMAD.WIDE R20, R2.reuse, 0x2, R154 ;  /* 0x0000000202147825 */ /* 0x042fe200078e029a */
[----:B------:R1:W2:Y:S03]  /*230d0*/  LDG.E.U16 R26, desc[UR60][R14.64] ;  /* 0x0000003c0e1a7981 */ /* 0x0002a6000c1e1500 */
[----:B------:R-:W-:Y:S01]  /*230e0*/  IMAD R154, R33, 0x43, RZ ;  /* 0x00000043219a7824 */ /* 0x000fe200078e02ff */
[----:B------:R-:W3:Y:S04]  /*230f0*/  LDG.E.U16 R83, desc[UR60][R20.64] ;  /* 0x0000003c14537981 */ /* 0x000ee8000c1e1500 */
[----:B0-----:R0:W4:Y:S01]  /*23100*/  LDG.E.U16 R13, desc[UR60][R18.64] ;  /* 0x0000003c120d7981 */ /* 0x001122000c1e1500 */
[----:B-1----:R-:W-:-:S04]  /*23110*/  IMAD.WIDE R14, R2, 0x2, R22 ;  /* 0x00000002020e7825 */ /* 0x002fc800078e0216 */
[----:B------:R-:W-:Y:S01]  /*23120*/  IMAD.WIDE R22, R3, 0x2, R4 ;  /* 0x0000000203167825 */ /* 0x000fe200078e0204 */
[----:B------:R1:W4:Y:S03]  /*23130*/  LDG.E.U16 R85, desc[UR60][R14.64] ;  /* 0x0000003c0e557981 */ /* 0x000326000c1e1500 */
[----:B0-----:R-:W-:-:S04]  /*23140*/  IMAD.WIDE R18, R2, 0x2, R152 ;  /* 0x0000000202127825 */ /* 0x001fc800078e0298 */
[----:B------:R-:W-:Y:S01]  /*23150*/  IMAD.WIDE R20, R154, 0x2, R10 ;  /* 0x000000029a147825 */ /* 0x000fe200078e020a */
[----:B------:R0:W4:Y:S03]  /*23160*/  LDG.E.U16 R84, desc[UR60][R18.64] ;  /* 0x0000003c12547981 */ /* 0x000126000c1e1500 */
[----:B-1----:R-:W-:-:S04]  /*23170*/  IMAD.WIDE R14, R2, 0x2, R22 ;  /* 0x00000002020e7825 */ /* 0x002fc800078e0216 */
[----:B------:R-:W-:Y:S01]  /*23180*/  IMAD.WIDE R20, R2, 0x2, R20 ;  /* 0x0000000202147825 */ /* 0x000fe200078e0214 */
[----:B------:R1:W4:Y:S04]  /*23190*/  LDG.E.U16 R86, desc[UR60][R14.64] ;  /* 0x0000003c0e567981 */ /* 0x000328000c1e1500 */
[----:B------:R1:W4:Y:S01]  /*231a0*/  LDG.E.U16 R35, desc[UR60][R20.64] ;  /* 0x0000003c14237981 */ /* 0x000322000c1e1500 */
[----:B------:R-:W-:-:S04]  /*231b0*/  IMAD.WIDE R152, R154, 0x2, R6 ;  /* 0x000000029a987825 */ /* 0x000fc800078e0206 */
[----:B0-----:R-:W-:-:S04]  /*231c0*/  IMAD.WIDE R18, R154, 0x2, R8 ;  /* 0x000000029a127825 */ /* 0x001fc800078e0208 */
[----:B------:R-:W-:Y:S02]  /*231d0*/  IMAD R3, R33, 0x44, RZ ;  /* 0x0000004421037824 */ /* 0x000fe400078e02ff */
[----:B-1----:R-:W-:Y:S01]  /*231e0*/  IMAD.WIDE R14, R2, 0x2, R152 ;  /* 0x00000002020e7825 */ /* 0x002fe200078e0298 */
[----:B------:R-:W-:Y:S03]  /*231f0*/  STL [R1+0x2374], R125 ;  /* 0x0023747d01007387 */ /* 0x000fe60000100800 */
[C---:B------:R-:W-:Y:S01]  /*23200*/  IMAD.WIDE R152, R3.reuse, 0x2, R10 ;  /* 0x0000000203987825 */ /* 0x040fe200078e020a */
[----:B------:R-:W-:Y:S03]  /*23210*/  STL [R1+0x2378], R116 ;  /* 0x0023787401007387 */ /* 0x000fe60000100800 */
[----:B------:R-:W-:Y:S01]  /*23220*/  IMAD.WIDE R22, R154, 0x2, R4 ;  /* 0x000000029a167825 */ /* 0x000fe200078e0204 */
[----:B------:R-:W-:Y:S03]  /*23230*/  STL [R1+0x237c], R115 ;  /* 0x00237c7301007387 */ /* 0x000fe60000100800 */
[C---:B------:R-:W-:Y:S01]  /*23240*/  IMAD.WIDE R18, R2.reuse, 0x2, R18 ;  /* 0x0000000202127825 */ /* 0x040fe200078e0212 */
[----:B------:R-:W-:Y:S03]  /*23250*/  STL [R1+0x2380], R114 ;  /* 0x0023807201007387 */ /* 0x000fe60000100800 */
[----:B------:R-:W-:Y:S01]  /*23260*/  IMAD.WIDE R20, R3, 0x2, R8 ;  /* 0x0000000203147825 */ /* 0x000fe200078e0208 */
[----:B------:R-:W-:Y:S04]  /*23270*/  STL [R1+0x2384], R113 ;  /* 0x0023847101007387 */ /* 0x000fe80000100800 */
[----:B------:R0:W4:Y:S01]  /*23280*/  LDG.E.U16 R32, desc[UR60][R14.64] ;  /* 0x0000003c0e207981 */ /* 0x000122000c1e1500 */
[----:B------:R-:W-:-:S03]  /*23290*/  IMAD.WIDE R20, R2, 0x2, R20 ;  /* 0x0000000202147825 */ /* 0x000fc600078e0214 */
[----:B------:R-:W-:Y:S04]  /*232a0*/  STL [R1+0x2388], R40 ;  /* 0x0023882801007387 */ /* 0x000fe80000100800 */
[----:B------:R1:W4:Y:S01]  /*232b0*/  LDG.E.U16 R34, desc[UR60][R18.64] ;  /* 0x0000003c12227981 */ /* 0x000322000c1e1500 */
[----:B0-----:R-:W-:-:S03]  /*232c0*/  IMAD.WIDE R14, R2, 0x2, R152 ;  /* 0x00000002020e7825 */ /* 0x001fc600078e0298 */
[----:B------:R-:W-:Y:S01]  /*232d0*/  STL [R1+0x238c], R41 ;  /* 0x00238c2901007387 */ /* 0x000fe20000100800 */
[----:B------:R-:W-:-:S03]  /*232e0*/  IMAD.WIDE R152, R3, 0x2, R6 ;  /* 0x0000000203987825 */ /* 0x000fc600078e0206 */
[----:B------:R-:W-:Y:S01]  /*232f0*/  STL [R1+0x2390], R42 ;  /* 0x0023902a01007387 */ /* 0x000fe20000100800 */
[----:B-1----:R-:W-:-:S03]  /*23300*/  IMAD.WIDE R18, R2, 0x2, R22 ;  /* 0x0000000202127825 */ /* 0x002fc600078e0216 */
[----:B------:R-:W-:Y:S01]  /*23310*/  STL [R1+0x2394], R43 ;  /* 0x0023942b01007387 */ /* 0x000fe20000100800 */
[----:B------:R-:W-:-:S03]  /*23320*/  IMAD.WIDE R22, R3, 0x2, R4 ;  /* 0x0000000203167825 */ /* 0x000fc600078e0204 */
[----:B------:R-:W-:Y:S01]  /*23330*/  STL [R1+0x2398], R91 ;  /* 0x0023985b01007387 */ /* 0x000fe20000100800 */
[----:B------:R-:W-:-:S03]  /*23340*/  IMAD R3, R33, 0x45, RZ ;  /* 0x0000004521037824 */ /* 0x000fc600078e02ff */
[----:B------:R-:W-:Y:S04]  /*23350*/  STL [R1+0x239c], R92 ;  /* 0x00239c5c01007387 */ /* 0x000fe80000100800 */
[----:B------:R-:W-:Y:S04]  /*23360*/  STL [R1+0x23a0], R93 ;  /* 0x0023a05d01007387 */ /* 0x000fe80000100800 */
[----:B------:R0:W4:Y:S04]  /*23370*/  LDG.E.U16 R31, desc[UR60][R18.64] ;  /* 0x0000003c121f7981 */ /* 0x000128000c1e1500 */
[----:B------:R1:W4:Y:S04]  /*23380*/  LDG.E.U16 R63, desc[UR60][R14.64] ;  /* 0x0000003c0e3f7981 */ /* 0x000328000c1e1500 */
[----:B------:R-:W-:Y:S01]  /*23390*/  STL [R1+0x23a4], R94 ;  /* 0x0023a45e01007387 */ /* 0x000fe20000100800 */
[----:B0-----:R-:W-:-:S03]  /*233a0*/  IMAD.WIDE R18, R2, 0x2, R152 ;  /* 0x0000000202127825 */ /* 0x001fc600078e0298 */
[----:B------:R0:W4:Y:S01]  /*233b0*/  LDG.E.U16 R64, desc[UR60][R20.64] ;  /* 0x0000003c14407981 */ /* 0x000122000c1e1500 */
[----:B------:R-:W-:-:S03]  /*233c0*/  IMAD.WIDE R152, R3, 0x2, R10 ;  /* 0x0000000203987825 */ /* 0x000fc600078e020a */
[----:B------:R0:W4:Y:S01]  /*233d0*/  LDG.E.U16 R65, desc[UR60][R18.64] ;  /* 0x0000003c12417981 */ /* 0x000122000c1e1500 */
[----:B-1----:R-:W-:-:S04]  /*233e0*/  IMAD.WIDE R14, R2, 0x2, R22 ;  /* 0x00000002020e7825 */ /* 0x002fc800078e0216 */
[C---:B0-----:R-:W-:Y:S01]  /*233f0*/  IMAD.WIDE R20, R3.reuse, 0x2, R6 ;  /* 0x0000000203147825 */ /* 0x041fe200078e0206 */
[----:B------:R0:W4:Y:S03]  /*23400*/  LDG.E.U16 R66, desc[UR60][R14.64] ;  /* 0x0000003c0e427981 */ /* 0x000126000c1e1500 */
[----:B------:R-:W-:-:S04]  /*23410*/  IMAD.WIDE R22, R3, 0x2, R8 ;  /* 0x0000000203167825 */ /* 0x000fc800078e0208 */
[----:B------:R-:W-:-:S04]  /*23420*/  IMAD.WIDE R18, R2, 0x2, R152 ;  /* 0x0000000202127825 */ /* 0x000fc800078e0298 */
[----:B------:R-:W-:Y:S01]  /*23430*/  IMAD.WIDE R152, R3, 0x2, R4 ;  /* 0x0000000203987825 */ /* 0x000fe200078e0204 */
[----:B------:R1:W4:Y:S03]  /*23440*/  LDG.E.U16 R112, desc[UR60][R18.64] ;  /* 0x0000003c12707981 */ /* 0x000326000c1e1500 */
[----:B------:R-:W-:-:S04]  /*23450*/  IMAD.WIDE R20, R2, 0x2, R20 ;  /* 0x0000000202147825 */ /* 0x000fc800078e0214 */
[----:B0-----:R-:W-:-:S04]  /*23460*/  IMAD.WIDE R14, R2, 0x2, R22 ;  /* 0x00000002020e7825 */ /* 0x001fc800078e0216 */
[----:B------:R-:W-:Y:S01]  /*23470*/  IMAD R3, R33, 0x46, RZ ;  /* 0x0000004621037824 */ /* 0x000fe200078e02ff */
[----:B------:R0:W4:Y:S03]  /*23480*/  LDG.E.U16 R111, desc[UR60][R14.64] ;  /* 0x0000003c0e6f7981 */ /* 0x000126000c1e1500 */
[----:B------:R-:W-:-:S04]  /*23490*/  IMAD.WIDE R22, R3, 0x2, R10 ;  /* 0x0000000203167825 */ /* 0x000fc800078e020a */
[----:B-1----:R-:W-:-:S04]  /*234a0*/  IMAD.WIDE R18, R3, 0x2, R6 ;  /* 0x0000000203127825 */ /* 0x002fc800078e0206 */
[----:B0-----:R-:W-:-:S04]  /*234b0*/  IMAD.WIDE R14, R2, 0x2, R152 ;  /* 0x00000002020e7825 */ /* 0x001fc800078e0298 */
[----:B------:R-:W-:-:S04]  /*234c0*/  IMAD.WIDE R152, R3, 0x2, R4 ;  /* 0x0000000203987825 */ /* 0x000fc800078e0204 */
[----:B------:R-:W-:-:S04]  /*234d0*/  IMAD.WIDE R22, R2, 0x2, R22 ;  /* 0x0000000202167825 */ /* 0x000fc800078e0216 */
[----:B------:R-:W-:Y:S01]  /*234e0*/  IMAD.WIDE R18, R2, 0x2, R18 ;  /* 0x0000000202127825 */ /* 0x000fe200078e0212 */
[----:B------:R-:W4:Y:S04]  /*234f0*/  LDG.E.U16 R44, desc[UR60][R22.64] ;  /* 0x0000003c162c7981 */ /* 0x000f28000c1e1500 */
[----:B------:R-:W4:Y:S04]  /*23500*/  LDG.E.U16 R46, desc[UR60][R18.64] ;  /* 0x0000003c122e7981 */ /* 0x000f28000c1e1500 */
[----:B--2---:R-:W-:Y:S04]  /*23510*/  STL [R1+0x23a8], R26 ;  /* 0x0023a81a01007387 */ /* 0x004fe80000100800 */
[----:B---3--:R-:W-:Y:S04]  /*23520*/  STL [R1+0x23ac], R83 ;  /* 0x0023ac5301007387 */ /* 0x008fe80000100800 */
[----:B----4-:R-:W-:Y:S04]  /*23530*/  STL [R1+0x23b0], R84 ;  /* 0x0023b05401007387 */ /* 0x010fe80000100800 */
[----:B------:R0:W-:Y:S04]  /*23540*/  STL [R1+0x23b4], R85 ;  /* 0x0023b45501007387 */ /* 0x0001e80000100800 */
[----:B------:R-:W-:Y:S04]  /*23550*/  STL [R1+0x864], R29 ;  /* 0x0008641d01007387 */ /* 0x000fe80000100800 */
[----:B------:R-:W-:Y:S04]  /*23560*/  STL [R1+0x860], R28 ;  /* 0x0008601c01007387 */ /* 0x000fe80000100800 */
[----:B------:R-:W-:Y:S04]  /*23570*/  STL [R1+0x85c], R27 ;  /* 0x00085c1b01007387 */ /* 0x000fe80000100800 */
[----:B------:R-:W-:Y:S04]  /*23580*/  STL [R1+0x858], R25 ;  /* 0x0008581901007387 */ /* 0x000fe80000100800 */
[----:B------:R-:W-:Y:S04]  /*23590*/  STL [R1+0x854], R24 ;  /* 0x0008541801007387 */ /* 0x000fe80000100800 */
[----:B------:R-:W-:Y:S04]  /*235a0*/  STL [R1+0x23b8], R86 ;  /* 0x0023b85601007387 */ /* 0x000fe80000100800 */
[----:B------:R-:W-:Y:S04]  /*235b0*/  STL [R1+0x23bc], R35 ;  /* 0x0023bc2301007387 */ /* 0x000fe80000100800 */
[----:B------:R1:W-:Y:S01]  /*235c0*/  STL [R1+0x850], R16 ;  /* 0x0008501001007387 */ /* 0x0003e20000100800 */
[----:B0-----:R-:W-:-:S03]  /*235d0*/  MOV R85, R0 ;  /* 0x0000000000557202 */ /* 0x001fc60000000f00 */
[----:B------:R-:W2:Y:S04]  /*235e0*/  LDG.E.U16 R0, desc[UR60][R14.64] ;  /* 0x0000003c0e007981 */ /* 0x000ea8000c1e1500 */
[----:B-1----:R0:W3:Y:S02]  /*235f0*/  LDG.E.U16 R16, desc[UR60][R20.64] ;  /* 0x0000003c14107981 */ /* 0x0020e4000c1e1500 */
[----:B0-----:R-:W-:-:S04]  /*23600*/  IMAD.WIDE R20, R3, 0x2, R8 ;  /* 0x0000000203147825 */ /* 0x001fc800078e0208 */
[----:B------:R-:W-:-:S04]  /*23610*/  IMAD.WIDE R14, R2, 0x2, R152 ;  /* 0x00000002020e7825 */ /* 0x000fc800078e0298 */
[----:B------:R-:W-:Y:S01]  /*23620*/  IMAD.WIDE R20, R2, 0x2, R20 ;  /* 0x0000000202147825 */ /* 0x000fe200078e0214 */
[----:B------:R-:W4:Y:S04]  /*23630*/  LDG.E.U16 R47, desc[UR60][R14.64] ;  /* 0x0000003c0e2f7981 */ /* 0x000f28000c1e1500 */
[----:B------:R0:W4:Y:S01]  /*23640*/  LDG.E.U16 R45, desc[UR60][R20.64] ;  /* 0x0000003c142d7981 */ /* 0x000122000c1e1500 */
[----:B------:R-:W-:-:S03]  /*23650*/  IMAD R154, R33, 0x47, RZ ;  /* 0x00000047219a7824 */ /* 0x000fc600078e02ff */
[----:B------:R-:W-:Y:S04]  /*23660*/  STL [R1+0x23c0], R34 ;  /* 0x0023c02201007387 */ /* 0x000fe80000100800 */
[----:B------:R-:W-:Y:S04]  /*23670*/  STL [R1+0x84c], R13 ;  /* 0x00084c0d01007387 */ /* 0x000fe80000100800 */
[----:B------:R-:W-:Y:S01]  /*23680*/  STL [R1+0x23c4], R32 ;  /* 0x0023c42001007387 */ /* 0x000fe20000100800 */
[----:B------:R-:W-:-:S03]  /*23690*/  IMAD.WIDE R22, R154, 0x2, R10 ;  /* 0x000000029a167825 */ /* 0x000fc600078e020a */
[----:B------:R-:W-:Y:S04]  /*236a0*/  STL [R1+0x23c8], R31 ;  /* 0x0023c81f01007387 */ /* 0x000fe80000100800 */
[----:B------:R-:W-:Y:S04]  /*236b0*/  STL [R1+0x23cc], R63 ;  /* 0x0023cc3f01007387 */ /* 0x000fe80000100800 */
[----:B------:R-:W-:Y:S01]  /*236c0*/  STL [R1+0x23d0], R64 ;  /* 0x0023d04001007387 */ /* 0x000fe20000100800 */
[----:B0-----:R-:W-:-:S03]  /*236d0*/  IMAD.WIDE R20, R154, 0x2, R4 ;  /* 0x000000029a147825 */ /* 0x001fc600078e0204 */
[----:B------:R-:W-:Y:S01]  /*236e0*/  STL [R1+0x23d4], R65 ;  /* 0x0023d44101007387 */ /* 0x000fe20000100800 */
[----:B------:R-:W-:-:S03]  /*236f0*/  IMAD R3, R33, 0x48, RZ ;  /* 0x0000004821037824 */ /* 0x000fc600078e02ff */
[----:B------:R-:W-:Y:S01]  /*23700*/  STL [R1+0x23d8], R66 ;  /* 0x0023d84201007387 */ /* 0x000fe20000100800 */
[----:B------:R-:W-:-:S04]  /*23710*/  IMAD.WIDE R14, R2, 0x2, R22 ;  /* 0x00000002020e7825 */ /* 0x000fc800078e0216 */
[C---:B------:R-:W-:Y:S01]  /*23720*/  IMAD.WIDE R152, R154.reuse, 0x2, R8 ;  /* 0x000000029a987825 */ /* 0x040fe200078e0208 */
[----:B------:R0:W4:Y:S04]  /*23730*/  LDG.E.U16 R95, desc[UR60][R14.64] ;  /* 0x0000003c0e5f7981 */ /* 0x000128000c1e1500 */
[----:B------:R-:W-:Y:S01]  /*23740*/  STL [R1+0x23dc], R112 ;  /* 0x0023dc7001007387 */ /* 0x000fe20000100800 */
[----:B------:R-:W-:-:S04]  /*23750*/  IMAD.WIDE R22, R154, 0x2, R6 ;  /* 0x000000029a167825 */ /* 0x000fc800078e0206 */
[C---:B------:R-:W-:Y:S01]  /*23760*/  IMAD.WIDE R154, R3.reuse, 0x2, R8 ;  /* 0x00000002039a7825 */ /* 0x040fe200078e0208 */
[----:B------:R-:W-:Y:S03]  /*23770*/  STL [R1+0x23e0], R111 ;  /* 0x0023e06f01007387 */ /* 0x000fe60000100800 */
[----:B------:R-:W-:-:S04]  /*23780*/  IMAD.WIDE R18, R3, 0x2, R10 ;  /* 0x0000000203127825 */ /* 0x000fc800078e020a */
[----:B------:R-:W-:-:S04]  /*23790*/  IMAD.WIDE R20, R2, 0x2, R20 ;  /* 0x0000000202147825 */ /* 0x000fc800078e0214 */
[C---:B0-----:R-:W-:Y:S01]  /*237a0*/  IMAD.WIDE R14, R2.reuse, 0x2, R154 ;  /* 0x00000002020e7825 */ /* 0x041fe200078e029a */
[----:B------:R-:W4:Y:S03]  /*237b0*/  LDG.E.U16 R98, desc[UR60][R20.64] ;  /* 0x0000003c14627981 */ /* 0x000f26000c1e1500 */
[C---:B------:R-:W-:Y:S01]  /*237c0*/  IMAD.WIDE R22, R2.reuse, 0x2, R22 ;  /* 0x0000000202167825 */ /* 0x040fe200078e0216 */
[----:B------:R-:W4:Y:S03]  /*237d0*/  LDG.E.U16 R83, desc[UR60][R14.64] ;  /* 0x0000003c0e537981 */ /* 0x000f26000c1e1500 */
[C---:B------:R-:W-:Y:S01]  /*237e0*/  IMAD.WIDE R18, R2.reuse, 0x2, R18 ;  /* 0x0000000202127825 */ /* 0x040fe200078e0212 */
[----:B------:R0:W4:Y:S03]  /*237f0*/  LDG.E.U16 R97, desc[UR60][R22.64] ;  /* 0x0000003c16617981 */ /* 0x000126000c1e1500 */
[----:B------:R-:W-:Y:S01]  /*23800*/  IMAD.WIDE R152, R2, 0x2, R152 ;  /* 0x0000000202987825 */ /* 0x000fe200078e0298 */
[----:B------:R-:W4:Y:S03]  /*23810*/  LDG.E.U16 R84, desc[UR60][R18.64] ;  /* 0x0000003c12547981 */ /* 0x000f26000c1e1500 */
[----:B------:R-:W-:Y:S01]  /*23820*/  IMAD R156, R33, 0x4a, RZ ;  /* 0x0000004a219c7824 */ /* 0x000fe200078e02ff */
[----:B------:R1:W4:Y:S01]  /*23830*/  LDG.E.U16 R96, desc[UR60][R152.64] ;  /* 0x0000003c98607981 */ /* 0x000322000c1e1500 */
[----:B0-----:R-:W-:-:S04]  /*23840*/  IMAD.WIDE R22, R3, 0x2, R4 ;  /* 0x0000000203167825 */ /* 0x001fc800078e0204 */
[----:B------:R-:W-:-:S04]  /*23850*/  IMAD.WIDE R154, R156, 0x2, R10 ;  /* 0x000000029c9a7825 */ /* 0x000fc800078e020a */
[----:B-1----:R-:W-:-:S04]  /*23860*/  IMAD.WIDE R152, R3, 0x2, R6 ;  /* 0x0000000203987825 */ /* 0x002fc800078e0206 */
[----:B------:R-:W-:-:S04]  /*23870*/  IMAD.WIDE R22, R2, 0x2, R22 ;  /* 0x0000000202167825 */ /* 0x000fc800078e0216 */
[----:B------:R-:W-:Y:S02]  /*23880*/  IMAD R3, R33, 0x4b, RZ ;  /* 0x0000004b21037824 */ /* 0x000fe400078e02ff */
[----:B------:R-:W-:-:S05]  /*23890*/  IMAD.WIDE R152, R2, 0x2, R152 ;  /* 0x0000000202987825 */ /* 0x000fca00078e0298 */
[----:B------:R0:W4:Y:S02]  /*238a0*/  LDG.E.U16 R26, desc[UR60][R152.64] ;  /* 0x0000003c981a7981 */ /* 0x000124000c1e1500 */
[----:B0-----:R-:W-:Y:S02]  /*238b0*/  IMAD.WIDE R152, R3, 0x2, R8 ;  /* 0x0000000203987825 */ /* 0x001fe400078e0208 */
[----:B---3--:R-:W-:Y:S04]  /*238c0*/  STL [R1+0x23e4], R16 ;  /* 0x0023e41001007387 */ /* 0x008fe80000100800 */
[----:B--2---:R0:W-:Y:S04]  /*238d0*/  STL [R1+0x23e8], R0 ;  /* 0x0023e80001007387 */ /* 0x0041e80000100800 */
[----:B------:R-:W-:Y:S04]  /*238e0*/  STL [R1+0x23ec], R44 ;  /* 0x0023ec2c01007387 */ /* 0x000fe80000100800 */
[----:B0-----:R0:W2:Y:S04]  /*238f0*/  LDG.E.U16 R0, desc[UR60][R22.64] ;  /* 0x0000003c16007981 */ /* 0x0010a8000c1e1500 */
[----:B----4-:R-:W-:Y:S04]  /*23900*/  STL [R1+0x23f0], R45 ;  /* 0x0023f02d01007387 */ /* 0x010fe80000100800 */
[----:B------:R-:W-:Y:S04]  /*23910*/  STL [R1+0x23f4], R46 ;  /* 0x0023f42e01007387 */ /* 0x000fe80000100800 */
[----:B------:R1:W-:Y:S02]  /*23920*/  STL [R1+0x23f8], R47 ;  /* 0x0023f82f01007387 */ /* 0x0003e40000100800 */
[----:B-1----:R-:W-:Y:S01]  /*23930*/  MOV R47, R159 ;  /* 0x0000009f002f7202 */ /* 0x002fe20000000f00 */
[----:B------:R-:W-:-:S04]  /*23940*/  IMAD R159, R33, 0x49, RZ ;  /* 0x00000049219f7824 */ /* 0x000fc800078e02ff */
[----:B------:R-:W-:-:S04]  /*23950*/  IMAD.WIDE R20, R159, 0x2, R8 ;  /* 0x000000029f147825 */ /* 0x000fc800078e0208 */
[----:B------:R-:W-:-:S04]  /*23960*/  IMAD.WIDE R14, R159, 0x2, R4 ;  /* 0x000000029f0e7825 */ /* 0x000fc800078e0204 */
[----:B------:R-:W-:-:S04]  /*23970*/  IMAD.WIDE R18, R159, 0x2, R6 ;  /* 0x000000029f127825 */ /* 0x000fc800078e0206 */
[----:B------:R-:W-:-:S04]  /*23980*/  IMAD.WIDE R20, R2, 0x2, R20 ;  /* 0x0000000202147825 */ /* 0x000fc800078e0214 */
[C---:B------:R-:W-:Y:S01]  /*23990*/  IMAD.WIDE R14, R2.reuse, 0x2, R14 ;  /* 0x00000002020e7825 */ /* 0x040fe200078e020e */
[----:B------:R1:W3:Y:S03]  /*239a0*/  LDG.E.U16 R94, desc[UR60][R20.64] ;  /* 0x0000003c145e7981 */ /* 0x0002e6000c1e1500 */
[----:B------:R-:W-:Y:S01]  /*239b0*/  IMAD.WIDE R18, R2, 0x2, R18 ;  /* 0x0000000202127825 */ /* 0x000fe200078e0212 */
[----:B------:R4:W3:Y:S03]  /*239c0*/  LDG.E.U16 R92, desc[UR60][R14.64] ;  /* 0x0000003c0e5c7981 */ /* 0x0008e6000c1e1500 */
[C---:B0-----:R-:W-:Y:S01]  /*239d0*/  IMAD.WIDE R22, R156.reuse, 0x2, R4 ;  /* 0x000000029c167825 */ /* 0x041fe200078e0204 */
[----:B------:R0:W3:Y:S03]  /*239e0*/  LDG.E.U16 R93, desc[UR60][R18.64] ;  /* 0x0000003c125d7981 */ /* 0x0000e6000c1e1500 */
[----:B-1----:R-:W-:-:S04]  /*239f0*/  IMAD.WIDE R20, R156, 0x2, R8 ;  /* 0x000000029c147825 */ /* 0x002fc800078e0208 */
[----:B----4-:R-:W-:-:S04]  /*23a00*/  IMAD.WIDE R14, R2, 0x2, R154 ;  /* 0x00000002020e7825 */ /* 0x010fc800078e029a */
[----:B0-----:R-:W-:Y:S01]  /*23a10*/  IMAD.WIDE R18, R156, 0x2, R6 ;  /* 0x000000029c127825 */ /* 0x001fe200078e0206 */
[----:B------:R0:W4:Y:S03]  /*23a20*/  LDG.E.U16 R90, desc[UR60][R14.64] ;  /* 0x0000003c0e5a7981 */ /* 0x000126000c1e1500 */
[----:B------:R-:W-:-:S04]  /*23a30*/  IMAD.WIDE R154, R3, 0x2, R10 ;  /* 0x00000002039a7825 */ /* 0x000fc800078e020a */
[----:B------:R-:W-:-:S04]  /*23a40*/  IMAD.WIDE R20, R2, 0x2, R20 ;  /* 0x0000000202147825 */ /* 0x000fc800078e0214 */
[C---:B------:R-:W-:Y:S01]  /*23a50*/  IMAD.WIDE R18, R2.reuse, 0x2, R18 ;  /* 0x0000000202127825 */ /* 0x040fe200078e0212 */
[----:B------:R1:W4:Y:S03]  /*23a60*/  LDG.E.U16 R89, desc[UR60][R20.64] ;  /* 0x0000003c14597981 */ /* 0x000326000c1e1500 */
[C---:B0-----:R-:W-:Y:S01]  /*23a70*/  IMAD.WIDE R14, R2.reuse, 0x2, R22 ;  /* 0x00000002020e7825 */ /* 0x041fe200078e0216 */
[----:B------:R0:W4:Y:S03]  /*23a80*/  LDG.E.U16 R88, desc[UR60][R18.64] ;  /* 0x0000003c12587981 */ /* 0x000126000c1e1500 */
[----:B------:R-:W-:Y:S01]  /*23a90*/  IMAD.WIDE R22, R3, 0x2, R6 ;  /* 0x0000000203167825 */ /* 0x000fe200078e0206 */
[----:B------:R0:W4:Y:S03]  /*23aa0*/  LDG.E.U16 R87, desc[UR60][R14.64] ;  /* 0x0000003c0e577981 */ /* 0x000126000c1e1500 */
[----:B-1----:R-:W-:-:S04]  /*23ab0*/  IMAD.WIDE R20, R2, 0x2, R154 ;  /* 0x0000000202147825 */ /* 0x002fc800078e029a */
[C---:B0-----:R-:W-:Y:S01]  /*23ac0*/  IMAD.WIDE R18, R2.reuse, 0x2, R152 ;  /* 0x0000000202127825 */ /* 0x041fe200078e0298 */
[----:B------:R0:W4:Y:S03]  /*23ad0*/  LDG.E.U16 R122, desc[UR60][R20.64] ;  /* 0x0000003c147a7981 */ /* 0x000126000c1e1500 */
[----:B------:R-:W-:Y:S01]  /*23ae0*/  IMAD.WIDE R14, R2, 0x2, R22 ;  /* 0x00000002020e7825 */ /* 0x000fe200078e0216 */
[----:B------:R1:W4:Y:S03]  /*23af0*/  LDG.E.U16 R123, desc[UR60][R18.64] ;  /* 0x0000003c127b7981 */ /* 0x000326000c1e1500 */
[----:B------:R-:W-:Y:S01]  /*23b00*/  IMAD R152, R33, 0x4c, RZ ;  /* 0x0000004c21987824 */ /* 0x000fe200078e02ff */
[----:B------:R1:W4:Y:S01]  /*23b10*/  LDG.E.U16 R121, desc[UR60][R14.64] ;  /* 0x0000003c0e797981 */ /* 0x000322000c1e1500 */
[----:B0-----:R-:W-:-:S04]  /*23b20*/  IMAD.WIDE R20, R3, 0x2, R4 ;  /* 0x0000000203147825 */ /* 0x001fc800078e0204 */
[----:B-1----:R-:W-:-:S04]  /*23b30*/  IMAD.WIDE R18, R2, 0x2, R20 ;  /* 0x0000000202127825 */ /* 0x002fc800078e0214 */
[C---:B------:R-:W-:Y:S01]  /*23b40*/  IMAD.WIDE R14, R152.reuse, 0x2, R10 ;  /* 0x00000002980e7825 */ /* 0x040fe200078e020a */
[----:B------:R-:W-:Y:S01]  /*23b50*/  MOV R44, R12 ;  /* 0x0000000c002c7202 */ /* 0x000fe20000000f00 */
[----:B------:R-:W4:Y:S02]  /*23b60*/  LDG.E.U16 R124, desc[UR60][R18.64] ;  /* 0x0000003c127c7981 */ /* 0x000f24000c1e1500 */
[----:B------:R-:W-:-:S04]  /*23b70*/  IMAD.WIDE R20, R152, 0x2, R6 ;  /* 0x0000000298147825 */ /* 0x000fc800078e0206 */
[----:B------:R-:W-:Y:S02]  /*23b80*/  IMAD R156, R33, 0x4d, RZ ;  /* 0x0000004d219c7824 */ /* 0x000fe400078e02ff */
[----:B------:R-:W-:-:S04]  /*23b90*/  IMAD.WIDE R14, R2, 0x2, R14 ;  /* 0x00000002020e7825 */ /* 0x000fc800078e020e */
[----:B------:R-:W-:Y:S01]  /*23ba0*/  IMAD.WIDE R154, R156, 0x2, R10 ;  /* 0x000000029c9a7825 */ /* 0x000fe200078e020a */
[----:B------:R0:W4:Y:S03]  /*23bb0*/  LDG.E.U16 R74, desc[UR60][R14.64] ;  /* 0x0000003c0e4a7981 */ /* 0x000126000c1e1500 */
[----:B------:R-:W-:-:S04]  /*23bc0*/  IMAD.WIDE R20, R2, 0x2, R20 ;  /* 0x0000000202147825 */ /* 0x000fc800078e0214 */
[----:B------:R-:W-:Y:S01]  /*23bd0*/  IMAD.WIDE R22, R152, 0x2, R8 ;  /* 0x0000000298167825 */ /* 0x000fe200078e0208 */
[----:B------:R1:W4:Y:S03]  /*23be0*/  LDG.E.U16 R72, desc[UR60][R20.64] ;  /* 0x0000003c14487981 */ /* 0x000326000c1e1500 */
[----:B0-----:R-:W-:-:S04]  /*23bf0*/  IMAD.WIDE R14, R2, 0x2, R154 ;  /* 0x00000002020e7825 */ /* 0x001fc800078e029a */
[----:B------:R-:W-:Y:S01]  /*23c00*/  IMAD.WIDE R152, R152, 0x2, R4 ;  /* 0x0000000298987825 */ /* 0x000fe200078e0204 */
[----:B------:R0:W4:Y:S03]  /*23c10*/  LDG.E.U16 R12, desc[UR60][R14.64] ;  /* 0x0000003c0e0c7981 */ /* 0x000126000c1e1500 */
[----:B-1----:R-:W-:-:S04]  /*23c20*/  IMAD.WIDE R20, R156, 0x2, R8 ;  /* 0x000000029c147825 */ /* 0x002fc800078e0208 */
[----:B------:R-:W-:Y:S02]  /*23c30*/  IMAD R3, R33, 0x4e, RZ ;  /* 0x0000004e21037824 */ /* 0x000fe400078e02ff */
[----:B------:R-:W-:-:S04]  /*23c40*/  IMAD.WIDE R22, R2, 0x2, R22 ;  /* 0x0000000202167825 */ /* 0x000fc800078e0216 */
[C---:B0-----:R-:W-:Y:S01]  /*23c50*/  IMAD.WIDE R14, R2.reuse, 0x2, R20 ;  /* 0x00000002020e7825 */ /* 0x041fe200078e0214 */
[----:B------:R0:W4:Y:S03]  /*23c60*/  LDG.E.U16 R73, desc[UR60][R22.64] ;  /* 0x0000003c16497981 */ /* 0x000126000c1e1500 */
[----:B------:R-:W-:Y:S01]  /*23c70*/  IMAD.WIDE R18, R2, 0x2, R152 ;  /* 0x0000000202127825 */ /* 0x000fe200078e0298 */
[----:B------:R-:W4:Y:S03]  /*23c80*/  LDG.E.U16 R13, desc[UR60][R14.64] ;  /* 0x0000003c0e0d7981 */ /* 0x000f26000c1e1500 */
[C---:B------:R-:W-:Y:S01]  /*23c90*/  IMAD.WIDE R20, R3.reuse, 0x2, R10 ;  /* 0x0000000203147825 */ /* 0x040fe200078e020a */
[----:B------:R1:W4:Y:S03]  /*23ca0*/  LDG.E.U16 R71, desc[UR60][R18.64] ;  /* 0x0000003c12477981 */ /* 0x000326000c1e1500 */
[----:B------:R-:W-:-:S04]  /*23cb0*/  IMAD.WIDE R154, R3, 0x2, R6 ;  /* 0x00000002039a7825 */ /* 0x000fc800078e0206 */
[----:B0-----:R-:W-:-:S04]  /*23cc0*/  IMAD.WIDE R22, R156, 0x2, R4 ;  /* 0x000000029c167825 */ /* 0x001fc800078e0204 */
[----:B-1----:R-:W-:-:S04]  /*23cd0*/  IMAD.WIDE R18, R3, 0x2, R8 ;  /* 0x0000000203127825 */ /* 0x002fc800078e0208 */
[----:B------:R-:W-:-:S04]  /*23ce0*/  IMAD.WIDE R20, R2, 0x2, R20 ;  /* 0x0000000202147825 */ /* 0x000fc800078e0214 */
[----:B------:R-:W-:Y:S01]  /*23cf0*/  IMAD.WIDE R14, R2, 0x2, R154 ;  /* 0x00000002020e7825 */ /* 0x000fe200078e029a */
[----:B------:R0:W4:Y:S03]  /*23d00*/  LDG.E.U16 R48, desc[UR60][R20.64] ;  /* 0x0000003c14307981 */ /* 0x000126000c1e1500 */
[----:B------:R-:W-:Y:S01]  /*23d10*/  IMAD R154, R33, 0x4f, RZ ;  /* 0x0000004f219a7824 */ /* 0x000fe200078e02ff */
[----:B------:R1:W4:Y:S01]  /*23d20*/  LDG.E.U16 R50, desc[UR60][R14.64] ;  /* 0x0000003c0e327981 */ /* 0x000322000c1e1500 */
[----:B------:R-:W-:-:S04]  /*23d30*/  IMAD.WIDE R152, R156, 0x2, R6 ;  /* 0x000000029c987825 */ /* 0x000fc800078e0206 */
[----:B------:R-:W-:-:S04]  /*23d40*/  IMAD.WIDE R22, R2, 0x2, R22 ;  /* 0x0000000202167825 */ /* 0x000fc800078e0216 */
[----:B------:R-:W-:Y:S01]  /*23d50*/  IMAD.WIDE R18, R2, 0x2, R18 ;  /* 0x0000000202127825 */ /* 0x000fe200078e0212 */
[----:B------:R1:W4:Y:S03]  /*23d60*/  LDG.E.U16 R150, desc[UR60][R22.64] ;  /* 0x0000003c16967981 */ /* 0x000326000c1e1500 */
[C---:B0-----:R-:W-:Y:S01]  /*23d70*/  IMAD.WIDE R20, R154.reuse, 0x2, R8 ;  /* 0x000000029a147825 */ /* 0x041fe200078e0208 */
[----:B------:R0:W4:Y:S03]  /*23d80*/  LDG.E.U16 R49, desc[UR60][R18.64] ;  /* 0x0000003c12317981 */ /* 0x000126000c1e1500 */
[----:B-1----:R-:W-:-:S04]  /*23d90*/  IMAD.WIDE R14, R154, 0x2, R4 ;  /* 0x000000029a0e7825 */ /* 0x002fc800078e0204 */
[----:B------:R-:W-:-:S04]  /*23da0*/  IMAD.WIDE R152, R2, 0x2, R152 ;  /* 0x0000000202987825 */ /* 0x000fc800078e0298 */
[C---:B------:R-:W-:Y:S01]  /*23db0*/  IMAD.WIDE R22, R154.reuse, 0x2, R10 ;  /* 0x000000029a167825 */ /* 0x040fe200078e020a */
[----:B------:R1:W4:Y:S03]  /*23dc0*/  LDG.E.U16 R151, desc[UR60][R152.64] ;  /* 0x0000003c98977981 */ /* 0x000326000c1e1500 */
[----:B0-----:R-:W-:-:S04]  /*23dd0*/  IMAD.WIDE R18, R154, 0x2, R6 ;  /* 0x000000029a127825 */ /* 0x001fc800078e0206 */
[----:B------:R-:W-:-:S04]  /*23de0*/  IMAD.WIDE R20, R2, 0x2, R20 ;  /* 0x0000000202147825 */ /* 0x000fc800078e0214 */
[----:B------:R-:W-:Y:S01]  /*23df0*/  IMAD R156, R33, 0x50, RZ ;  /* 0x00000050219c7824 */ /* 0x000fe200078e02ff */
[----:B------:R0:W4:Y:S01]  /*23e00*/  LDG.E.U16 R100, desc[UR60][R20.64] ;  /* 0x0000003c14647981 */ /* 0x000122000c1e1500 */
[----:B------:R-:W-:-:S04]  /*23e10*/  IMAD.WIDE R14, R2, 0x2, R14 ;  /* 0x00000002020e7825 */ /* 0x000fc800078e020e */
[----:B------:R-:W-:Y:S01]  /*23e20*/  IMAD.WIDE R154, R156, 0x2, R10 ;  /* 0x000000029c9a7825 */ /* 0x000fe200078e020a */
[----:B------:R0:W4:Y:S03]  /*23e30*/  LDG.E.U16 R102, desc[UR60][R14.64] ;  /* 0x0000003c0e667981 */ /* 0x000126000c1e1500 */
[----:B-1----:R-:W-:-:S04]  /*23e40*/  IMAD.WIDE R152, R3, 0x2, R4 ;  /* 0x0000000203987825 */ /* 0x002fc800078e0204 */
[----:B------:R-:W-:-:S04]  /*23e50*/  IMAD.WIDE R22, R2, 0x2, R22 ;  /* 0x0000000202167825 */ /* 0x000fc800078e0216 */
[----:B------:R-:W-:Y:S01]  /*23e60*/  IMAD.WIDE R18, R2, 0x2, R18 ;  /* 0x0000000202127825 */ /* 0x000fe200078e0212 */
[----:B------:R-:W4:Y:S03]  /*23e70*/  LDG.E.U16 R99, desc[UR60][R22.64] ;  /* 0x0000003c16637981 */ /* 0x000f26000c1e1500 */
[----:B0-----:R-:W-:Y:S01]  /*23e80*/  IMAD.WIDE R20, R156, 0x2, R8 ;  /* 0x000000029c147825 */ /* 0x001fe200078e0208 */
[----:B------:R0:W4:Y:S03]  /*23e90*/  LDG.E.U16 R101, desc[UR60][R18.64] ;  /* 0x0000003c12657981 */ /* 0x000126000c1e1500 */
[----:B------:R-:W-:Y:S02]  /*23ea0*/  IMAD R3, R33, 0x51, RZ ;  /* 0x0000005121037824 */ /* 0x000fe400078e02ff */
[----:B------:R-:W-:-:S04]  /*23eb0*/  IMAD.WIDE R14, R2, 0x2, R154 ;  /* 0x00000002020e7825 */ /* 0x000fc800078e029a */
[----:B------:R-:W-:Y:S01]  /*23ec0*/  IMAD.WIDE R152, R2, 0x2, R152 ;  /* 0x0000000202987825 */ /* 0x000fe200078e0298 */
[----:B------:R-:W4:Y:S03]  /*23ed0*/  LDG.E.U16 R16, desc[UR60][R14.64] ;  /* 0x0000003c0e107981 */ /* 0x000f26000c1e1500 */
[C---:B0-----:R-:W-:Y:S01]  /*23ee0*/  IMAD.WIDE R18, R156.reuse, 0x2, R6 ;  /* 0x000000029c127825 */ /* 0x041fe200078e0206 */
[----:B------:R0:W4:Y:S03]  /*23ef0*/  LDG.E.U16 R51, desc[UR60][R152.64] ;  /* 0x0000003c98337981 */ /* 0x000126000c1e1500 */
[----:B------:R-:W-:-:S04]  /*23f00*/  IMAD.WIDE R22, R156, 0x2, R4 ;  /* 0x000000029c167825 */ /* 0x000fc800078e0204 */
[----:B------:R-:W-:-:S04]  /*23f10*/  IMAD.WIDE R154, R3, 0x2, R10 ;  /* 0x00000002039a7825 */ /* 0x000fc800078e020a */
[----:B------:R-:W-:-:S04]  /*23f20*/  IMAD.WIDE R20, R2, 0x2, R20 ;  /* 0x0000000202147825 */ /* 0x000fc800078e0214 */
[----:B0-----:R-:W-:Y:S01]  /*23f30*/  IMAD.WIDE R152, R3, 0x2, R8 ;  /* 0x0000000203987825 */ /* 0x001fe200078e0208 */
[----:B------:R0:W4:Y:S03]  /*23f40*/  LDG.E.U16 R111, desc[UR60][R20.64] ;  /* 0x0000003c146f7981 */ /* 0x000126000c1e1500 */
        /* <DEDUP_REMOVED lines=10> */
[----:B--2---:R-:W-:Y:S01]  /*23ff0*/  IMAD.WIDE R20, R3, 0x2, R4 ;  /* 0x0000000203147825 */ /* 0x004fe200078e0204 */
[----:B------:R1:W2:Y:S03]  /*24000*/  LDG.E.U16 R42, desc[UR60][R14.64] ;  /* 0x0000003c0e2a7981 */ /* 0x0002a6000c1e1500 */
[----:B------:R-:W-:Y:S02]  /*24010*/  IMAD R152, R33, 0x52, RZ ;  /* 0x0000005221987824 */ /* 0x000fe400078e02ff */
[----:B0-----:R-:W-:-:S04]  /*24020*/  IMAD.WIDE R18, R2, 0x2, R20 ;  /* 0x0000000202127825 */ /* 0x001fc800078e0214 */
[C---:B-1----:R-:W-:Y:S01]  /*24030*/  IMAD.WIDE R14, R152.reuse, 0x2, R10 ;  /* 0x00000002980e7825 */ /* 0x042fe200078e020a */
[----:B------:R-:W2:Y:S03]  /*24040*/  LDG.E.U16 R41, desc[UR60][R18.64] ;  /* 0x0000003c12297981 */ /* 0x000ea6000c1e1500 */
[----:B------:R-:W-:-:S04]  /*24050*/  IMAD.WIDE R20, R152, 0x2, R6 ;  /* 0x0000000298147825 */ /* 0x000fc800078e0206 */
[----:B------:R-:W-:Y:S02]  /*24060*/  IMAD R156, R33, 0x53, RZ ;  /* 0x00000053219c7824 */ /* 0x000fe400078e02ff */
[----:B------:R-:W-:-:S04]  /*24070*/  IMAD.WIDE R14, R2, 0x2, R14 ;  /* 0x00000002020e7825 */ /* 0x000fc800078e020e */
[----:B------:R-:W-:Y:S01]  /*24080*/  IMAD.WIDE R154, R156, 0x2, R10 ;  /* 0x000000029c9a7825 */ /* 0x000fe200078e020a */
[----:B------:R0:W2:Y:S03]  /*24090*/  LDG.E.U16 R39, desc[UR60][R14.64] ;  /* 0x0000003c0e277981 */ /* 0x0000a6000c1e1500 */
[----:B------:R-:W-:-:S04]  /*240a0*/  IMAD.WIDE R20, R2, 0x2, R20 ;  /* 0x0000000202147825 */ /* 0x000fc800078e0214 */
[----:B------:R-:W-:Y:S01]  /*240b0*/  IMAD.WIDE R22, R152, 0x2, R8 ;  /* 0x0000000298167825 */ /* 0x000fe200078e0208 */
[----:B------:R1:W2:Y:S03]  /*240c0*/  LDG.E.U16 R37, desc[UR60][R20.64] ;  /* 0x0000003c14257981 */ /* 0x0002a6000c1e1500 */
[----:B0-----:R-:W-:-:S04]  /*240d0*/  IMAD.WIDE R14, R2, 0x2, R154 ;  /* 0x00000002020e7825 */ /* 0x001fc800078e029a */
[----:B------:R-:W-:Y:S01]  /*240e0*/  IMAD.WIDE R152, R152, 0x2, R4 ;  /* 0x0000000298987825 */ /* 0x000fe200078e0204 */
[----:B------:R0:W2:Y:S03]  /*240f0*/  LDG.E.U16 R134, desc[UR60][R14.64] ;  /* 0x0000003c0e867981 */ /* 0x0000a6000c1e1500 */
[----:B-1----:R-:W-:-:S04]  /*24100*/  IMAD.WIDE R20, R156, 0x2, R8 ;  /* 0x000000029c147825 */ /* 0x002fc800078e0208 */
[----:B------:R-:W-:Y:S02]  /*24110*/  IMAD R3, R33, 0x54, RZ ;  /* 0x0000005421037824 */ /* 0x000fe400078e02ff */
[----:B------:R-:W-:-:S04]  /*24120*/  IMAD.WIDE R22, R2, 0x2, R22 ;  /* 0x0000000202167825 */ /* 0x000fc800078e0216 */
[C---:B0-----:R-:W-:Y:S01]  /*24130*/  IMAD.WIDE R14, R2.reuse, 0x2, R20 ;  /* 0x00000002020e7825 */ /* 0x041fe200078e0214 */
[----:B------:R0:W2:Y:S03]  /*24140*/  LDG.E.U16 R38, desc[UR60][R22.64] ;  /* 0x0000003c16267981 */ /* 0x0000a6000c1e1500 */
[----:B------:R-:W-:Y:S01]  /*24150*/  IMAD.WIDE R18, R2, 0x2, R152 ;  /* 0x0000000202127825 */ /* 0x000fe200078e0298 */
[----:B------:R-:W2:Y:S03]  /*24160*/  LDG.E.U16 R135, desc[UR60][R14.64] ;  /* 0x0000003c0e877981 */ /* 0x000ea6000c1e1500 */
[C---:B------:R-:W-:Y:S01]  /*24170*/  IMAD.WIDE R20, R3.reuse, 0x2, R10 ;  /* 0x0000000203147825 */ /* 0x040fe200078e020a */
[----:B------:R1:W2:Y:S03]  /*24180*/  LDG.E.U16 R36, desc[UR60][R18.64] ;  /* 0x0000003c12247981 */ /* 0x0002a6000c1e1500 */
[----:B------:R-:W-:-:S04]  /*24190*/  IMAD.WIDE R154, R3, 0x2, R6 ;  /* 0x00000002039a7825 */ /* 0x000fc800078e0206 */
[----:B0-----:R-:W-:-:S04]  /*241a0*/  IMAD.WIDE R22, R156, 0x2, R4 ;  /* 0x000000029c167825 */ /* 0x001fc800078e0204 */
[----:B-1----:R-:W-:-:S04]  /*241b0*/  IMAD.WIDE R18, R3, 0x2, R8 ;  /* 0x0000000203127825 */ /* 0x002fc800078e0208 */
[----:B------:R-:W-:-:S04]  /*241c0*/  IMAD.WIDE R20, R2, 0x2, R20 ;  /* 0x0000000202147825 */ /* 0x000fc800078e0214 */
[----:B------:R-:W-:Y:S01]  /*241d0*/  IMAD.WIDE R14, R2, 0x2, R154 ;  /* 0x00000002020e7825 */ /* 0x000fe200078e029a */
[----:B------:R0:W2:Y:S03]  /*241e0*/  LDG.E.U16 R126, desc[UR60][R20.64] ;  /* 0x0000003c147e7981 */ /* 0x0000a6000c1e1500 */
[----:B------:R-:W-:Y:S01]  /*241f0*/  IMAD R154, R33, 0x55, RZ ;  /* 0x00000055219a7824 */ /* 0x000fe200078e02ff */
[----:B------:R1:W2:Y:S01]  /*24200*/  LDG.E.U16 R128, desc[UR60][R14.64] ;  /* 0x0000003c0e807981 */ /* 0x0002a2000c1e1500 */
[----:B------:R-:W-:-:S04]  /*24210*/  IMAD.WIDE R152, R156, 0x2, R6 ;  /* 0x000000029c987825 */ /* 0x000fc800078e0206 */
[----:B------:R-:W-:-:S04]  /*24220*/  IMAD.WIDE R22, R2, 0x2, R22 ;  /* 0x0000000202167825 */ /* 0x000fc800078e0216 */
[----:B------:R-:W-:Y:S01]  /*24230*/  IMAD.WIDE R18, R2, 0x2, R18 ;  /* 0x0000000202127825 */ /* 0x000fe200078e0212 */
[----:B------:R3:W2:Y:S03]  /*24240*/  LDG.E.U16 R137, desc[UR60][R22.64] ;  /* 0x0000003c16897981 */ /* 0x0006a6000c1e1500 */
[C---:B0-----:R-:W-:Y:S01]  /*24250*/  IMAD.WIDE R20, R154.reuse, 0x2, R8 ;  /* 0x000000029a147825 */ /* 0x041fe200078e0208 */
[----:B------:R0:W2:Y:S03]  /*24260*/  LDG.E.U16 R127, desc[UR60][R18.64] ;  /* 0x0000003c127f7981 */ /* 0x0000a6000c1e1500 */
[----:B-1----:R-:W-:-:S04]  /*24270*/  IMAD.WIDE R14, R154, 0x2, R4 ;  /* 0x000000029a0e7825 */ /* 0x002fc800078e0204 */
[----:B------:R-:W-:-:S04]  /*24280*/  IMAD.WIDE R152, R2, 0x2, R152 ;  /* 0x0000000202987825 */ /* 0x000fc800078e0298 */
[C---:B---3--:R-:W-:Y:S01]  /*24290*/  IMAD.WIDE R22, R154.reuse, 0x2, R10 ;  /* 0x000000029a167825 */ /* 0x048fe200078e020a */
[----:B------:R1:W3:Y:S03]  /*242a0*/  LDG.E.U16 R136, desc[UR60][R152.64] ;  /* 0x0000003c98887981 */ /* 0x0002e6000c1e1500 */
[----:B0-----:R-:W-:-:S04]  /*242b0*/  IMAD.WIDE R18, R154, 0x2, R6 ;  /* 0x000000029a127825 */ /* 0x001fc800078e0206 */
[----:B------:R-:W-:-:S04]  /*242c0*/  IMAD.WIDE R20, R2, 0x2, R20 ;  /* 0x0000000202147825 */ /* 0x000fc800078e0214 */
[----:B------:R-:W-:Y:S01]  /*242d0*/  IMAD R156, R33, 0x56, RZ ;  /* 0x00000056219c7824 */ /* 0x000fe200078e02ff */
[----:B------:R0:W3:Y:S01]  /*242e0*/  LDG.E.U16 R148, desc[UR60][R20.64] ;  /* 0x0000003c14947981 */ /* 0x0000e2000c1e1500 */
[----:B------:R-:W-:-:S04]  /*242f0*/  IMAD.WIDE R14, R2, 0x2, R14 ;  /* 0x00000002020e7825 */ /* 0x000fc800078e020e */
[----:B------:R-:W-:Y:S01]  /*24300*/  IMAD.WIDE R154, R156, 0x2, R10 ;  /* 0x000000029c9a7825 */ /* 0x000fe200078e020a */
[----:B------:R0:W3:Y:S03]  /*24310*/  LDG.E.U16 R146, desc[UR60][R14.64] ;  /* 0x0000003c0e927981 */ /* 0x0000e6000c1e1500 */
[----:B-1----:R-:W-:-:S04]  /*24320*/  IMAD.WIDE R152, R3, 0x2, R4 ;  /* 0x0000000203987825 */ /* 0x002fc800078e0204 */
[----:B------:R-:W-:-:S04]  /*24330*/  IMAD.WIDE R22, R2, 0x2, R22 ;  /* 0x0000000202167825 */ /* 0x000fc800078e0216 */
[----:B------:R-:W-:Y:S01]  /*24340*/  IMAD.WIDE R18, R2, 0x2, R18 ;  /* 0x0000000202127825 */ /* 0x000fe200078e0212 */
[----:B------:R-:W3:Y:S03]  /*24350*/  LDG.E.U16 R149, desc[UR60][R22.64] ;  /* 0x0000003c16957981 */ /* 0x000ee6000c1e1500 */
[----:B0-----:R-:W-:Y:S01]  /*24360*/  IMAD.WIDE R20, R156, 0x2, R8 ;  /* 0x000000029c147825 */ /* 0x001fe200078e0208 */
[----:B------:R0:W3:Y:S03]  /*24370*/  LDG.E.U16 R147, desc[UR60][R18.64] ;  /* 0x0000003c12937981 */ /* 0x0000e6000c1e1500 */
[----:B------:R-:W-:Y:S02]  /*24380*/  IMAD R3, R33, 0x57, RZ ;  /* 0x0000005721037824 */ /* 0x000fe400078e02ff */
[----:B------:R-:W-:-:S04]  /*24390*/  IMAD.WIDE R14, R2, 0x2, R154 ;  /* 0x00000002020e7825 */ /* 0x000fc800078e029a */
[----:B------:R-:W-:Y:S01]  /*243a0*/  IMAD.WIDE R152, R2, 0x2, R152 ;  /* 0x0000000202987825 */ /* 0x000fe200078e0298 */
[----:B------:R-:W3:Y:S03]  /*243b0*/  LDG.E.U16 R52, desc[UR60][R14.64] ;  /* 0x0000003c0e347981 */ /* 0x000ee6000c1e1500 */
[C---:B0-----:R-:W-:Y:S01]  /*243c0*/  IMAD.WIDE R18, R156.reuse, 0x2, R6 ;  /* 0x000000029c127825 */ /* 0x041fe200078e0206 */
[----:B------:R0:W3:Y:S03]  /*243d0*/  LDG.E.U16 R129, desc[UR60][R152.64] ;  /* 0x0000003c98817981 */ /* 0x0000e6000c1e1500 */
[----:B------:R-:W-:-:S04]  /*243e0*/  IMAD.WIDE R22, R156, 0x2, R4 ;  /* 0x000000029c167825 */ /* 0x000fc800078e0204 */
[----:B------:R-:W-:-:S04]  /*243f0*/  IMAD.WIDE R154, R3, 0x2, R10 ;  /* 0x00000002039a7825 */ /* 0x000fc800078e020a */
[----:B------:R-:W-:-:S04]  /*24400*/  IMAD.WIDE R20, R2, 0x2, R20 ;  /* 0x0000000202147825 */ /* 0x000fc800078e0214 */
[----:B0-----:R-:W-:Y:S01]  /*24410*/  IMAD.WIDE R152, R3, 0x2, R8 ;  /* 0x0000000203987825 */ /* 0x001fe200078e0208 */
[----:B------:R0:W3:Y:S03]  /*24420*/  LDG.E.U16 R53, desc[UR60][R20.64] ;  /* 0x0000003c14357981 */ /* 0x0000e6000c1e1500 */
[----:B------:R-:W-:-:S04]  /*24430*/  IMAD.WIDE R18, R2, 0x2, R18 ;  /* 0x0000000202127825 */ /* 0x000fc800078e0212 */
[C---:B------:R-:W-:Y:S01]  /*24440*/  IMAD.WIDE R14, R2.reuse, 0x2, R22 ;  /* 0x00000002020e7825 */ /* 0x040fe200078e0216 */
[----:B------:R1:W3:Y:S03]  /*24450*/  LDG.E.U16 R54, desc[UR60][R18.64] ;  /* 0x0000003c12367981 */ /* 0x0002e6000c1e1500 */
[C---:B0-----:R-:W-:Y:S01]  /*24460*/  IMAD.WIDE R20, R2.reuse, 0x2, R154 ;  /* 0x0000000202147825 */ /* 0x041fe200078e029a */
[----:B------:R0:W3:Y:S03]  /*24470*/  LDG.E.U16 R55, desc[UR60][R14.64] ;  /* 0x0000003c0e377981 */ /* 0x0000e6000c1e1500 */
[----:B------:R-:W-:Y:S01]  /*24480*/  IMAD.WIDE R22, R3, 0x2, R6 ;  /* 0x0000000203167825 */ /* 0x000fe200078e0206 */
[----:B------:R0:W3:Y:S03]  /*24490*/  LDG.E.U16 R103, desc[UR60][R20.64] ;  /* 0x0000003c14677981 */ /* 0x0000e6000c1e1500 */
[----:B-1----:R-:W-:-:S04]  /*244a0*/  IMAD.WIDE R18, R2, 0x2, R152 ;  /* 0x0000000202127825 */ /* 0x002fc800078e0298 */
[C---:B0-----:R-:W-:Y:S01]  /*244b0*/  IMAD.WIDE R14, R2.reuse, 0x2, R22 ;  /* 0x00000002020e7825 */ /* 0x041fe200078e0216 */
[----:B------:R0:W3:Y:S03]  /*244c0*/  LDG.E.U16 R104, desc[UR60][R18.64] ;  /* 0x0000003c12687981 */ /* 0x0000e6000c1e1500 */
[----:B------:R-:W-:Y:S01]  /*244d0*/  IMAD.WIDE R20, R3, 0x2, R4 ;  /* 0x0000000203147825 */ /* 0x000fe200078e0204 */
[----:B------:R1:W3:Y:S03]  /*244e0*/  LDG.E.U16 R105, desc[UR60][R14.64] ;  /* 0x0000003c0e697981 */ /* 0x0002e6000c1e1500 */
[----:B------:R-:W-:Y:S02]  /*244f0*/  IMAD R152, R33, 0x58, RZ ;  /* 0x0000005821987824 */ /* 0x000fe400078e02ff */
[----:B0-----:R-:W-:-:S04]  /*24500*/  IMAD.WIDE R18, R2, 0x2, R20 ;  /* 0x0000000202127825 */ /* 0x001fc800078e0214 */
[C---:B-1----:R-:W-:Y:S01]  /*24510*/  IMAD.WIDE R14, R152.reuse, 0x2, R10 ;  /* 0x00000002980e7825 */ /* 0x042fe200078e020a */
[----:B------:R-:W3:Y:S03]  /*24520*/  LDG.E.U16 R106, desc[UR60][R18.64] ;  /* 0x0000003c126a7981 */ /* 0x000ee6000c1e1500 */
[----:B------:R-:W-:-:S04]  /*24530*/  IMAD.WIDE R20, R152, 0x2, R6 ;  /* 0x0000000298147825 */ /* 0x000fc800078e0206 */
[----:B------:R-:W-:Y:S02]  /*24540*/  IMAD R156, R33, 0x59, RZ ;  /* 0x00000059219c7824 */ /* 0x000fe400078e02ff */
[----:B------:R-:W-:-:S04]  /*24550*/  IMAD.WIDE R14, R2, 0x2, R14 ;  /* 0x00000002020e7825 */ /* 0x000fc800078e020e */
[----:B------:R-:W-:Y:S01]  /*24560*/  IMAD.WIDE R154, R156, 0x2, R10 ;  /* 0x000000029c9a7825 */ /* 0x000fe200078e020a */
[----:B------:R0:W2:Y:S03]  /*24570*/  LDG.E.U16 R65, desc[UR60][R14.64] ;  /* 0x0000003c0e417981 */ /* 0x0000a6000c1e1500 */
[----:B------:R-:W-:-:S04]  /*24580*/  IMAD.WIDE R20, R2, 0x2, R20 ;  /* 0x0000000202147825 */ /* 0x000fc800078e0214 */
[----:B------:R-:W-:Y:S01]  /*24590*/  IMAD.WIDE R22, R152, 0x2, R8 ;  /* 0x0000000298167825 */ /* 0x000fe200078e0208 */
[----:B------:R1:W3:Y:S03]  /*245a0*/  LDG.E.U16 R63, desc[UR60][R20.64] ;  /* 0x0000003c143f7981 */ /* 0x0002e6000c1e1500 */
[----:B0-----:R-:W-:-:S04]  /*245b0*/  IMAD.WIDE R14, R2, 0x2, R154 ;  /* 0x00000002020e7825 */ /* 0x001fc800078e029a */
[----:B------:R-:W-:Y:S01]  /*245c0*/  IMAD.WIDE R152, R152, 0x2, R4 ;  /* 0x0000000298987825 */ /* 0x000fe200078e0204 */
[----:B------:R0:W3:Y:S03]  /*245d0*/  LDG.E.U16 R40, desc[UR60][R14.64] ;  /* 0x0000003c0e287981 */ /* 0x0000e6000c1e1500 */
[----:B-1----:R-:W-:-:S04]  /*245e0*/  IMAD.WIDE R20, R156, 0x2, R8 ;  /* 0x000000029c147825 */ /* 0x002fc800078e0208 */
[----:B------:R-:W-:Y:S02]  /*245f0*/  IMAD R3, R33, 0x5a, RZ ;  /* 0x0000005a21037824 */ /* 0x000fe400078e02ff */
[----:B------:R-:W-:-:S04]  /*24600*/  IMAD.WIDE R22, R2, 0x2, R22 ;  /* 0x0000000202167825 */ /* 0x000fc800078e0216 */
[C---:B0-----:R-:W-:Y:S01]  /*24610*/  IMAD.WIDE R14, R2.reuse, 0x2, R20 ;  /* 0x00000002020e7825 */ /* 0x041fe200078e0214 */
[----:B------:R0:W3:Y:S03]  /*24620*/  LDG.E.U16 R64, desc[UR60][R22.64] ;  /* 0x0000003c16407981 */ /* 0x0000e6000c1e1500 */
[----:B------:R-:W-:Y:S01]  /*24630*/  IMAD.WIDE R18, R2, 0x2, R152 ;  /* 0x0000000202127825 */ /* 0x000fe200078e0298 */
[----:B------:R-:W3:Y:S03]  /*24640*/  LDG.E.U16 R113, desc[UR60][R14.64] ;  /* 0x0000003c0e717981 */ /* 0x000ee6000c1e1500 */
[C---:B------:R-:W-:Y:S01]  /*24650*/  IMAD.WIDE R20, R3.reuse, 0x2, R10 ;  /* 0x0000000203147825 */ /* 0x040fe200078e020a */
[----:B------:R1:W3:Y:S03]  /*24660*/  LDG.E.U16 R31, desc[UR60][R18.64] ;  /* 0x0000003c121f7981 */ /* 0x0002e6000c1e1500 */
[----:B------:R-:W-:-:S04]  /*24670*/  IMAD.WIDE R154, R3, 0x2, R6 ;  /* 0x00000002039a7825 */ /* 0x000fc800078e0206 */
[----:B0-----:R-:W-:-:S04]  /*24680*/  IMAD.WIDE R22, R156, 0x2, R4 ;  /* 0x000000029c167825 */ /* 0x001fc800078e0204 */
[----:B-1----:R-:W-:-:S04]  /*24690*/  IMAD.WIDE R18, R3, 0x2, R8 ;  /* 0x0000000203127825 */ /* 0x002fc800078e0208 */
[----:B------:R-:W-:-:S04]  /*246a0*/  IMAD.WIDE R20, R2, 0x2, R20 ;  /* 0x0000000202147825 */ /* 0x000fc800078e0214 */
[----:B------:R-:W-:Y:S01]  /*246b0*/  IMAD.WIDE R14, R2, 0x2, R154 ;  /* 0x00000002020e7825 */ /* 0x000fe200078e029a */
[----:B------:R0:W3:Y:S03]  /*246c0*/  LDG.E.U16 R117, desc[UR60][R20.64] ;  /* 0x0000003c14757981 */ /* 0x0000e6000c1e1500 */
[----:B------:R-:W-:Y:S01]  /*246d0*/  IMAD R154, R33, 0x5b, RZ ;  /* 0x0000005b219a7824 */ /* 0x000fe200078e02ff */
[----:B------:R1:W3:Y:S01]  /*246e0*/  LDG.E.U16 R119, desc[UR60][R14.64] ;  /* 0x0000003c0e777981 */ /* 0x0002e2000c1e1500 */
[----:B------:R-:W-:-:S04]  /*246f0*/  IMAD.WIDE R152, R156, 0x2, R6 ;  /* 0x000000029c987825 */ /* 0x000fc800078e0206 */
[----:B------:R-:W-:-:S04]  /*24700*/  IMAD.WIDE R22, R2, 0x2, R22 ;  /* 0x0000000202167825 */ /* 0x000fc800078e0216 */
[----:B------:R-:W-:Y:S01]  /*24710*/  IMAD.WIDE R18, R2, 0x2, R18 ;  /* 0x0000000202127825 */ /* 0x000fe200078e0212 */
[----:B------:R4:W3:Y:S03]  /*24720*/  LDG.E.U16 R115, desc[UR60][R22.64] ;  /* 0x0000003c16737981 */ /* 0x0008e6000c1e1500 */
[C---:B0-----:R-:W-:Y:S01]  /*24730*/  IMAD.WIDE R20, R154.reuse, 0x2, R8 ;  /* 0x000000029a147825 */ /* 0x041fe200078e0208 */
[----:B------:R0:W3:Y:S03]  /*24740*/  LDG.E.U16 R118, desc[UR60][R18.64] ;  /* 0x0000003c12767981 */ /* 0x0000e6000c1e1500 */
[----:B-1----:R-:W-:-:S04]  /*24750*/  IMAD.WIDE R14, R154, 0x2, R4 ;  /* 0x000000029a0e7825 */ /* 0x002fc800078e0204 */
[----:B------:R-:W-:-:S04]  /*24760*/  IMAD.WIDE R152, R2, 0x2, R152 ;  /* 0x0000000202987825 */ /* 0x000fc800078e0298 */
[C---:B----4-:R-:W-:Y:S01]  /*24770*/  IMAD.WIDE R22, R154.reuse, 0x2, R10 ;  /* 0x000000029a167825 */ /* 0x050fe200078e020a */
        /* <DEDUP_REMOVED lines=37> */
[----:B------:R-:W-:Y:S02]  /*249d0*/  IMAD R152, R33, 0x5e, RZ ;  /* 0x0000005e21987824 */ /* 0x000fe400078e02ff */
[----:B0-----:R-:W-:-:S04]  /*249e0*/  IMAD.WIDE R18, R2, 0x2, R20 ;  /* 0x0000000202127825 */ /* 0x001fc800078e0214 */
[C---:B-1----:R-:W-:Y:S01]  /*249f0*/  IMAD.WIDE R14, R152.reuse, 0x2, R10 ;  /* 0x00000002980e7825 */ /* 0x042fe200078e020a */
[----:B------:R-:W4:Y:S03]  /*24a00*/  LDG.E.U16 R142, desc[UR60][R18.64] ;  /* 0x0000003c128e7981 */ /* 0x000f26000c1e1500 */
        /* <DEDUP_REMOVED lines=52> */
[----:B--2---:R-:W-:-:S04]  /*24d50*/  IMAD.WIDE R14, R2, 0x2, R154 ;  /* 0x00000002020e7825 */ /* 0x004fc800078e029a */
[----:B------:R-:W-:Y:S01]  /*24d60*/  IMAD.WIDE R152, R2, 0x2, R152 ;  /* 0x0000000202987825 */ /* 0x000fe200078e0298 */
[----:B------:R-:W2:Y:S03]  /*24d70*/  LDG.E.U16 R75, desc[UR60][R14.64] ;  /* 0x0000003c0e4b7981 */ /* 0x000ea6000c1e1500 */
[C---:B0-----:R-:W-:Y:S01]  /*24d80*/  IMAD.WIDE R18, R156.reuse, 0x2, R6 ;  /* 0x000000029c127825 */ /* 0x041fe200078e0206 */
[----:B------:R0:W2:Y:S03]  /*24d90*/  LDG.E.U16 R86, desc[UR60][R152.64] ;  /* 0x0000003c98567981 */ /* 0x0000a6000c1e1500 */
[----:B------:R-:W-:-:S04]  /*24da0*/  IMAD.WIDE R22, R156, 0x2, R4 ;  /* 0x000000029c167825 */ /* 0x000fc800078e0204 */
[----:B------:R-:W-:-:S04]  /*24db0*/  IMAD.WIDE R154, R3, 0x2, R10 ;  /* 0x00000002039a7825 */ /* 0x000fc800078e020a */
[----:B------:R-:W-:-:S04]  /*24dc0*/  IMAD.WIDE R20, R2, 0x2, R20 ;  /* 0x0000000202147825 */ /* 0x000fc800078e0214 */
[----:B0-----:R-:W-:Y:S01]  /*24dd0*/  IMAD.WIDE R152, R3, 0x2, R8 ;  /* 0x0000000203987825 */ /* 0x001fe200078e0208 */
[----:B------:R0:W2:Y:S03]  /*24de0*/  LDG.E.U16 R76, desc[UR60][R20.64] ;  /* 0x0000003c144c7981 */ /* 0x0000a6000c1e1500 */
[----:B------:R-:W-:-:S04]  /*24df0*/  IMAD.WIDE R18, R2, 0x2, R18 ;  /* 0x0000000202127825 */ /* 0x000fc800078e0212 */
[C---:B------:R-:W-:Y:S01]  /*24e00*/  IMAD.WIDE R14, R2.reuse, 0x2, R22 ;  /* 0x00000002020e7825 */ /* 0x040fe200078e0216 */
[----:B------:R1:W2:Y:S03]  /*24e10*/  LDG.E.U16 R77, desc[UR60][R18.64] ;  /* 0x0000003c124d7981 */ /* 0x0002a6000c1e1500 */
[C---:B0-----:R-:W-:Y:S01]  /*24e20*/  IMAD.WIDE R20, R2.reuse, 0x2, R154 ;  /* 0x0000000202147825 */ /* 0x041fe200078e029a */
[----:B------:R0:W2:Y:S03]  /*24e30*/  LDG.E.U16 R78, desc[UR60][R14.64] ;  /* 0x0000003c0e4e7981 */ /* 0x0000a6000c1e1500 */
[----:B------:R-:W-:Y:S01]  /*24e40*/  IMAD.WIDE R22, R3, 0x2, R6 ;  /* 0x0000000203167825 */ /* 0x000fe200078e0206 */
[----:B------:R3:W2:Y:S03]  /*24e50*/  LDG.E.U16 R30, desc[UR60][R20.64] ;  /* 0x0000003c141e7981 */ /* 0x0006a6000c1e1500 */
[----:B-1----:R-:W-:-:S04]  /*24e60*/  IMAD.WIDE R18, R2, 0x2, R152 ;  /* 0x0000000202127825 */ /* 0x002fc800078e0298 */
[C---:B0-----:R-:W-:Y:S01]  /*24e70*/  IMAD.WIDE R14, R2.reuse, 0x2, R22 ;  /* 0x00000002020e7825 */ /* 0x041fe200078e0216 */
[----:B------:R0:W2:Y:S03]  /*24e80*/  LDG.E.U16 R29, desc[UR60][R18.64] ;  /* 0x0000003c121d7981 */ /* 0x0000a6000c1e1500 */
[----:B---3--:R-:W-:Y:S01]  /*24e90*/  IMAD.WIDE R20, R3, 0x2, R4 ;  /* 0x0000000203147825 */ /* 0x008fe200078e0204 */
[----:B------:R1:W3:Y:S03]  /*24ea0*/  LDG.E.U16 R28, desc[UR60][R14.64] ;  /* 0x0000003c0e1c7981 */ /* 0x0002e6000c1e1500 */
[----:B------:R-:W-:Y:S02]  /*24eb0*/  IMAD R152, R33, 0x64, RZ ;  /* 0x0000006421987824 */ /* 0x000fe400078e02ff */
[----:B0-----:R-:W-:-:S04]  /*24ec0*/  IMAD.WIDE R18, R2, 0x2, R20 ;  /* 0x0000000202127825 */ /* 0x001fc800078e0214 */
[C---:B-1----:R-:W-:Y:S01]  /*24ed0*/  IMAD.WIDE R14, R152.reuse, 0x2, R10 ;  /* 0x00000002980e7825 */ /* 0x042fe200078e020a */
[----:B------:R0:W3:Y:S03]  /*24ee0*/  LDG.E.U16 R27, desc[UR60][R18.64] ;  /* 0x0000003c121b7981 */ /* 0x0000e6000c1e1500 */
[----:B------:R-:W-:-:S04]  /*24ef0*/  IMAD.WIDE R20, R152, 0x2, R6 ;  /* 0x0000000298147825 */ /* 0x000fc800078e0206 */
[----:B------:R-:W-:Y:S02]  /*24f00*/  IMAD R156, R33, 0x65, RZ ;  /* 0x00000065219c7824 */ /* 0x000fe400078e02ff */
[----:B------:R-:W-:-:S04]  /*24f10*/  IMAD.WIDE R22, R152, 0x2, R8 ;  /* 0x0000000298167825 */ /* 0x000fc800078e0208 */
[----:B------:R-:W-:-:S04]  /*24f20*/  IMAD.WIDE R152, R152, 0x2, R4 ;  /* 0x0000000298987825 */ /* 0x000fc800078e0204 */
[----:B------:R-:W-:-:S04]  /*24f30*/  IMAD.WIDE R14, R2, 0x2, R14 ;  /* 0x00000002020e7825 */ /* 0x000fc800078e020e */
[----:B------:R-:W-:Y:S01]  /*24f40*/  IMAD.WIDE R154, R156, 0x2, R10 ;  /* 0x000000029c9a7825 */ /* 0x000fe200078e020a */
[----:B------:R1:W3:Y:S03]  /*24f50*/  LDG.E.U16 R70, desc[UR60][R14.64] ;  /* 0x0000003c0e467981 */ /* 0x0002e6000c1e1500 */
[----:B------:R-:W-:-:S04]  /*24f60*/  IMAD.WIDE R20, R2, 0x2, R20 ;  /* 0x0000000202147825 */ /* 0x000fc800078e0214 */
[C---:B0-----:R-:W-:Y:S01]  /*24f70*/  IMAD.WIDE R18, R2.reuse, 0x2, R152 ;  /* 0x0000000202127825 */ /* 0x041fe200078e0298 */
[----:B------:R0:W3:Y:S03]  /*24f80*/  LDG.E.U16 R68, desc[UR60][R20.64] ;  /* 0x0000003c14447981 */ /* 0x0000e6000c1e1500 */
[----:B------:R-:W-:Y:S01]  /*24f90*/  IMAD R3, R33, 0x66, RZ ;  /* 0x0000006621037824 */ /* 0x000fe200078e02ff */
[----:B------:R0:W3:Y:S01]  /*24fa0*/  LDG.E.U16 R67, desc[UR60][R18.64] ;  /* 0x0000003c12437981 */ /* 0x0000e2000c1e1500 */
[----:B-1----:R-:W-:-:S04]  /*24fb0*/  IMAD.WIDE R14, R2, 0x2, R154 ;  /* 0x00000002020e7825 */ /* 0x002fc800078e029a */
[----:B------:R-:W-:Y:S01]  /*24fc0*/  IMAD.WIDE R22, R2, 0x2, R22 ;  /* 0x0000000202167825 */ /* 0x000fe200078e0216 */
[----:B------:R1:W3:Y:S03]  /*24fd0*/  LDG.E.U16 R141, desc[UR60][R14.64] ;  /* 0x0000003c0e8d7981 */ /* 0x0002e6000c1e1500 */
[--C-:B0-----:R-:W-:Y:S01]  /*24fe0*/  IMAD.WIDE R20, R156, 0x2, R8.reuse ;  /* 0x000000029c147825 */ /* 0x101fe200078e0208 */
[----:B------:R0:W3:Y:S03]  /*24ff0*/  LDG.E.U16 R69, desc[UR60][R22.64] ;  /* 0x0000003c16457981 */ /* 0x0000e6000c1e1500 */
[----:B------:R-:W-:-:S04]  /*25000*/  IMAD.WIDE R18, R3, 0x2, R8 ;  /* 0x0000000203127825 */ /* 0x000fc800078e0208 */
[----:B-1----:R-:W-:-:S04]  /*25010*/  IMAD.WIDE R14, R2, 0x2, R20 ;  /* 0x00000002020e7825 */ /* 0x002fc800078e0214 */
[C---:B------:R-:W-:Y:S01]  /*25020*/  IMAD.WIDE R152, R156.reuse, 0x2, R6 ;  /* 0x000000029c987825 */ /* 0x040fe200078e0206 */
[----:B------:R1:W3:Y:S03]  /*25030*/  LDG.E.U16 R140, desc[UR60][R14.64] ;  /* 0x0000003c0e8c7981 */ /* 0x0002e6000c1e1500 */
[----:B0-----:R-:W-:-:S04]  /*25040*/  IMAD.WIDE R22, R156, 0x2, R4 ;  /* 0x000000029c167825 */ /* 0x001fc800078e0204 */
[----:B------:R-:W-:-:S04]  /*25050*/  IMAD.WIDE R20, R3, 0x2, R10 ;  /* 0x0000000203147825 */ /* 0x000fc800078e020a */
[----:B------:R-:W-:-:S04]  /*25060*/  IMAD.WIDE R154, R3, 0x2, R6 ;  /* 0x00000002039a7825 */ /* 0x000fc800078e0206 */
[----:B------:R-:W-:-:S04]  /*25070*/  IMAD.WIDE R18, R2, 0x2, R18 ;  /* 0x0000000202127825 */ /* 0x000fc800078e0212 */
[C---:B------:R-:W-:Y:S01]  /*25080*/  IMAD.WIDE R152, R2.reuse, 0x2, R152 ;  /* 0x0000000202987825 */ /* 0x040fe200078e0298 */
[----:B------:R0:W3:Y:S03]  /*25090*/  LDG.E.U16 R61, desc[UR60][R18.64] ;  /* 0x0000003c123d7981 */ /* 0x0000e6000c1e1500 */
[C---:B------:R-:W-:Y:S01]  /*250a0*/  IMAD.WIDE R22, R2.reuse, 0x2, R22 ;  /* 0x0000000202167825 */ /* 0x040fe200078e0216 */
[----:B------:R0:W3:Y:S03]  /*250b0*/  LDG.E.U16 R139, desc[UR60][R152.64] ;  /* 0x0000003c988b7981 */ /* 0x0000e6000c1e1500 */
[C---:B------:R-:W-:Y:S01]  /*250c0*/  IMAD.WIDE R20, R2.reuse, 0x2, R20 ;  /* 0x0000000202147825 */ /* 0x040fe200078e0214 */
[----:B------:R0:W3:Y:S03]  /*250d0*/  LDG.E.U16 R138, desc[UR60][R22.64] ;  /* 0x0000003c168a7981 */ /* 0x0000e6000c1e1500 */
[----:B-1----:R-:W-:Y:S01]  /*250e0*/  IMAD.WIDE R14, R2, 0x2, R154 ;  /* 0x00000002020e7825 */ /* 0x002fe200078e029a */
[----:B------:R-:W3:Y:S03]  /*250f0*/  LDG.E.U16 R60, desc[UR60][R20.64] ;  /* 0x0000003c143c7981 */ /* 0x000ee6000c1e1500 */
[C---:B0-----:R-:W-:Y:S01]  /*25100*/  IMAD R18, R33.reuse, 0x67, RZ ;  /* 0x0000006721127824 */ /* 0x041fe200078e02ff */
[----:B------:R0:W3:Y:S01]  /*25110*/  LDG.E.U16 R62, desc[UR60][R14.64] ;  /* 0x0000003c0e3e7981 */ /* 0x0000e2000c1e1500 */
[----:B------:R-:W-:-:S02]  /*25120*/  IMAD R156, R33, 0x68, RZ ;  /* 0x00000068219c7824 */ /* 0x000fc400078e02ff */
[C---:B------:R-:W-:Y:S01]  /*25130*/  IMAD.WIDE R152, R18.reuse, 0x2, R10 ;  /* 0x0000000212987825 */ /* 0x040fe200078e020a */
[----:B------:R-:W-:Y:S03]  /*25140*/  STL [R1+0x23fc], R95 ;  /* 0x0023fc5f01007387 */ /* 0x000fe60000100800 */
[C---:B------:R-:W-:Y:S01]  /*25150*/  IMAD.WIDE R22, R18.reuse, 0x2, R8 ;  /* 0x0000000212167825 */ /* 0x040fe200078e0208 */
[----:B------:R-:W-:Y:S03]  /*25160*/  STL [R1+0x2400], R96 ;  /* 0x0024006001007387 */ /* 0x000fe60000100800 */
[----:B0-----:R-:W-:Y:S01]  /*25170*/  IMAD.WIDE R14, R3, 0x2, R4 ;  /* 0x00000002030e7825 */ /* 0x001fe200078e0204 */
[----:B------:R-:W-:Y:S03]  /*25180*/  STL [R1+0x2404], R97 ;  /* 0x0024046101007387 */ /* 0x000fe60000100800 */
[C---:B------:R-:W-:Y:S01]  /*25190*/  IMAD.WIDE R20, R18.reuse, 0x2, R6 ;  /* 0x0000000212147825 */ /* 0x040fe200078e0206 */
[----:B------:R-:W-:Y:S03]  /*251a0*/  STL [R1+0x2408], R98 ;  /* 0x0024086201007387 */ /* 0x000fe60000100800 */
[----:B------:R-:W-:Y:S01]  /*251b0*/  IMAD.WIDE R18, R18, 0x2, R4 ;  /* 0x0000000212127825 */ /* 0x000fe200078e0204 */
[----:B------:R-:W-:Y:S03]  /*251c0*/  STL [R1+0x240c], R84 ;  /* 0x00240c5401007387 */ /* 0x000fe60000100800 */
[----:B------:R-:W-:Y:S01]  /*251d0*/  IMAD.WIDE R14, R2, 0x2, R14 ;  /* 0x00000002020e7825 */ /* 0x000fe200078e020e */
[----:B------:R-:W-:Y:S03]  /*251e0*/  STL [R1+0x2410], R83 ;  /* 0x0024105301007387 */ /* 0x000fe60000100800 */
[----:B------:R-:W-:Y:S01]  /*251f0*/  IMAD.WIDE R154, R156, 0x2, R10 ;  /* 0x000000029c9a7825 */ /* 0x000fe200078e020a */
[----:B------:R-:W-:Y:S03]  /*25200*/  STL [R1+0x2414], R26 ;  /* 0x0024141a01007387 */ /* 0x000fe60000100800 */
[C---:B------:R-:W-:Y:S01]  /*25210*/  IMAD.WIDE R20, R2.reuse, 0x2, R20 ;  /* 0x0000000202147825 */ /* 0x040fe200078e0214 */
[----:B------:R-:W-:Y:S03]  /*25220*/  STL [R1+0x2418], R0 ;  /* 0x0024180001007387 */ /* 0x000fe60000100800 */
[C---:B------:R-:W-:Y:S01]  /*25230*/  IMAD.WIDE R22, R2.reuse, 0x2, R22 ;  /* 0x0000000202167825 */ /* 0x040fe200078e0216 */
[----:B------:R-:W-:Y:S03]  /*25240*/  STL [R1+0x241c], R94 ;  /* 0x00241c5e01007387 */ /* 0x000fe60000100800 */
[C---:B------:R-:W-:Y:S01]  /*25250*/  IMAD.WIDE R18, R2.reuse, 0x2, R18 ;  /* 0x0000000202127825 */ /* 0x040fe200078e0212 */
[----:B------:R-:W-:Y:S03]  /*25260*/  STL [R1+0x2420], R93 ;  /* 0x0024205d01007387 */ /* 0x000fe60000100800 */
[----:B------:R-:W-:Y:S01]  /*25270*/  IMAD R3, R33, 0x69, RZ ;  /* 0x0000006921037824 */ /* 0x000fe200078e02ff */
[----:B------:R-:W-:Y:S01]  /*25280*/  STL [R1+0x2424], R92 ;  /* 0x0024245c01007387 */ /* 0x000fe20000100800 */
[----:B------:R-:W-:-:S03]  /*25290*/  IMAD.WIDE R152, R2, 0x2, R152 ;  /* 0x0000000202987825 */ /* 0x000fc600078e0298 */
[----:B------:R0:W3:Y:S04]  /*252a0*/  LDG.E.U16 R252, desc[UR60][R14.64] ;  /* 0x0000003c0efc7981 */ /* 0x0000e8000c1e1500 */
[----:B------:R1:W3:Y:S04]  /*252b0*/  LDG.E.U16 R249, desc[UR60][R20.64] ;  /* 0x0000003c14f97981 */ /* 0x0002e8000c1e1500 */
[----:B------:R-:W-:Y:S01]  /*252c0*/  STL [R1+0x2428], R90 ;  /* 0x0024285a01007387 */ /* 0x000fe20000100800 */
[----:B0-----:R-:W-:-:S03]  /*252d0*/  IMAD.WIDE R14, R2, 0x2, R154 ;  /* 0x00000002020e7825 */ /* 0x001fc600078e029a */
[----:B------:R0:W3:Y:S01]  /*252e0*/  LDG.E.U16 R250, desc[UR60][R22.64] ;  /* 0x0000003c16fa7981 */ /* 0x0000e2000c1e1500 */
[----:B-1----:R-:W-:-:S03]  /*252f0*/  IMAD.WIDE R20, R156, 0x2, R6 ;  /* 0x000000029c147825 */ /* 0x002fc600078e0206 */
[----:B------:R1:W3:Y:S04]  /*25300*/  LDG.E.U16 R248, desc[UR60][R18.64] ;  /* 0x0000003c12f87981 */ /* 0x0002e8000c1e1500 */
[----:B------:R-:W-:Y:S01]  /*25310*/  STL [R1+0x242c], R89 ;  /* 0x00242c5901007387 */ /* 0x000fe20000100800 */
[----:B0-----:R-:W-:-:S03]  /*25320*/  IMAD.WIDE R22, R156, 0x2, R4 ;  /* 0x000000029c167825 */ /* 0x001fc600078e0204 */
[----:B------:R-:W-:Y:S01]  /*25330*/  STL [R1+0x2430], R88 ;  /* 0x0024305801007387 */ /* 0x000fe20000100800 */
[----:B-1----:R-:W-:-:S03]  /*25340*/  IMAD.WIDE R18, R156, 0x2, R8 ;  /* 0x000000029c127825 */ /* 0x002fc600078e0208 */
[----:B------:R-:W-:Y:S01]  /*25350*/  STL [R1+0x2434], R87 ;  /* 0x0024345701007387 */ /* 0x000fe20000100800 */
[----:B------:R-:W-:-:S03]  /*25360*/  IMAD.WIDE R156, R3, 0x2, R10 ;  /* 0x00000002039c7825 */ /* 0x000fc600078e020a */
[----:B------:R-:W-:Y:S04]  /*25370*/  STL [R1+0x2438], R122 ;  /* 0x0024387a01007387 */ /* 0x000fe80000100800 */
[----:B------:R-:W-:Y:S01]  /*25380*/  STL [R1+0x243c], R123 ;  /* 0x00243c7b01007387 */ /* 0x000fe20000100800 */
[----:B------:R-:W-:-:S03]  /*25390*/  IMAD.WIDE R22, R2, 0x2, R22 ;  /* 0x0000000202167825 */ /* 0x000fc600078e0216 */
[----:B------:R0:W3:Y:S04]  /*253a0*/  LDG.E.U16 R251, desc[UR60][R152.64] ;  /* 0x0000003c98fb7981 */ /* 0x0000e8000c1e1500 */
[----:B------:R1:W3:Y:S04]  /*253b0*/  LDG.E.U16 R247, desc[UR60][R14.64] ;  /* 0x0000003c0ef77981 */ /* 0x0002e8000c1e1500 */
[----:B------:R-:W-:Y:S01]  /*253c0*/  STL [R1+0x2440], R121 ;  /* 0x0024407901007387 */ /* 0x000fe20000100800 */
[----:B0-----:R-:W-:-:S03]  /*253d0*/  IMAD.WIDE R152, R3, 0x2, R6 ;  /* 0x0000000203987825 */ /* 0x001fc600078e0206 */
[----:B------:R-:W-:Y:S01]  /*253e0*/  STL [R1+0x2444], R124 ;  /* 0x0024447c01007387 */ /* 0x000fe20000100800 */
[----:B-1----:R-:W-:-:S03]  /*253f0*/  IMAD.WIDE R14, R2, 0x2, R20 ;  /* 0x00000002020e7825 */ /* 0x002fc600078e0214 */
[----:B------:R0:W-:Y:S01]  /*25400*/  STL [R1+0x2448], R74 ;  /* 0x0024484a01007387 */ /* 0x0001e20000100800 */
[----:B------:R-:W-:-:S03]  /*25410*/  IMAD.WIDE R20, R2, 0x2, R156 ;  /* 0x0000000202147825 */ /* 0x000fc600078e029c */
[----:B------:R1:W-:Y:S01]  /*25420*/  STL [R1+0x244c], R73 ;  /* 0x00244c4901007387 */ /* 0x0003e20000100800 */
[----:B------:R-:W-:-:S03]  /*25430*/  IMAD.WIDE R18, R2, 0x2, R18 ;  /* 0x0000000202127825 */ /* 0x000fc600078e0212 */
[----:B------:R1:W3:Y:S04]  /*25440*/  LDG.E.U16 R245, desc[UR60][R14.64] ;  /* 0x0000003c0ef57981 */ /* 0x0002e8000c1e1500 */
[----:B0-----:R-:W4:Y:S01]  /*25450*/  LDL.LU R74, [R1+0xbdc] ;  /* 0x000bdc00014a7983 */ /* 0x001f220000300800 */
[----:B------:R-:W-:-:S03]  /*25460*/  IMAD.WIDE R154, R3, 0x2, R8 ;  /* 0x00000002039a7825 */ /* 0x000fc600078e0208 */
[----:B------:R-:W2:Y:S01]  /*25470*/  LDL.LU R124, [R1+0xbd8] ;  /* 0x000bd800017c7983 */ /* 0x000ea20000300800 */
[----:B-1----:R-:W-:-:S03]  /*25480*/  IMAD.WIDE R14, R2, 0x2, R152 ;  /* 0x00000002020e7825 */ /* 0x002fc600078e0298 */
[----:B------:R-:W3:Y:S04]  /*25490*/  LDL.LU R121, [R1+0xb64] ;  /* 0x000b640001797983 */ /* 0x000ee80000300800 */
[----:B------:R0:W3:Y:S04]  /*254a0*/  LDG.E.U16 R244, desc[UR60][R22.64] ;  /* 0x0000003c16f47981 */ /* 0x0000e8000c1e1500 */
[----:B------:R1:W3:Y:S04]  /*254b0*/  LDG.E.U16 R243, desc[UR60][R20.64] ;  /* 0x0000003c14f37981 */ /* 0x0002e8000c1e1500 */
[----:B------:R-:W3:Y:S01]  /*254c0*/  LDL.LU R123, [R1+0xb60] ;  /* 0x000b6000017b7983 */ /* 0x000ee20000300800 */
[----:B0-----:R-:W-:-:S03]  /*254d0*/  IMAD R22, R33, 0x6a, RZ ;  /* 0x0000006a21167824 */ /* 0x001fc600078e02ff */
[----:B------:R-:W3:Y:S01]  /*254e0*/  LDL.LU R122, [R1+0xb5c] ;  /* 0x000b5c00017a7983 */ /* 0x000ee20000300800 */
[----:B-1----:R-:W-:-:S03]  /*254f0*/  IMAD.WIDE R20, R3, 0x2, R4 ;  /* 0x0000000203147825 */ /* 0x002fc600078e0204 */
[----:B------:R-:W3:Y:S04]  /*25500*/  LDL.LU R87, [R1+0xb58] ;  /* 0x000b580001577983 */ /* 0x000ee80000300800 */
[----:B------:R-:W3:Y:S01]  /*25510*/  LDL.LU R88, [R1+0xae4] ;  /* 0x000ae40001587983 */ /* 0x000ee20000300800 */
[----:B------:R-:W-:-:S03]  /*25520*/  IMAD R3, R33, 0x6b, RZ ;  /* 0x0000006b21037824 */ /* 0x000fc600078e02ff */
[----:B------:R0:W3:Y:S01]  /*25530*/  LDG.E.U16 R241, desc[UR60][R14.64] ;  /* 0x0000003c0ef17981 */ /* 0x0000e2000c1e1500 */
[----:B------:R-:W-:-:S03]  /*25540*/  IMAD.WIDE R152, R22, 0x2, R6 ;  /* 0x0000000216987825 */ /* 0x000fc600078e0206 */
[----:B------:R-:W3:Y:S01]  /*25550*/  LDL.LU R89, [R1+0xae0] ;  /* 0x000ae00001597983 */ /* 0x000ee20000300800 */
[----:B------:R-:W-:-:S03]  /*25560*/  IMAD.WIDE R20, R2, 0x2, R20 ;  /* 0x0000000202147825 */ /* 0x000fc600078e0214 */
[----:B------:R1:W3:Y:S01]  /*25570*/  LDG.E.U16 R246, desc[UR60][R18.64] ;  /* 0x0000003c12f67981 */ /* 0x0002e2000c1e1500 */
[----:B0-----:R-:W-:-:S03]  /*25580*/  IMAD.WIDE R14, R22, 0x2, R8 ;  /* 0x00000002160e7825 */ /* 0x001fc600078e0208 */
[----:B------:R-:W3:Y:S04]  /*25590*/  LDL.LU R90, [R1+0xadc] ;  /* 0x000adc00015a7983 */ /* 0x000ee80000300800 */
[----:B------:R-:W3:Y:S01]  /*255a0*/  LDL.LU R92, [R1+0xad8] ;  /* 0x000ad800015c7983 */ /* 0x000ee20000300800 */
[----:B-1----:R-:W-:-:S03]  /*255b0*/  IMAD.WIDE R18, R2, 0x2, R154 ;  /* 0x0000000202127825 */ /* 0x002fc600078e029a */
[----:B------:R-:W3:Y:S04]  /*255c0*/  LDL.LU R93, [R1+0xa64] ;  /* 0x000a6400015d7983 */ /* 0x000ee80000300800 */
[----:B------:R-:W3:Y:S01]  /*255d0*/  LDL.LU R94, [R1+0xa60] ;  /* 0x000a6000015e7983 */ /* 0x000ee20000300800 */
[----:B------:R-:W-:-:S03]  /*255e0*/  IMAD.WIDE R14, R2, 0x2, R14 ;  /* 0x00000002020e7825 */ /* 0x000fc600078e020e */
[----:B------:R-:W3:Y:S01]  /*255f0*/  LDL.LU R0, [R1+0xa5c] ;  /* 0x000a5c0001007983 */ /* 0x000ee20000300800 */
[----:B------:R-:W-:-:S03]  /*25600*/  IMAD.WIDE R154, R3, 0x2, R10 ;  /* 0x00000002039a7825 */ /* 0x000fc600078e020a */
[----:B------:R-:W3:Y:S04]  /*25610*/  LDL.LU R26, [R1+0xa58] ;  /* 0x000a5800011a7983 */ /* 0x000ee80000300800 */
[----:B------:R0:W3:Y:S04]  /*25620*/  LDG.E.U16 R242, desc[UR60][R18.64] ;  /* 0x0000003c12f27981 */ /* 0x0000e8000c1e1500 */
[----:B------:R-:W3:Y:S04]  /*25630*/  LDL.LU R83, [R1+0x9e4] ;  /* 0x0009e40001537983 */ /* 0x000ee80000300800 */
[----:B------:R1:W3:Y:S01]  /*25640*/  LDG.E.U16 R240, desc[UR60][R20.64] ;  /* 0x0000003c14f07981 */ /* 0x0002e2000c1e1500 */
[----:B0-----:R-:W-:-:S03]  /*25650*/  IMAD.WIDE R18, R22, 0x2, R10 ;  /* 0x0000000216127825 */ /* 0x001fc600078e020a */
[----:B------:R-:W3:Y:S04]  /*25660*/  LDL.LU R84, [R1+0x9e0] ;  /* 0x0009e00001547983 */ /* 0x000ee80000300800 */
[----:B------:R0:W3:Y:S01]  /*25670*/  LDG.E.U16 R238, desc[UR60][R14.64] ;  /* 0x0000003c0eee7981 */ /* 0x0000e2000c1e1500 */
[----:B-1----:R-:W-:Y:S01]  /*25680*/  IMAD.WIDE R20, R2, 0x2, R152 ;  /* 0x0000000202147825 */ /* 0x002fe200078e0298 */
[----:B------:R-:W-:Y:S01]  /*25690*/  MOV R95, R158 ;  /* 0x0000009e005f7202 */ /* 0x000fe20000000f00 */
[----:B------:R-:W1:Y:S02]  /*256a0*/  S2R R226, SR_TID.X ;  /* 0x0000000000e27919 */ /* 0x000e640000002100 */
[----:B------:R-:W-:Y:S01]  /*256b0*/  IMAD.WIDE R22, R22, 0x2, R4 ;  /* 0x0000000216167825 */ /* 0x000fe200078e0204 */
[----:B------:R0:W3:Y:S03]  /*256c0*/  LDG.E.U16 R237, desc[UR60][R20.64] ;  /* 0x0000003c14ed7981 */ /* 0x0000e6000c1e1500 */
[C---:B0-----:R-:W-:Y:S01]  /*256d0*/  IMAD.WIDE R14, R2.reuse, 0x2, R154 ;  /* 0x00000002020e7825 */ /* 0x041fe200078e029a */
[----:B------:R-:W-:Y:S01]  /*256e0*/  MOV R45, R161 ;  /* 0x000000a1002d7202 */ /* 0x000fe20000000f00 */
[----:B------:R-:W3:Y:S02]  /*256f0*/  LDL.LU R98, [R1+0x9dc] ;  /* 0x0009dc0001627983 */ /* 0x000ee40000300800 */
[----:B------:R-:W-:-:S02]  /*25700*/  IMAD.WIDE R18, R2, 0x2, R18 ;  /* 0x0000000202127825 */ /* 0x000fc400078e0212 */
[----:B------:R0:W3:Y:S02]  /*25710*/  LDG.E.U16 R235, desc[UR60][R14.64] ;  /* 0x0000003c0eeb7981 */ /* 0x0000e4000c1e1500 */
[----:B------:R-:W-:Y:S02]  /*25720*/  IMAD.WIDE R20, R3, 0x2, R8 ;  /* 0x0000000203147825 */ /* 0x000fe400078e0208 */
[----:B------:R0:W3:Y:S02]  /*25730*/  LDG.E.U16 R239, desc[UR60][R18.64] ;  /* 0x0000003c12ef7981 */ /* 0x0000e4000c1e1500 */
[----:B------:R-:W-:Y:S02]  /*25740*/  IMAD R156, R33, 0x6c, RZ ;  /* 0x0000006c219c7824 */ /* 0x000fe400078e02ff */
[----:B------:R-:W-:-:S04]  /*25750*/  IMAD.WIDE R20, R2, 0x2, R20 ;  /* 0x0000000202147825 */ /* 0x000fc800078e0214 */
[----:B------:R-:W-:Y:S01]  /*25760*/  IMAD R223, R33, 0x7e, RZ ;  /* 0x0000007e21df7824 */ /* 0x000fe200078e02ff */
[----:B------:R-:W3:Y:S01]  /*25770*/  LDG.E.U16 R234, desc[UR60][R20.64] ;  /* 0x0000003c14ea7981 */ /* 0x000ee2000c1e1500 */
[----:B0-----:R-:W-:Y:S01]  /*25780*/  IMAD.WIDE R14, R3, 0x2, R4 ;  /* 0x00000002030e7825 */ /* 0x001fe200078e0204 */
[----:B------:R-:W-:Y:S02]  /*25790*/  MOV R46, R160 ;  /* 0x000000a0002e7202 */ /* 0x000fe40000000f00 */
[----:B------:R-:W3:Y:S01]  /*257a0*/  LDL.LU R97, [R1+0x9d8] ;  /* 0x0009d80001617983 */ /* 0x000ee20000300800 */
[----:B------:R-:W-:-:S03]  /*257b0*/  IMAD.WIDE R18, R2, 0x2, R22 ;  /* 0x0000000202127825 */ /* 0x000fc600078e0216 */
[----:B------:R-:W3:Y:S01]  /*257c0*/  LDL.LU R96, [R1+0x964] ;  /* 0x0009640001607983 */ /* 0x000ee20000300800 */
[----:B------:R-:W-:-:S03]  /*257d0*/  IMAD.WIDE R22, R3, 0x2, R6 ;  /* 0x0000000203167825 */ /* 0x000fc600078e0206 */
[----:B------:R0:W3:Y:S01]  /*257e0*/  LDG.E.U16 R236, desc[UR60][R18.64] ;  /* 0x0000003c12ec7981 */ /* 0x0000e2000c1e1500 */
[----:B------:R-:W-:Y:S02]  /*257f0*/  IMAD R3, R33, 0x70, RZ ;  /* 0x0000007021037824 */ /* 0x000fe400078e02ff */
[----:B------:R-:W-:-:S04]  /*25800*/  IMAD.WIDE R152, R156, 0x2, R10 ;  /* 0x000000029c987825 */ /* 0x000fc800078e020a */
[----:B------:R-:W-:-:S04]  /*25810*/  IMAD.WIDE R14, R2, 0x2, R14 ;  /* 0x00000002020e7825 */ /* 0x000fc800078e020e */
[----:B0-----:R-:W-:Y:S01]  /*25820*/  IMAD.WIDE R18, R2, 0x2, R22 ;  /* 0x0000000202127825 */ /* 0x001fe200078e0216 */
[----:B------:R0:W3:Y:S03]  /*25830*/  LDG.E.U16 R232, desc[UR60][R14.64] ;  /* 0x0000003c0ee87981 */ /* 0x0000e6000c1e1500 */
[C---:B------:R-:W-:Y:S01]  /*25840*/  IMAD.WIDE R20, R3.reuse, 0x2, R8 ;  /* 0x0000000203147825 */ /* 0x040fe200078e0208 */
[----:B------:R1:W3:Y:S03]  /*25850*/  LDG.E.U16 R233, desc[UR60][R18.64] ;  /* 0x0000003c12e97981 */ /* 0x0002e6000c1e1500 */
[----:B------:R-:W-:-:S04]  /*25860*/  IMAD.WIDE R22, R3, 0x2, R10 ;  /* 0x0000000203167825 */ /* 0x000fc800078e020a */
[----:B0-----:R-:W-:-:S04]  /*25870*/  IMAD.WIDE R14, R2, 0x2, R152 ;  /* 0x00000002020e7825 */ /* 0x001fc800078e0298 */
[C---:B------:R-:W-:Y:S01]  /*25880*/  IMAD.WIDE R152, R3.reuse, 0x2, R4 ;  /* 0x0000000203987825 */ /* 0x040fe200078e0204 */
[----:B------:R0:W3:Y:S03]  /*25890*/  LDG.E.U16 R231, desc[UR60][R14.64] ;  /* 0x0000003c0ee77981 */ /* 0x0000e6000c1e1500 */
[----:B-1----:R-:W-:-:S04]  /*258a0*/  IMAD.WIDE R18, R3, 0x2, R6 ;  /* 0x0000000203127825 */ /* 0x002fc800078e0206 */
[----:B------:R-:W-:-:S04]  /*258b0*/  IMAD.WIDE R20, R2, 0x2, R20 ;  /* 0x0000000202147825 */ /* 0x000fc800078e0214 */
[----:B------:R-:W-:Y:S01]  /*258c0*/  IMAD R154, R33, 0x78, RZ ;  /* 0x00000078219a7824 */ /* 0x000fe200078e02ff */
[----:B------:R1:W3:Y:S01]  /*258d0*/  LDG.E.U16 R229, desc[UR60][R20.64] ;  /* 0x0000003c14e57981 */ /* 0x0002e2000c1e1500 */
[----:B0-----:R-:W-:-:S04]  /*258e0*/  IMAD.WIDE R14, R2, 0x2, R152 ;  /* 0x00000002020e7825 */ /* 0x001fc800078e0298 */
[C---:B------:R-:W-:Y:S01]  /*258f0*/  IMAD.WIDE R22, R2.reuse, 0x2, R22 ;  /* 0x0000000202167825 */ /* 0x040fe200078e0216 */
[----:B------:R-:W3:Y:S03]  /*25900*/  LDG.E.U16 R3, desc[UR60][R14.64] ;  /* 0x0000003c0e037981 */ /* 0x000ee6000c1e1500 */
[----:B------:R-:W-:Y:S01]  /*25910*/  IMAD.WIDE R18, R2, 0x2, R18 ;  /* 0x0000000202127825 */ /* 0x000fe200078e0212 */
[----:B------:R0:W3:Y:S03]  /*25920*/  LDG.E.U16 R230, desc[UR60][R22.64] ;  /* 0x0000003c16e67981 */ /* 0x0000e6000c1e1500 */
[C---:B-1----:R-:W-:Y:S01]  /*25930*/  IMAD.WIDE R20, R154.reuse, 0x2, R10 ;  /* 0x000000029a147825 */ /* 0x042fe200078e020a */
[----:B------:R1:W3:Y:S03]  /*25940*/  LDG.E.U16 R228, desc[UR60][R18.64] ;  /* 0x0000003c12e47981 */ /* 0x0002e6000c1e1500 */
[----:B------:R-:W-:-:S04]  /*25950*/  IMAD.WIDE R152, R154, 0x2, R6 ;  /* 0x000000029a987825 */ /* 0x000fc800078e0206 */
[----:B0-----:R-:W-:-:S04]  /*25960*/  IMAD.WIDE R22, R154, 0x2, R4 ;  /* 0x000000029a167825 */ /* 0x001fc800078e0204 */
[----:B-1----:R-:W-:-:S04]  /*25970*/  IMAD.WIDE R18, R154, 0x2, R8 ;  /* 0x000000029a127825 */ /* 0x002fc800078e0208 */
[----:B------:R-:W-:-:S04]  /*25980*/  IMAD.WIDE R20, R2, 0x2, R20 ;  /* 0x0000000202147825 */ /* 0x000fc800078e0214 */
[----:B------:R-:W-:Y:S01]  /*25990*/  IMAD.WIDE R14, R2, 0x2, R152 ;  /* 0x00000002020e7825 */ /* 0x000fe200078e0298 */
[----:B------:R0:W3:Y:S03]  /*259a0*/  LDG.E.U16 R227, desc[UR60][R20.64] ;  /* 0x0000003c14e37981 */ /* 0x0000e6000c1e1500 */
[C---:B------:R-:W-:Y:S01]  /*259b0*/  IMAD.WIDE R152, R156.reuse, 0x2, R6 ;  /* 0x000000029c987825 */ /* 0x040fe200078e0206 */
[----:B------:R1:W3:Y:S03]  /*259c0*/  LDG.E.U16 R224, desc[UR60][R14.64] ;  /* 0x0000003c0ee07981 */ /* 0x0002e6000c1e1500 */
[----:B------:R-:W-:-:S04]  /*259d0*/  IMAD.WIDE R154, R156, 0x2, R8 ;  /* 0x000000029c9a7825 */ /* 0x000fc800078e0208 */
[----:B------:R-:W-:-:S04]  /*259e0*/  IMAD.WIDE R18, R2, 0x2, R18 ;  /* 0x0000000202127825 */ /* 0x000fc800078e0212 */
[C---:B0-----:R-:W-:Y:S01]  /*259f0*/  IMAD.WIDE R20, R2.reuse, 0x2, R22 ;  /* 0x0000000202147825 */ /* 0x041fe200078e0216 */
[----:B------:R0:W3:Y:S03]  /*25a00*/  LDG.E.U16 R225, desc[UR60][R18.64] ;  /* 0x0000003c12e17981 */ /* 0x0000e6000c1e1500 */
[C---:B-1----:R-:W-:Y:S01]  /*25a10*/  IMAD.WIDE R14, R2.reuse, 0x2, R152 ;  /* 0x00000002020e7825 */ /* 0x042fe200078e0298 */
[----:B------:R1:W3:Y:S03]  /*25a20*/  LDG.E.U16 R221, desc[UR60][R20.64] ;  /* 0x0000003c14dd7981 */ /* 0x0002e6000c1e1500 */
[----:B------:R-:W-:Y:S01]  /*25a30*/  IMAD R152, R33, 0x6d, RZ ;  /* 0x0000006d21987824 */ /* 0x000fe200078e02ff */
[----:B------:R1:W3:Y:S01]  /*25a40*/  LDG.E.U16 R220, desc[UR60][R14.64] ;  /* 0x0000003c0edc7981 */ /* 0x0002e2000c1e1500 */
[----:B0-----:R-:W-:-:S04]  /*25a50*/  IMAD.WIDE R18, R2, 0x2, R154 ;  /* 0x0000000202127825 */ /* 0x001fc800078e029a */
[----:B-1----:R-:W-:Y:S01]  /*25a60*/  IMAD.WIDE R20, R156, 0x2, R4 ;  /* 0x000000029c147825 */ /* 0x002fe200078e0204 */
[----:B------:R0:W3:Y:S03]  /*25a70*/  LDG.E.U16 R222, desc[UR60][R18.64] ;  /* 0x0000003c12de7981 */ /* 0x0000e6000c1e1500 */
[----:B------:R-:W-:-:S04]  /*25a80*/  IMAD.WIDE R14, R152, 0x2, R10 ;  /* 0x00000002980e7825 */ /* 0x000fc800078e020a */
[----:B------:R-:W-:-:S04]  /*25a90*/  IMAD.WIDE R22, R152, 0x2, R8 ;  /* 0x0000000298167825 */ /* 0x000fc800078e0208 */
[----:B------:R-:W-:Y:S02]  /*25aa0*/  IMAD R156, R33, 0x6e, RZ ;  /* 0x0000006e219c7824 */ /* 0x000fe400078e02ff */
[----:B0-----:R-:W-:-:S04]  /*25ab0*/  IMAD.WIDE R18, R2, 0x2, R20 ;  /* 0x0000000202127825 */ /* 0x001fc800078e0214 */
[----:B------:R-:W-:Y:S01]  /*25ac0*/  IMAD.WIDE R20, R152, 0x2, R6 ;  /* 0x0000000298147825 */ /* 0x000fe200078e0206 */
[----:B------:R-:W3:Y:S03]  /*25ad0*/  LDG.E.U16 R219, desc[UR60][R18.64] ;  /* 0x0000003c12db7981 */ /* 0x000ee6000c1e1500 */
[----:B------:R-:W-:-:S04]  /*25ae0*/  IMAD.WIDE R14, R2, 0x2, R14 ;  /* 0x00000002020e7825 */ /* 0x000fc800078e020e */
[----:B------:R-:W-:Y:S01]  /*25af0*/  IMAD.WIDE R154, R156, 0x2, R10 ;  /* 0x000000029c9a7825 */ /* 0x000fe200078e020a */
[----:B------:R0:W3:Y:S03]  /*25b00*/  LDG.E.U16 R218, desc[UR60][R14.64] ;  /* 0x0000003c0eda7981 */ /* 0x0000e6000c1e1500 */
[----:B------:R-:W-:-:S04]  /*25b10*/  IMAD.WIDE R22, R2, 0x2, R22 ;  /* 0x0000000202167825 */ /* 0x000fc800078e0216 */
[----:B------:R-:W-:Y:S01]  /*25b20*/  IMAD.WIDE R152, R152, 0x2, R4 ;  /* 0x0000000298987825 */ /* 0x000fe200078e0204 */
[----:B------:R1:W3:Y:S03]  /*25b30*/  LDG.E.U16 R217, desc[UR60][R22.64] ;  /* 0x0000003c16d97981 */ /* 0x0002e6000c1e1500 */
[----:B0-----:R-:W-:-:S04]  /*25b40*/  IMAD.WIDE R14, R2, 0x2, R154 ;  /* 0x00000002020e7825 */ /* 0x001fc800078e029a */
[----:B------:R-:W-:Y:S01]  /*25b50*/  IMAD.WIDE R20, R2, 0x2, R20 ;  /* 0x0000000202147825 */ /* 0x000fe200078e0214 */
[----:B------:R0:W3:Y:S03]  /*25b60*/  LDG.E.U16 R214, desc[UR60][R14.64] ;  /* 0x0000003c0ed67981 */ /* 0x0000e6000c1e1500 */
[----:B-1----:R-:W-:Y:S01]  /*25b70*/  IMAD.WIDE R22, R156, 0x2, R8 ;  /* 0x000000029c167825 */ /* 0x002fe200078e0208 */
[----:B------:R1:W3:Y:S03]  /*25b80*/  LDG.E.U16 R216, desc[UR60][R20.64] ;  /* 0x0000003c14d87981 */ /* 0x0002e6000c1e1500 */
[----:B------:R-:W-:-:S04]  /*25b90*/  IMAD.WIDE R18, R2, 0x2, R152 ;  /* 0x0000000202127825 */ /* 0x000fc800078e0298 */
[----:B0-----:R-:W-:Y:S01]  /*25ba0*/  IMAD.WIDE R14, R2, 0x2, R22 ;  /* 0x00000002020e7825 */ /* 0x001fe200078e0216 */
[----:B------:R0:W3:Y:S03]  /*25bb0*/  LDG.E.U16 R215, desc[UR60][R18.64] ;  /* 0x0000003c12d77981 */ /* 0x0000e6000c1e1500 */
[----:B-1----:R-:W-:Y:S01]  /*25bc0*/  IMAD.WIDE R20, R159, 0x2, R10 ;  /* 0x000000029f147825 */ /* 0x002fe200078e020a */
[----:B------:R1:W3:Y:S03]  /*25bd0*/  LDG.E.U16 R213, desc[UR60][R14.64] ;  /* 0x0000003c0ed57981 */ /* 0x0002e6000c1e1500 */
[----:B------:R-:W-:-:S04]  /*25be0*/  IMAD.WIDE R22, R156, 0x2, R4 ;  /* 0x000000029c167825 */ /* 0x000fc800078e0204 */
[----:B0-----:R-:W-:-:S04]  /*25bf0*/  IMAD.WIDE R18, R156, 0x2, R6 ;  /* 0x000000029c127825 */ /* 0x001fc800078e0206 */
[C---:B------:R-:W-:Y:S02]  /*25c00*/  IMAD R158, R33.reuse, 0x6f, RZ ;  /* 0x0000006f219e7824 */ /* 0x040fe400078e02ff */
[----:B------:R-:W-:Y:S02]  /*25c10*/  IMAD R157, R33, 0x71, RZ ;  /* 0x00000071219d7824 */ /* 0x000fe400078e02ff */
[----:B------:R-:W-:-:S04]  /*25c20*/  IMAD.WIDE R154, R158, 0x2, R10 ;  /* 0x000000029e9a7825 */ /* 0x000fc800078e020a */
[----:B------:R-:W-:-:S04]  /*25c30*/  IMAD.WIDE R18, R2, 0x2, R18 ;  /* 0x0000000202127825 */ /* 0x000fc800078e0212 */
[C---:B------:R-:W-:Y:S01]  /*25c40*/  IMAD.WIDE R20, R2.reuse, 0x2, R20 ;  /* 0x0000000202147825 */ /* 0x040fe200078e0214 */
[----:B------:R0:W3:Y:S03]  /*25c50*/  LDG.E.U16 R212, desc[UR60][R18.64] ;  /* 0x0000003c12d47981 */ /* 0x0000e6000c1e1500 */
[----:B------:R-:W-:Y:S01]  /*25c60*/  IMAD.WIDE R152, R157, 0x2, R10 ;  /* 0x000000029d987825 */ /* 0x000fe200078e020a */
[----:B------:R4:W3:Y:S03]  /*25c70*/  LDG.E.U16 R209, desc[UR60][R20.64] ;  /* 0x0000003c14d17981 */ /* 0x0008e6000c1e1500 */
[----:B-1----:R-:W-:-:S04]  /*25c80*/  IMAD.WIDE R14, R2, 0x2, R22 ;  /* 0x00000002020e7825 */ /* 0x002fc800078e0216 */
[----:B0-----:R-:W-:Y:S01]  /*25c90*/  IMAD.WIDE R18, R2, 0x2, R154 ;  /* 0x0000000202127825 */ /* 0x001fe200078e029a */
[----:B------:R0:W3:Y:S03]  /*25ca0*/  LDG.E.U16 R211, desc[UR60][R14.64] ;  /* 0x0000003c0ed37981 */ /* 0x0000e6000c1e1500 */
[C---:B----4-:R-:W-:Y:S01]  /*25cb0*/  IMAD.WIDE R20, R157.reuse, 0x2, R8 ;  /* 0x000000029d147825 */ /* 0x050fe200078e0208 */
[----:B------:R1:W4:Y:S03]  /*25cc0*/  LDG.E.U16 R210, desc[UR60][R18.64] ;  /* 0x0000003c12d27981 */ /* 0x000326000c1e1500 */
[----:B------:R-:W-:-:S04]  /*25cd0*/  IMAD.WIDE R22, R157, 0x2, R6 ;  /* 0x000000029d167825 */ /* 0x000fc800078e0206 */
[----:B0-----:R-:W-:-:S04]  /*25ce0*/  IMAD.WIDE R14, R2, 0x2, R152 ;  /* 0x00000002020e7825 */ /* 0x001fc800078e0298 */
[----:B------:R-:W-:Y:S01]  /*25cf0*/  IMAD R159, R33, 0x79, RZ ;  /* 0x00000079219f7824 */ /* 0x000fe200078e02ff */
[----:B------:R0:W4:Y:S01]  /*25d00*/  LDG.E.U16 R208, desc[UR60][R14.64] ;  /* 0x0000003c0ed07981 */ /* 0x000122000c1e1500 */
[----:B-1----:R-:W-:-:S04]  /*25d10*/  IMAD.WIDE R18, R2, 0x2, R20 ;  /* 0x0000000202127825 */ /* 0x002fc800078e0214 */
[----:B------:R-:W-:Y:S01]  /*25d20*/  IMAD.WIDE R152, R159, 0x2, R8 ;  /* 0x000000029f987825 */ /* 0x000fe200078e0208 */
[----:B------:R-:W4:Y:S03]  /*25d30*/  LDG.E.U16 R207, desc[UR60][R18.64] ;  /* 0x0000003c12cf7981 */ /* 0x000f26000c1e1500 */
[----:B------:R-:W-:-:S04]  /*25d40*/  IMAD.WIDE R20, R157, 0x2, R4 ;  /* 0x000000029d147825 */ /* 0x000fc800078e0204 */
[----:B0-----:R-:W-:-:S04]  /*25d50*/  IMAD.WIDE R14, R2, 0x2, R22 ;  /* 0x00000002020e7825 */ /* 0x001fc800078e0216 */
[C---:B------:R-:W-:Y:S01]  /*25d60*/  IMAD.WIDE R156, R159.reuse, 0x2, R10 ;  /* 0x000000029f9c7825 */ /* 0x040fe200078e020a */
[----:B------:R0:W4:Y:S03]  /*25d70*/  LDG.E.U16 R206, desc[UR60][R14.64] ;  /* 0x0000003c0ece7981 */ /* 0x000126000c1e1500 */
[----:B------:R-:W-:-:S04]  /*25d80*/  IMAD.WIDE R22, R159, 0x2, R4 ;  /* 0x000000029f167825 */ /* 0x000fc800078e0204 */
[----:B------:R-:W-:-:S04]  /*25d90*/  IMAD.WIDE R154, R159, 0x2, R6 ;  /* 0x000000029f9a7825 */ /* 0x000fc800078e0206 */
[----:B0-----:R-:W-:-:S04]  /*25da0*/  IMAD.WIDE R14, R2, 0x2, R152 ;  /* 0x00000002020e7825 */ /* 0x001fc800078e0298 */
[C---:B------:R-:W-:Y:S01]  /*25db0*/  IMAD.WIDE R20, R2.reuse, 0x2, R20 ;  /* 0x0000000202147825 */ /* 0x040fe200078e0214 */
[----:B------:R0:W4:Y:S03]  /*25dc0*/  LDG.E.U16 R203, desc[UR60][R14.64] ;  /* 0x0000003c0ecb7981 */ /* 0x000126000c1e1500 */
[C---:B------:R-:W-:Y:S01]  /*25dd0*/  IMAD.WIDE R18, R2.reuse, 0x2, R156 ;  /* 0x0000000202127825 */ /* 0x040fe200078e029c */
[----:B------:R1:W4:Y:S03]  /*25de0*/  LDG.E.U16 R205, desc[UR60][R20.64] ;  /* 0x0000003c14cd7981 */ /* 0x000326000c1e1500 */
[----:B------:R-:W-:Y:S01]  /*25df0*/  IMAD R159, R33, 0x72, RZ ;  /* 0x00000072219f7824 */ /* 0x000fe200078e02ff */
[----:B------:R2:W4:Y:S01]  /*25e00*/  LDG.E.U16 R204, desc[UR60][R18.64] ;  /* 0x0000003c12cc7981 */ /* 0x000522000c1e1500 */
[----:B0-----:R-:W-:-:S04]  /*25e10*/  IMAD.WIDE R14, R2, 0x2, R22 ;  /* 0x00000002020e7825 */ /* 0x001fc800078e0216 */
[----:B-1----:R-:W-:Y:S01]  /*25e20*/  IMAD.WIDE R20, R2, 0x2, R154 ;  /* 0x0000000202147825 */ /* 0x002fe200078e029a */
[----:B------:R0:W4:Y:S03]  /*25e30*/  LDG.E.U16 R200, desc[UR60][R14.64] ;  /* 0x0000003c0ec87981 */ /* 0x000126000c1e1500 */
[C---:B------:R-:W-:Y:S01]  /*25e40*/  IMAD.WIDE R22, R158.reuse, 0x2, R6 ;  /* 0x000000029e167825 */ /* 0x040fe200078e0206 */
[----:B------:R1:W4:Y:S03]  /*25e50*/  LDG.E.U16 R202, desc[UR60][R20.64] ;  /* 0x0000003c14ca7981 */ /* 0x000326000c1e1500 */
[----:B--2---:R-:W-:-:S04]  /*25e60*/  IMAD.WIDE R18, R158, 0x2, R8 ;  /* 0x000000029e127825 */ /* 0x004fc800078e0208 */
[----:B0-----:R-:W-:-:S04]  /*25e70*/  IMAD.WIDE R14, R2, 0x2, R22 ;  /* 0x00000002020e7825 */ /* 0x001fc800078e0216 */
[----:B-1----:R-:W-:Y:S01]  /*25e80*/  IMAD.WIDE R20, R158, 0x2, R4 ;  /* 0x000000029e147825 */ /* 0x002fe200078e0204 */
[----:B------:R0:W2:Y:S03]  /*25e90*/  LDG.E.U16 R199, desc[UR60][R14.64] ;  /* 0x0000003c0ec77981 */ /* 0x0000a6000c1e1500 */
[----:B------:R-:W-:-:S04]  /*25ea0*/  IMAD.WIDE R152, R159, 0x2, R8 ;  /* 0x000000029f987825 */ /* 0x000fc800078e0208 */
[----:B------:R-:W-:-:S04]  /*25eb0*/  IMAD.WIDE R18, R2, 0x2, R18 ;  /* 0x0000000202127825 */ /* 0x000fc800078e0212 */
[C---:B------:R-:W-:Y:S01]  /*25ec0*/  IMAD.WIDE R156, R159.reuse, 0x2, R10 ;  /* 0x000000029f9c7825 */ /* 0x040fe200078e020a */
[----:B------:R1:W2:Y:S03]  /*25ed0*/  LDG.E.U16 R201, desc[UR60][R18.64] ;  /* 0x0000003c12c97981 */ /* 0x0002a6000c1e1500 */
[----:B------:R-:W-:-:S04]  /*25ee0*/  IMAD.WIDE R154, R159, 0x2, R6 ;  /* 0x000000029f9a7825 */ /* 0x000fc800078e0206 */
[----:B------:R-:W-:-:S04]  /*25ef0*/  IMAD.WIDE R20, R2, 0x2, R20 ;  /* 0x0000000202147825 */ /* 0x000fc800078e0214 */
[----:B------:R-:W-:Y:S01]  /*25f00*/  IMAD.WIDE R22, R159, 0x2, R4 ;  /* 0x000000029f167825 */ /* 0x000fe200078e0204 */
[----:B------:R1:W2:Y:S03]  /*25f10*/  LDG.E.U16 R198, desc[UR60][R20.64] ;  /* 0x0000003c14c67981 */ /* 0x0002a6000c1e1500 */
[----:B0-----:R-:W-:-:S04]  /*25f20*/  IMAD.WIDE R14, R2, 0x2, R152 ;  /* 0x00000002020e7825 */ /* 0x001fc800078e0298 */
[----:B------:R-:W-:Y:S01]  /*25f30*/  IMAD R152, R33, 0x73, RZ ;  /* 0x0000007321987824 */ /* 0x000fe200078e02ff */
[----:B------:R0:W2:Y:S01]  /*25f40*/  LDG.E.U16 R196, desc[UR60][R14.64] ;  /* 0x0000003c0ec47981 */ /* 0x0000a2000c1e1500 */
[----:B-1----:R-:W-:-:S04]  /*25f50*/  IMAD.WIDE R18, R2, 0x2, R156 ;  /* 0x0000000202127825 */ /* 0x002fc800078e029c */
[C---:B------:R-:W-:Y:S01]  /*25f60*/  IMAD.WIDE R20, R2.reuse, 0x2, R154 ;  /* 0x0000000202147825 */ /* 0x040fe200078e029a */
[----:B------:R1:W2:Y:S03]  /*25f70*/  LDG.E.U16 R197, desc[UR60][R18.64] ;  /* 0x0000003c12c57981 */ /* 0x0002a6000c1e1500 */
[----:B0-----:R-:W-:Y:S01]  /*25f80*/  IMAD.WIDE R14, R2, 0x2, R22 ;  /* 0x00000002020e7825 */ /* 0x001fe200078e0216 */
[----:B------:R0:W2:Y:S03]  /*25f90*/  LDG.E.U16 R195, desc[UR60][R20.64] ;  /* 0x0000003c14c37981 */ /* 0x0000a6000c1e1500 */
[C---:B------:R-:W-:Y:S01]  /*25fa0*/  IMAD.WIDE R22, R152.reuse, 0x2, R10 ;  /* 0x0000000298167825 */ /* 0x040fe200078e020a */
[----:B------:R0:W2:Y:S03]  /*25fb0*/  LDG.E.U16 R194, desc[UR60][R14.64] ;  /* 0x0000003c0ec27981 */ /* 0x0000a6000c1e1500 */
[----:B-1----:R-:W-:-:S04]  /*25fc0*/  IMAD.WIDE R18, R152, 0x2, R6 ;  /* 0x0000000298127825 */ /* 0x002fc800078e0206 */
[----:B0-----:R-:W-:-:S04]  /*25fd0*/  IMAD.WIDE R20, R152, 0x2, R8 ;  /* 0x0000000298147825 */ /* 0x001fc800078e0208 */
[----:B------:R-:W-:-:S04]  /*25fe0*/  IMAD.WIDE R14, R152, 0x2, R4 ;  /* 0x00000002980e7825 */ /* 0x000fc800078e0204 */
[----:B------:R-:W-:Y:S02]  /*25ff0*/  IMAD R154, R33, 0x74, RZ ;  /* 0x00000074219a7824 */ /* 0x000fe400078e02ff */
[----:B------:R-:W-:-:S04]  /*26000*/  IMAD.WIDE R22, R2, 0x2, R22 ;  /* 0x0000000202167825 */ /* 0x000fc800078e0216 */
[----:B------:R-:W-:Y:S01]  /*26010*/  IMAD.WIDE R18, R2, 0x2, R18 ;  /* 0x0000000202127825 */ /* 0x000fe200078e0212 */
[----:B------:R0:W2:Y:S03]  /*26020*/  LDG.E.U16 R193, desc[UR60][R22.64] ;  /* 0x0000003c16c17981 */ /* 0x0000a6000c1e1500 */
[----:B------:R-:W-:Y:S01]  /*26030*/  IMAD.WIDE R152, R154, 0x2, R10 ;  /* 0x000000029a987825 */ /* 0x000fe200078e020a */
[----:B------:R1:W2:Y:S03]  /*26040*/  LDG.E.U16 R191, desc[UR60][R18.64] ;  /* 0x0000003c12bf7981 */ /* 0x0002a6000c1e1500 */
[----:B------:R-:W-:-:S04]  /*26050*/  IMAD.WIDE R20, R2, 0x2, R20 ;  /* 0x0000000202147825 */ /* 0x000fc800078e0214 */
[----:B------:R-:W-:Y:S01]  /*26060*/  IMAD.WIDE R14, R2, 0x2, R14 ;  /* 0x00000002020e7825 */ /* 0x000fe200078e020e */
[----:B------:R1:W2:Y:S03]  /*26070*/  LDG.E.U16 R192, desc[UR60][R20.64] ;  /* 0x0000003c14c07981 */ /* 0x0002a6000c1e1500 */
[----:B0-----:R-:W-:Y:S01]  /*26080*/  IMAD.WIDE R22, R154, 0x2, R8 ;  /* 0x000000029a167825 */ /* 0x001fe200078e0208 */
[----:B------:R0:W2:Y:S03]  /*26090*/  LDG.E.U16 R190, desc[UR60][R14.64] ;  /* 0x0000003c0ebe7981 */ /* 0x0000a6000c1e1500 */
[----:B------:R-:W-:Y:S02]  /*260a0*/  IMAD R156, R33, 0x75, RZ ;  /* 0x00000075219c7824 */ /* 0x000fe400078e02ff */
[----:B-1----:R-:W-:-:S04]  /*260b0*/  IMAD.WIDE R18, R2, 0x2, R152 ;  /* 0x0000000202127825 */ /* 0x002fc800078e0298 */
[C---:B------:R-:W-:Y:S01]  /*260c0*/  IMAD.WIDE R20, R154.reuse, 0x2, R6 ;  /* 0x000000029a147825 */ /* 0x040fe200078e0206 */
[----:B------:R1:W2:Y:S03]  /*260d0*/  LDG.E.U16 R189, desc[UR60][R18.64] ;  /* 0x0000003c12bd7981 */ /* 0x0002a6000c1e1500 */
[----:B------:R-:W-:-:S04]  /*260e0*/  IMAD.WIDE R152, R154, 0x2, R4 ;  /* 0x000000029a987825 */ /* 0x000fc800078e0204 */
[----:B0-----:R-:W-:-:S04]  /*260f0*/  IMAD.WIDE R14, R2, 0x2, R22 ;  /* 0x00000002020e7825 */ /* 0x001fc800078e0216 */
[----:B------:R-:W-:Y:S01]  /*26100*/  IMAD.WIDE R154, R156, 0x2, R10 ;  /* 0x000000029c9a7825 */ /* 0x000fe200078e020a */
[----:B------:R0:W2:Y:S03]  /*26110*/  LDG.E.U16 R188, desc[UR60][R14.64] ;  /* 0x0000003c0ebc7981 */ /* 0x0000a6000c1e1500 */
[----:B------:R-:W-:Y:S02]  /*26120*/  IMAD R157, R33, 0x7a, RZ ;  /* 0x0000007a219d7824 */ /* 0x000fe400078e02ff */
[----:B-1----:R-:W-:-:S04]  /*26130*/  IMAD.WIDE R18, R2, 0x2, R152 ;  /* 0x0000000202127825 */ /* 0x002fc800078e0298 */
[----:B------:R-:W-:Y:S01]  /*26140*/  IMAD.WIDE R22, R157, 0x2, R10 ;  /* 0x000000029d167825 */ /* 0x000fe200078e020a */
[----:B------:R1:W2:Y:S03]  /*26150*/  LDG.E.U16 R186, desc[UR60][R18.64] ;  /* 0x0000003c12ba7981 */ /* 0x0002a6000c1e1500 */
[----:B------:R-:W-:-:S04]  /*26160*/  IMAD.WIDE R20, R2, 0x2, R20 ;  /* 0x0000000202147825 */ /* 0x000fc800078e0214 */
[C---:B0-----:R-:W-:Y:S01]  /*26170*/  IMAD.WIDE R14, R2.reuse, 0x2, R154 ;  /* 0x00000002020e7825 */ /* 0x041fe200078e029a */
[----:B------:R0:W2:Y:S03]  /*26180*/  LDG.E.U16 R187, desc[UR60][R20.64] ;  /* 0x0000003c14bb7981 */ /* 0x0000a6000c1e1500 */
[----:B------:R-:W-:Y:S01]  /*26190*/  IMAD.WIDE R152, R157, 0x2, R8 ;  /* 0x000000029d987825 */ /* 0x000fe200078e0208 */
[----:B------:R0:W2:Y:S03]  /*261a0*/  LDG.E.U16 R185, desc[UR60][R14.64] ;  /* 0x0000003c0eb97981 */ /* 0x0000a6000c1e1500 */
[----:B-1----:R-:W-:-:S04]  /*261b0*/  IMAD.WIDE R18, R2, 0x2, R22 ;  /* 0x0000000202127825 */ /* 0x002fc800078e0216 */
[C---:B0-----:R-:W-:Y:S01]  /*261c0*/  IMAD.WIDE R20, R157.reuse, 0x2, R6 ;  /* 0x000000029d147825 */ /* 0x041fe200078e0206 */
[----:B------:R0:W2:Y:S03]  /*261d0*/  LDG.E.U16 R184, desc[UR60][R18.64] ;  /* 0x0000003c12b87981 */ /* 0x0000a6000c1e1500 */
[----:B------:R-:W-:-:S04]  /*261e0*/  IMAD.WIDE R22, R157, 0x2, R4 ;  /* 0x000000029d167825 */ /* 0x000fc800078e0204 */
[----:B------:R-:W-:-:S04]  /*261f0*/  IMAD.WIDE R14, R2, 0x2, R152 ;  /* 0x00000002020e7825 */ /* 0x000fc800078e0298 */
[----:B------:R-:W-:Y:S01]  /*26200*/  IMAD.WIDE R152, R156, 0x2, R8 ;  /* 0x000000029c987825 */ /* 0x000fe200078e0208 */
[----:B------:R1:W2:Y:S03]  /*26210*/  LDG.E.U16 R183, desc[UR60][R14.64] ;  /* 0x0000003c0eb77981 */ /* 0x0002a6000c1e1500 */
[----:B------:R-:W-:-:S04]  /*26220*/  IMAD.WIDE R20, R2, 0x2, R20 ;  /* 0x0000000202147825 */ /* 0x000fc800078e0214 */
[----:B0-----:R-:W-:Y:S01]  /*26230*/  IMAD.WIDE R18, R156, 0x2, R6 ;  /* 0x000000029c127825 */ /* 0x001fe200078e0206 */
[----:B------:R0:W2:Y:S03]  /*26240*/  LDG.E.U16 R182, desc[UR60][R20.64] ;  /* 0x0000003c14b67981 */ /* 0x0000a6000c1e1500 */
[----:B-1----:R-:W-:-:S04]  /*26250*/  IMAD.WIDE R14, R2, 0x2, R22 ;  /* 0x00000002020e7825 */ /* 0x002fc800078e0216 */
[----:B------:R-:W-:Y:S01]  /*26260*/  IMAD R154, R33, 0x76, RZ ;  /* 0x00000076219a7824 */ /* 0x000fe200078e02ff */
[----:B------:R1:W2:Y:S01]  /*26270*/  LDG.E.U16 R180, desc[UR60][R14.64] ;  /* 0x0000003c0eb47981 */ /* 0x0002a2000c1e1500 */
[----:B------:R-:W-:-:S04]  /*26280*/  IMAD.WIDE R18, R2, 0x2, R18 ;  /* 0x0000000202127825 */ /* 0x000fc800078e0212 */
[----:B0-----:R-:W-:Y:S01]  /*26290*/  IMAD.WIDE R20, R2, 0x2, R152 ;  /* 0x0000000202147825 */ /* 0x001fe200078e0298 */
[----:B------:R0:W2:Y:S03]  /*262a0*/  LDG.E.U16 R179, desc[UR60][R18.64] ;  /* 0x0000003c12b37981 */ /* 0x0000a6000c1e1500 */
[----:B------:R-:W-:Y:S01]  /*262b0*/  IMAD.WIDE R152, R154, 0x2, R10 ;  /* 0x000000029a987825 */ /* 0x000fe200078e020a */
[----:B------:R0:W2:Y:S03]  /*262c0*/  LDG.E.U16 R181, desc[UR60][R20.64] ;  /* 0x0000003c14b57981 */ /* 0x0000a6000c1e1500 */
[----:B-1----:R-:W-:-:S04]  /*262d0*/  IMAD.WIDE R14, R156, 0x2, R4 ;  /* 0x000000029c0e7825 */ /* 0x002fc800078e0204 */
[----:B------:R-:W-:-:S04]  /*262e0*/  IMAD.WIDE R22, R154, 0x2, R8 ;  /* 0x000000029a167825 */ /* 0x000fc800078e0208 */
[----:B0-----:R-:W-:-:S04]  /*262f0*/  IMAD.WIDE R18, R2, 0x2, R14 ;  /* 0x0000000202127825 */ /* 0x001fc800078e020e */
[----:B------:R-:W-:Y:S01]  /*26300*/  IMAD R157, R33, 0x77, RZ ;  /* 0x00000077219d7824 */ /* 0x000fe200078e02ff */
[----:B------:R0:W2:Y:S01]  /*26310*/  LDG.E.U16 R178, desc[UR60][R18.64] ;  /* 0x0000003c12b27981 */ /* 0x0000a2000c1e1500 */
[----:B------:R-:W-:-:S04]  /*26320*/  IMAD.WIDE R14, R2, 0x2, R152 ;  /* 0x00000002020e7825 */ /* 0x000fc800078e0298 */
[C---:B------:R-:W-:Y:S01]  /*26330*/  IMAD.WIDE R152, R154.reuse, 0x2, R4 ;  /* 0x000000029a987825 */ /* 0x040fe200078e0204 */
[----:B------:R1:W2:Y:S03]  /*26340*/  LDG.E.U16 R177, desc[UR60][R14.64] ;  /* 0x0000003c0eb17981 */ /* 0x0002a6000c1e1500 */
[----:B------:R-:W-:-:S04]  /*26350*/  IMAD.WIDE R20, R154, 0x2, R6 ;  /* 0x000000029a147825 */ /* 0x000fc800078e0206 */
[----:B------:R-:W-:-:S04]  /*26360*/  IMAD.WIDE R154, R157, 0x2, R10 ;  /* 0x000000029d9a7825 */ /* 0x000fc800078e020a */
[----:B------:R-:W-:-:S04]  /*26370*/  IMAD.WIDE R22, R2, 0x2, R22 ;  /* 0x0000000202167825 */ /* 0x000fc800078e0216 */
[C---:B0-----:R-:W-:Y:S01]  /*26380*/  IMAD.WIDE R18, R2.reuse, 0x2, R152 ;  /* 0x0000000202127825 */ /* 0x041fe200078e0298 */
[----:B------:R0:W2:Y:S03]  /*26390*/  LDG.E.U16 R176, desc[UR60][R22.64] ;  /* 0x0000003c16b07981 */ /* 0x0000a6000c1e1500 */
[----:B------:R-:W-:Y:S01]  /*263a0*/  IMAD R156, R33, 0x7b, RZ ;  /* 0x0000007b219c7824 */ /* 0x000fe200078e02ff */
[----:B------:R3:W2:Y:S01]  /*263b0*/  LDG.E.U16 R174, desc[UR60][R18.64] ;  /* 0x0000003c12ae7981 */ /* 0x0006a2000c1e1500 */
[----:B-1----:R-:W-:-:S04]  /*263c0*/  IMAD.WIDE R14, R2, 0x2, R154 ;  /* 0x00000002020e7825 */ /* 0x002fc800078e029a */
[----:B------:R-:W-:Y:S01]  /*263d0*/  IMAD.WIDE R20, R2, 0x2, R20 ;  /* 0x0000000202147825 */ /* 0x000fe200078e0214 */
[----:B------:R1:W2:Y:S03]  /*263e0*/  LDG.E.U16 R173, desc[UR60][R14.64] ;  /* 0x0000003c0ead7981 */ /* 0x0002a6000c1e1500 */
[--C-:B0-----:R-:W-:Y:S01]  /*263f0*/  IMAD.WIDE R22, R157, 0x2, R8.reuse ;  /* 0x000000029d167825 */ /* 0x101fe200078e0208 */
[----:B------:R0:W2:Y:S03]  /*26400*/  LDG.E.U16 R175, desc[UR60][R20.64] ;  /* 0x0000003c14af7981 */ /* 0x0000a6000c1e1500 */
[----:B---3--:R-:W-:-:S04]  /*26410*/  IMAD.WIDE R18, R156, 0x2, R8 ;  /* 0x000000029c127825 */ /* 0x008fc800078e0208 */
[----:B-1----:R-:W-:-:S04]  /*26420*/  IMAD.WIDE R14, R2, 0x2, R22 ;  /* 0x00000002020e7825 */ /* 0x002fc800078e0216 */
[C---:B------:R-:W-:Y:S01]  /*26430*/  IMAD.WIDE R152, R157.reuse, 0x2, R6 ;  /* 0x000000029d987825 */ /* 0x040fe200078e0206 */
[----:B------:R1:W3:Y:S03]  /*26440*/  LDG.E.U16 R172, desc[UR60][R14.64] ;  /* 0x0000003c0eac7981 */ /* 0x0002e6000c1e1500 */
[----:B------:R-:W-:-:S04]  /*26450*/  IMAD.WIDE R22, R157, 0x2, R4 ;  /* 0x000000029d167825 */ /* 0x000fc800078e0204 */
[----:B0-----:R-:W-:-:S04]  /*26460*/  IMAD.WIDE R20, R156, 0x2, R10 ;  /* 0x000000029c147825 */ /* 0x001fc800078e020a */
        /* <DEDUP_REMOVED lines=9> */
[----:B------:R1:W3:Y:S03]  /*26500*/  LDG.E.U16 R169, desc[UR60][R20.64] ;  /* 0x0000003c14a97981 */ /* 0x0002e6000c1e1500 */
[----:B0-----:R-:W-:Y:S01]  /*26510*/  IMAD R18, R33, 0x7c, RZ ;  /* 0x0000007c21127824 */ /* 0x001fe200078e02ff */
[----:B------:R0:W3:Y:S03]  /*26520*/  LDG.E.U16 R167, desc[UR60][R14.64] ;  /* 0x0000003c0ea77981 */ /* 0x0000e6000c1e1500 */
[----:B------:R-:W-:-:S04]  /*26530*/  IMAD.WIDE R152, R18, 0x2, R10 ;  /* 0x0000000212987825 */ /* 0x000fc800078e020a */
[----:B------:R-:W-:-:S04]  /*26540*/  IMAD.WIDE R22, R18, 0x2, R8 ;  /* 0x0000000212167825 */ /* 0x000fc800078e0208 */
[----:B-1----:R-:W-:-:S04]  /*26550*/  IMAD.WIDE R20, R18, 0x2, R6 ;  /* 0x0000000212147825 */ /* 0x002fc800078e0206 */
[----:B0-----:R-:W-:-:S04]  /*26560*/  IMAD.WIDE R14, R156, 0x2, R4 ;  /* 0x000000029c0e7825 */ /* 0x001fc800078e0204 */
[----:B------:R-:W-:-:S04]  /*26570*/  IMAD.WIDE R18, R18, 0x2, R4 ;  /* 0x0000000212127825 */ /* 0x000fc800078e0204 */
[----:B------:R-:W-:Y:S02]  /*26580*/  IMAD R156, R33, 0x7d, RZ ;  /* 0x0000007d219c7824 */ /* 0x000fe400078e02ff */
[----:B------:R-:W-:-:S04]  /*26590*/  IMAD.WIDE R14, R2, 0x2, R14 ;  /* 0x00000002020e7825 */ /* 0x000fc800078e020e */
[----:B------:R-:W-:Y:S01]  /*265a0*/  IMAD.WIDE R154, R156, 0x2, R10 ;  /* 0x000000029c9a7825 */ /* 0x000fe200078e020a */
[----:B------:R0:W3:Y:S03]  /*265b0*/  LDG.E.U16 R166, desc[UR60][R14.64] ;  /* 0x0000003c0ea67981 */ /* 0x0000e6000c1e1500 */
[----:B------:R-:W-:-:S05]  /*265c0*/  IMAD.WIDE R18, R2, 0x2, R18 ;  /* 0x0000000202127825 */ /* 0x000fca00078e0212 */
[----:B------:R1:W3:Y:S01]  /*265d0*/  LDG.E.U16 R162, desc[UR60][R18.64] ;  /* 0x0000003c12a27981 */ /* 0x0002e2000c1e1500 */
[----:B0-----:R-:W-:-:S05]  /*265e0*/  IMAD.WIDE R14, R2, 0x2, R154 ;  /* 0x00000002020e7825 */ /* 0x001fca00078e029a */
[----:B------:R0:W3:Y:S01]  /*265f0*/  LDG.E.U16 R161, desc[UR60][R14.64] ;  /* 0x0000003c0ea17981 */ /* 0x0000e2000c1e1500 */
[----:B-1----:R-:W-:-:S04]  /*26600*/  IMAD.WIDE R18, R156, 0x2, R8 ;  /* 0x000000029c127825 */ /* 0x002fc800078e0208 */
[----:B------:R-:W-:-:S04]  /*26610*/  IMAD.WIDE R152, R2, 0x2, R152 ;  /* 0x0000000202987825 */ /* 0x000fc800078e0298 */
[C---:B0-----:R-:W-:Y:S01]  /*26620*/  IMAD.WIDE R14, R2.reuse, 0x2, R18 ;  /* 0x00000002020e7825 */ /* 0x041fe200078e0212 */
[----:B------:R0:W3:Y:S03]  /*26630*/  LDG.E.U16 R165, desc[UR60][R152.64] ;  /* 0x0000003c98a57981 */ /* 0x0000e6000c1e1500 */
[----:B------:R-:W-:Y:S01]  /*26640*/  IMAD.WIDE R18, R223, 0x2, R8 ;  /* 0x00000002df127825 */ /* 0x000fe200078e0208 */
[----:B------:R-:W3:Y:S03]  /*26650*/  LDG.E.U16 R160, desc[UR60][R14.64] ;  /* 0x0000003c0ea07981 */ /* 0x000ee6000c1e1500 */
[----:B------:R-:W-:-:S04]  /*26660*/  IMAD.WIDE R22, R2, 0x2, R22 ;  /* 0x0000000202167825 */ /* 0x000fc800078e0216 */
[C---:B------:R-:W-:Y:S01]  /*26670*/  IMAD.WIDE R20, R2.reuse, 0x2, R20 ;  /* 0x0000000202147825 */ /* 0x040fe200078e0214 */
[----:B------:R1:W3:Y:S03]  /*26680*/  LDG.E.U16 R164, desc[UR60][R22.64] ;  /* 0x0000003c16a47981 */ /* 0x0002e6000c1e1500 */
[----:B------:R-:W-:Y:S01]  /*26690*/  IMAD.WIDE R154, R223, 0x2, R6 ;  /* 0x00000002df9a7825 */ /* 0x000fe200078e0206 */
[----:B------:R4:W3:Y:S03]  /*266a0*/  LDG.E.U16 R163, desc[UR60][R20.64] ;  /* 0x0000003c14a37981 */ /* 0x0008e6000c1e1500 */
[----:B------:R-:W-:-:S04]  /*266b0*/  IMAD.WIDE R18, R2, 0x2, R18 ;  /* 0x0000000202127825 */ /* 0x000fc800078e0212 */
[----:B0-----:R-:W-:-:S04]  /*266c0*/  IMAD.WIDE R152, R156, 0x2, R6 ;  /* 0x000000029c987825 */ /* 0x001fc800078e0206 */
[----:B-1----:R-:W-:Y:S02]  /*266d0*/  IMAD.WIDE R22, R156, 0x2, R4 ;  /* 0x000000029c167825 */ /* 0x002fe400078e0204 */
[----:B------:R0:W3:Y:S02]  /*266e0*/  LDG.E.U16 R156, desc[UR60][R18.64] ;  /* 0x0000003c129c7981 */ /* 0x0000e4000c1e1500 */
[----:B----4-:R-:W-:-:S04]  /*266f0*/  IMAD.WIDE R20, R223, 0x2, R10 ;  /* 0x00000002df147825 */ /* 0x010fc800078e020a */
[----:B------:R-:W-:Y:S01]  /*26700*/  IMAD.WIDE R14, R2, 0x2, R154 ;  /* 0x00000002020e7825 */ /* 0x000fe200078e029a */
[----:B------:R-:W-:-:S03]  /*26710*/  LEA R154, R33, -R33, 0x7 ;  /* 0x80000021219a7211 */ /* 0x000fc600078e38ff */
[----:B0-----:R-:W-:Y:S01]  /*26720*/  IMAD.WIDE R18, R223, 0x2, R4 ;  /* 0x00000002df127825 */ /* 0x001fe200078e0204 */
[----:B------:R0:W4:Y:S03]  /*26730*/  LDG.E.U16 R155, desc[UR60][R14.64] ;  /* 0x0000003c0e9b7981 */ /* 0x000126000c1e1500 */
[----:B------:R-:W-:-:S04]  /*26740*/  IMAD.WIDE R152, R2, 0x2, R152 ;  /* 0x0000000202987825 */ /* 0x000fc800078e0298 */
[C---:B------:R-:W-:Y:S01]  /*26750*/  IMAD.WIDE R22, R2.reuse, 0x2, R22 ;  /* 0x0000000202167825 */ /* 0x040fe200078e0216 */
[----:B------:R1:W4:Y:S03]  /*26760*/  LDG.E.U16 R159, desc[UR60][R152.64] ;  /* 0x0000003c989f7981 */ /* 0x000326000c1e1500 */
[C---:B------:R-:W-:Y:S01]  /*26770*/  IMAD.WIDE R20, R2.reuse, 0x2, R20 ;  /* 0x0000000202147825 */ /* 0x040fe200078e0214 */
[----:B------:R1:W4:Y:S03]  /*26780*/  LDG.E.U16 R158, desc[UR60][R22.64] ;  /* 0x0000003c169e7981 */ /* 0x000326000c1e1500 */
[----:B0-----:R-:W-:Y:S01]  /*26790*/  IMAD.WIDE R14, R2, 0x2, R18 ;  /* 0x00000002020e7825 */ /* 0x001fe200078e0212 */
[----:B------:R0:W4:Y:S03]  /*267a0*/  LDG.E.U16 R157, desc[UR60][R20.64] ;  /* 0x0000003c149d7981 */ /* 0x000126000c1e1500 */
[----:B-1----:R-:W-:-:S04]  /*267b0*/  IMAD.WIDE R152, R154, 0x2, R10 ;  /* 0x000000029a987825 */ /* 0x002fc800078e020a */
[----:B------:R-:W-:-:S04]  /*267c0*/  IMAD.WIDE R22, R154, 0x2, R8 ;  /* 0x000000029a167825 */ /* 0x000fc800078e0208 */
[----:B0-----:R-:W-:-:S04]  /*267d0*/  IMAD.WIDE R20, R154, 0x2, R6 ;  /* 0x000000029a147825 */ /* 0x001fc800078e0206 */
[----:B------:R-:W-:Y:S02]  /*267e0*/  IMAD.WIDE R18, R154, 0x2, R4 ;  /* 0x000000029a127825 */ /* 0x000fe400078e0204 */
[----:B------:R0:W4:Y:S02]  /*267f0*/  LDG.E.U16 R154, desc[UR60][R14.64] ;  /* 0x0000003c0e9a7981 */ /* 0x000124000c1e1500 */
[----:B------:R-:W-:-:S04]  /*26800*/  IMAD.WIDE R152, R2, 0x2, R152 ;  /* 0x0000000202987825 */ /* 0x000fc800078e0298 */
[C---:B------:R-:W-:Y:S02]  /*26810*/  IMAD.WIDE R22, R2.reuse, 0x2, R22 ;  /* 0x0000000202167825 */ /* 0x040fe400078e0216 */
[----:B------:R-:W4:Y:S02]  /*26820*/  LDG.E.U16 R152, desc[UR60][R152.64] ;  /* 0x0000003c98987981 */ /* 0x000f24000c1e1500 */
[C---:B------:R-:W-:Y:S02]  /*26830*/  IMAD.WIDE R20, R2.reuse, 0x2, R20 ;  /* 0x0000000202147825 */ /* 0x040fe400078e0214 */
[----:B------:R-:W4:Y:S02]  /*26840*/  LDG.E.U16 R22, desc[UR60][R22.64] ;  /* 0x0000003c16167981 */ /* 0x000f24000c1e1500 */
[----:B------:R-:W-:Y:S02]  /*26850*/  IMAD.WIDE R18, R2, 0x2, R18 ;  /* 0x0000000202127825 */ /* 0x000fe400078e0212 */
[----:B------:R-:W4:Y:S04]  /*26860*/  LDG.E.U16 R20, desc[UR60][R20.64] ;  /* 0x0000003c14147981 */ /* 0x000f28000c1e1500 */
[----:B------:R1:W4:Y:S01]  /*26870*/  LDG.E.U16 R18, desc[UR60][R18.64] ;  /* 0x0000003c12127981 */ /* 0x000322000c1e1500 */
[----:B------:R-:W-:-:S02]  /*26880*/  SHF.L.U32 R33, R226, 0x1, RZ ;  /* 0x00000001e2217819 */ /* 0x000fc400000006ff */
[----:B------:R-:W-:Y:S02]  /*26890*/  LOP3.LUT R226, R226, 0x40, RZ, 0xc0, !PT ;  /* 0x00000040e2e27812 */ /* 0x000fe400078ec0ff */
[----:B------:R-:W-:-:S04]  /*268a0*/  LOP3.LUT R223, R33, 0x7e, RZ, 0xc0, !PT ;  /* 0x0000007e21df7812 */ /* 0x000fc800078ec0ff */
[----:B0-----:R-:W-:-:S04]  /*268b0*/  LEA R15, R226, R223, 0x8 ;  /* 0x000000dfe20f7211 */ /* 0x001fc800078e40ff */
[----:B------:R-:W-:Y:S01]  /*268c0*/  IADD3 R14, R17, R15, RZ ;  /* 0x0000000f110e7210 */ /* 0x000fe20007ffe0ff */
[----:B------:R-:W-:Y:S01]  /*268d0*/  BAR.SYNC.DEFER_BLOCKING 0x0 ;  /* 0x0000000000007b1d */ /* 0x000fe20000010000 */
[----:B------:R-:W-:-:S05]  /*268e0*/  MOV R73, R85 ;  /* 0x0000005500497202 */ /* 0x000fca0000000f00 */
[----:B------:R0:W-:Y:S04]  /*268f0*/  STS.U16 [R14+0x20000], R95 ;  /* 0x0200005f0e007388 */ /* 0x0001e80000000400 */
[----:B------:R1:W-:Y:S04]  /*26900*/  STS.U16 [R14+0x28000], R47 ;  /* 0x0280002f0e007388 */ /* 0x0003e80000000400 */
[----:B------:R1:W-:Y:S04]  /*26910*/  STS.U16 [R14+0x30000], R46 ;  /* 0x0300002e0e007388 */ /* 0x0003e80000000400 */
[----:B0-----:R-:W2:Y:S04]  /*26920*/  LDL.LU R95, [R1+0x960] ;  /* 0x00096000015f7983 */ /* 0x001ea80000300800 */
[----:B-1----:R-:W3:Y:S04]  /*26930*/  LDL.LU R47, [R1+0x95c] ;  /* 0x00095c00012f7983 */ /* 0x002ee80000300800 */
[----:B------:R0:W-:Y:S04]  /*26940*/  STS.U16 [R14+0x38000], R45 ;  /* 0x0380002d0e007388 */ /* 0x0001e80000000400 */
[----:B------:R-:W4:Y:S04]  /*26950*/  LDL.LU R46, [R1+0x958] ;  /* 0x00095800012e7983 */ /* 0x000f280000300800 */
[----:B------:R1:W-:Y:S04]  /*26960*/  STS.U16 [R14+0x20400], R44 ;  /* 0x0204002c0e007388 */ /* 0x0003e80000000400 */
[----:B0-----:R-:W4:Y:S04]  /*26970*/  LDL.LU R45, [R1+0x8e4] ;  /* 0x0008e400012d7983 */ /* 0x001f280000300800 */
[----:B-1----:R-:W4:Y:S04]  /*26980*/  LDL.LU R44, [R1+0x8e0] ;  /* 0x0008e000012c7983 */ /* 0x002f280000300800 */
[----:B------:R-:W4:Y:S04]  /*26990*/  LDL.LU R19, [R1+0x8dc] ;  /* 0x0008dc0001137983 */ /* 0x000f280000300800 */
[----:B------:R-:W4:Y:S04]  /*269a0*/  LDL.LU R21, [R1+0x8d8] ;  /* 0x0008d80001157983 */ /* 0x000f280000300800 */
[----:B------:R-:W4:Y:S04]  /*269b0*/  LDL.LU R23, [R1+0x864] ;  /* 0x0008640001177983 */ /* 0x000f280000300800 */
[----:B------:R-:W4:Y:S04]  /*269c0*/  LDL.LU R153, [R1+0x860] ;  /* 0x0008600001997983 */ /* 0x000f280000300800 */
[----:B------:R-:W4:Y:S04]  /*269d0*/  LDL.LU R226, [R1+0x85c] ;  /* 0x00085c0001e27983 */ /* 0x000f280000300800 */
[----:B------:R-:W4:Y:S04]  /*269e0*/  LDL.LU R85, [R1+0x858] ;  /* 0x0008580001557983 */ /* 0x000f280000300800 */
[----:B------:R0:W-:Y:S04]  /*269f0*/  STS.U16 [R14+0x28400], R73 ;  /* 0x028400490e007388 */ /* 0x0001e80000000400 */
[----:B------:R1:W-:Y:S04]  /*26a00*/  STS.U16 [R14+0x30400], R74 ;  /* 0x0304004a0e007388 */ /* 0x0003e80000000400 */
[----:B------:R1:W-:Y:S04]  /*26a10*/  STS.U16 [R14+0x38400], R124 ;  /* 0x0384007c0e007388 */ /* 0x0003e80000000400 */
[----:B0-----:R-:W4:Y:S04]  /*26a20*/  LDL.LU R73, [R1+0x244c] ;  /* 0x00244c0001497983 */ /* 0x001f280000300800 */
[----:B-1----:R-:W4:Y:S04]  /*26a30*/  LDL.LU R74, [R1+0x2448] ;  /* 0x00244800014a7983 */ /* 0x002f280000300800 */
        /* <DEDUP_REMOVED lines=27> */
[----:B0-----:R-:W4:Y:S04]  /*26bf0*/  LDL.LU R83, [R1+0x2410] ;  /* 0x0024100001537983 */ /* 0x001f280000300800 */
[----:B-1----:R-:W4:Y:S04]  /*26c00*/  LDL.LU R84, [R1+0x240c] ;  /* 0x00240c0001547983 */ /* 0x002f280000300800 */
[----:B------:R0:W-:Y:S04]  /*26c10*/  STS.U16 [R14+0x31400], R98 ;  /* 0x031400620e007388 */ /* 0x0001e80000000400 */
[----:B------:R1:W-:Y:S04]  /*26c20*/  STS.U16 [R14+0x39400], R97 ;  /* 0x039400610e007388 */ /* 0x0003e80000000400 */
[----:B------:R1:W-:Y:S04]  /*26c30*/  STS.U16 [R14+0x21800], R96 ;  /* 0x021800600e007388 */ /* 0x0003e80000000400 */
[----:B0-----:R-:W4:Y:S04]  /*26c40*/  LDL.LU R98, [R1+0x2408] ;  /* 0x0024080001627983 */ /* 0x001f280000300800 */
[----:B-1----:R-:W4:Y:S04]  /*26c50*/  LDL.LU R97, [R1+0x2404] ;  /* 0x0024040001617983 */ /* 0x002f280000300800 */
[----:B------:R-:W4:Y:S04]  /*26c60*/  LDL.LU R96, [R1+0x2400] ;  /* 0x0024000001607983 */ /* 0x000f280000300800 */
[----:B--2---:R0:W-:Y:S04]  /*26c70*/  STS.U16 [R14+0x29800], R95 ;  /* 0x0298005f0e007388 */ /* 0x0041e80000000400 */
[----:B---3--:R1:W-:Y:S04]  /*26c80*/  STS.U16 [R14+0x31800], R47 ;  /* 0x0318002f0e007388 */ /* 0x0083e80000000400 */
[----:B0-----:R-:W2:Y:S04]  /*26c90*/  LDL.LU R95, [R1+0x23fc] ;  /* 0x0023fc00015f7983 */ /* 0x001ea80000300800 */
[----:B-1----:R-:W3:Y:S04]  /*26ca0*/  LDL.LU R47, [R1+0x23f8] ;  /* 0x0023f800012f7983 */ /* 0x002ee80000300800 */
[----:B----4-:R0:W-:Y:S04]  /*26cb0*/  STS.U16 [R14+0x39800], R46 ;  /* 0x0398002e0e007388 */ /* 0x0101e80000000400 */
[----:B------:R1:W-:Y:S04]  /*26cc0*/  STS.U16 [R14+0x21c00], R45 ;  /* 0x021c002d0e007388 */ /* 0x0003e80000000400 */
[----:B------:R4:W-:Y:S04]  /*26cd0*/  STS.U16 [R14+0x29c00], R44 ;  /* 0x029c002c0e007388 */ /* 0x0009e80000000400 */
[----:B0-----:R-:W2:Y:S04]  /*26ce0*/  LDL.LU R46, [R1+0x23f4] ;  /* 0x0023f400012e7983 */ /* 0x001ea80000300800 */
[----:B-1----:R-:W3:Y:S04]  /*26cf0*/  LDL.LU R45, [R1+0x23f0] ;  /* 0x0023f000012d7983 */ /* 0x002ee80000300800 */
[----:B----4-:R-:W4:Y:S04]  /*26d00*/  LDL.LU R44, [R1+0x23ec] ;  /* 0x0023ec00012c7983 */ /* 0x010f280000300800 */
[----:B------:R0:W-:Y:S04]  /*26d10*/  STS.U16 [R14+0x3a000], R85 ;  /* 0x03a000550e007388 */ /* 0x0001e80000000400 */
[----:B0-----:R-:W2:Y:S04]  /*26d20*/  LDL.LU R85, [R1+0xc54] ;  /* 0x000c540001557983 */ /* 0x001ea80000300800 */
[----:B------:R-:W-:Y:S04]  /*26d30*/  STS.U16 [R14+0x32400], R26 ;  /* 0x0324001a0e007388 */ /* 0x000fe80000000400 */
[----:B------:R-:W-:Y:S04]  /*26d40*/  STS.U16 [R14+0x2a400], R83 ;  /* 0x02a400530e007388 */ /* 0x000fe80000000400 */
[----:B------:R0:W-:Y:S04]  /*26d50*/  STS.U16 [R14+0x22400], R84 ;  /* 0x022400540e007388 */ /* 0x0001e80000000400 */
[----:B0-----:R-:W3:Y:S04]  /*26d60*/  LDL.LU R84, [R1+0xc50] ;  /* 0x000c500001547983 */ /* 0x001ee80000300800 */
[----:B------:R-:W4:Y:S04]  /*26d70*/  LDL.LU R83, [R1+0xc4c] ;  /* 0x000c4c0001537983 */ /* 0x000f280000300800 */
[----:B------:R-:W4:Y:S04]  /*26d80*/  LDL.LU R26, [R1+0xc48] ;  /* 0x000c4800011a7983 */ /* 0x000f280000300800 */
[----:B------:R0:W-:Y:S04]  /*26d90*/  STS.U16 [R14+0x3a400], R0 ;  /* 0x03a400000e007388 */ /* 0x0001e80000000400 */
[----:B------:R1:W-:Y:S04]  /*26da0*/  STS.U16 [R14+0x22800], R16 ;  /* 0x022800100e007388 */ /* 0x0003e80000000400 */
[----:B------:R1:W-:Y:S04]  /*26db0*/  STS.U16 [R14+0x2a800], R111 ;  /* 0x02a8006f0e007388 */ /* 0x0003e80000000400 */
[----:B0-----:R-:W4:Y:S04]  /*26dc0*/  LDL.LU R0, [R1+0x23e8] ;  /* 0x0023e80001007983 */ /* 0x001f280000300800 */
[----:B-1----:R-:W4:Y:S04]  /*26dd0*/  LDL.LU R16, [R1+0x23e4] ;  /* 0x0023e40001107983 */ /* 0x002f280000300800 */
[----:B------:R0:W-:Y:S04]  /*26de0*/  STS.U16 [R14+0x31c00], R19 ;  /* 0x031c00130e007388 */ /* 0x0001e80000000400 */
[----:B------:R-:W4:Y:S04]  /*26df0*/  LDL.LU R111, [R1+0x23e0] ;  /* 0x0023e000016f7983 */ /* 0x000f280000300800 */
[----:B------:R1:W-:Y:S01]  /*26e00*/  STS.U16 [R14+0x32800], R112 ;  /* 0x032800700e007388 */ /* 0x0003e20000000400 */
[----:B0-----:R-:W-:-:S03]  /*26e10*/  LOP3.LUT R19, R15, 0x10, RZ, 0x3c, !PT ;  /* 0x000000100f137812 */ /* 0x001fc600078e3cff */
[----:B------:R0:W-:Y:S04]  /*26e20*/  STS.U16 [R14+0x3a800], R66 ;  /* 0x03a800420e007388 */ /* 0x0001e80000000400 */
[----:B------:R0:W-:Y:S04]  /*26e30*/  STS.U16 [R14+0x22c00], R65 ;  /* 0x022c00410e007388 */ /* 0x0001e80000000400 */
[----:B-1----:R-:W4:Y:S04]  /*26e40*/  LDL.LU R112, [R1+0xbd4] ;  /* 0x000bd40001707983 */ /* 0x002f280000300800 */
[----:B0-----:R-:W4:Y:S04]  /*26e50*/  LDL.LU R66, [R1+0xbd0] ;  /* 0x000bd00001427983 */ /* 0x001f280000300800 */
[----:B------:R0:W-:Y:S04]  /*26e60*/  STS.U16 [R14+0x2ac00], R64 ;  /* 0x02ac00400e007388 */ /* 0x0001e80000000400 */
[----:B------:R-:W4:Y:S04]  /*26e70*/  LDL.LU R65, [R1+0xbcc] ;  /* 0x000bcc0001417983 */ /* 0x000f280000300800 */
[----:B------:R-:W-:Y:S04]  /*26e80*/  STS.U16 [R14+0x32c00], R63 ;  /* 0x032c003f0e007388 */ /* 0x000fe80000000400 */
[----:B------:R1:W-:Y:S04]  /*26e90*/  STS.U16 [R14+0x3b800], R3 ;  /* 0x03b800030e007388 */ /* 0x0003e80000000400 */
[----:B0-----:R-:W4:Y:S04]  /*26ea0*/  LDL.LU R64, [R1+0xbc8] ;  /* 0x000bc80001407983 */ /* 0x001f280000300800 */
[----:B------:R0:W-:Y:S01]  /*26eb0*/  STS.U16 [R14+0x3ac00], R31 ;  /* 0x03ac001f0e007388 */ /* 0x0001e20000000400 */
[----:B-1----:R-:W-:-:S03]  /*26ec0*/  IADD3 R3, R17, R19, RZ ;  /* 0x0000001311037210 */ /* 0x002fc60007ffe0ff */
[----:B------:R-:W4:Y:S04]  /*26ed0*/  LDL.LU R63, [R1+0xb54] ;  /* 0x000b5400013f7983 */ /* 0x000f280000300800 */
[----:B------:R1:W-:Y:S04]  /*26ee0*/  STS.U16 [R14+0x23000], R32 ;  /* 0x023000200e007388 */ /* 0x0003e80000000400 */
[----:B0-----:R-:W4:Y:S04]  /*26ef0*/  LDL.LU R31, [R1+0xb50] ;  /* 0x000b5000011f7983 */ /* 0x001f280000300800 */
[----:B------:R0:W-:Y:S04]  /*26f00*/  STS.U16 [R14+0x2b000], R34 ;  /* 0x02b000220e007388 */ /* 0x0001e80000000400 */
[----:B-1----:R-:W4:Y:S04]  /*26f10*/  LDL.LU R32, [R1+0xb4c] ;  /* 0x000b4c0001207983 */ /* 0x002f280000300800 */
[----:B------:R1:W-:Y:S04]  /*26f20*/  STS.U16 [R14+0x33000], R35 ;  /* 0x033000230e007388 */ /* 0x0003e80000000400 */
[----:B0-----:R-:W4:Y:S04]  /*26f30*/  LDL.LU R34, [R1+0xb48] ;  /* 0x000b480001227983 */ /* 0x001f280000300800 */
        /* <DEDUP_REMOVED lines=16> */
[----:B-1----:R-:W4:Y:S04]  /*27040*/  LDL.LU R35, [R1+0xad4] ;  /* 0x000ad40001237983 */ /* 0x002f280000300800 */
[----:B--2---:R1:W-:Y:S04]  /*27050*/  STS.U16 [R3+0x20080], R85 ;  /* 0x0200805503007388 */ /* 0x0043e80000000400 */
[----:B0-----:R-:W2:Y:S04]  /*27060*/  LDL.LU R86, [R1+0xad0] ;  /* 0x000ad00001567983 */ /* 0x001ea80000300800 */
[----:B-1----:R-:W2:Y:S04]  /*27070*/  LDL.LU R85, [R1+0xacc] ;  /* 0x000acc0001557983 */ /* 0x002ea80000300800 */
[----:B---3--:R0:W-:Y:S04]  /*27080*/  STS.U16 [R3+0x28080], R84 ;  /* 0x0280805403007388 */ /* 0x0081e80000000400 */
[----:B----4-:R1:W-:Y:S04]  /*27090*/  STS.U16 [R3+0x30080], R83 ;  /* 0x0300805303007388 */ /* 0x0103e80000000400 */
[----:B------:R3:W-:Y:S04]  /*270a0*/  STS.U16 [R3+0x38080], R26 ;  /* 0x0380801a03007388 */ /* 0x0007e80000000400 */
[----:B0-----:R-:W4:Y:S04]  /*270b0*/  LDL.LU R84, [R1+0xac8] ;  /* 0x000ac80001547983 */ /* 0x001f280000300800 */
[----:B-1----:R-:W4:Y:S04]  /*270c0*/  LDL.LU R83, [R1+0xa54] ;  /* 0x000a540001537983 */ /* 0x002f280000300800 */
[----:B---3--:R-:W3:Y:S04]  /*270d0*/  LDL.LU R26, [R1+0xa50] ;  /* 0x000a5000011a7983 */ /* 0x008ee80000300800 */
[----:B------:R-:W3:Y:S04]  /*270e0*/  LDL.LU R221, [R1+0xa4c] ;  /* 0x000a4c0001dd7983 */ /* 0x000ee80000300800 */
        /* <DEDUP_REMOVED lines=30> */
[----:B0-----:R-:W3:Y:S04]  /*272d0*/  LDL.LU R32, [R1+0x23c4] ;  /* 0x0023c40001207983 */ /* 0x001ee80000300800 */
[----:B-1----:R-:W3:Y:S04]  /*272e0*/  LDL.LU R34, [R1+0x23c0] ;  /* 0x0023c00001227983 */ /* 0x002ee80000300800 */
[----:B------:R0:W-:Y:S04]  /*272f0*/  STS.U16 [R3+0x20c80], R35 ;  /* 0x020c802303007388 */ /* 0x0001e80000000400 */
[----:B--2---:R1:W-:Y:S04]  /*27300*/  STS.U16 [R3+0x28c80], R86 ;  /* 0x028c805603007388 */ /* 0x0043e80000000400 */
[----:B0-----:R-:W2:Y:S04]  /*27310*/  LDL.LU R35, [R1+0x23bc] ;  /* 0x0023bc0001237983 */ /* 0x001ea80000300800 */
[----:B------:R0:W-:Y:S04]  /*27320*/  STS.U16 [R3+0x30c80], R85 ;  /* 0x030c805503007388 */ /* 0x0001e80000000400 */
[----:B-1----:R-:W2:Y:S04]  /*27330*/  LDL.LU R86, [R1+0x23b8] ;  /* 0x0023b80001567983 */ /* 0x002ea80000300800 */
[----:B0-----:R-:W2:Y:S04]  /*27340*/  LDL.LU R85, [R1+0x23b4] ;  /* 0x0023b40001557983 */ /* 0x001ea80000300800 */
[----:B----4-:R0:W-:Y:S04]  /*27350*/  STS.U16 [R3+0x38c80], R84 ;  /* 0x038c805403007388 */ /* 0x0101e80000000400 */
[----:B------:R1:W-:Y:S04]  /*27360*/  STS.U16 [R3+0x21080], R83 ;  /* 0x0210805303007388 */ /* 0x0003e80000000400 */
[----:B---3--:R3:W-:Y:S04]  /*27370*/  STS.U16 [R3+0x29080], R26 ;  /* 0x0290801a03007388 */ /* 0x0087e80000000400 */
[----:B0-----:R-:W4:Y:S04]  /*27380*/  LDL.LU R84, [R1+0x23b0] ;  /* 0x0023b00001547983 */ /* 0x001f280000300800 */
[----:B-1----:R-:W2:Y:S04]  /*27390*/  LDL.LU R83, [R1+0x23ac] ;  /* 0x0023ac0001537983 */ /* 0x002ea80000300800 */
[----:B---3--:R-:W3:Y:S04]  /*273a0*/  LDL.LU R26, [R1+0x23a8] ;  /* 0x0023a800011a7983 */ /* 0x008ee80000300800 */
[----:B------:R-:W-:Y:S04]  /*273b0*/  STS.U16 [R3+0x2a480], R94 ;  /* 0x02a4805e03007388 */ /* 0x000fe80000000400 */
[----:B------:R-:W-:Y:S04]  /*273c0*/  STS.U16 [R3+0x32480], R93 ;  /* 0x0324805d03007388 */ /* 0x000fe80000000400 */
[----:B------:R-:W-:Y:S04]  /*273d0*/  STS.U16 [R3+0x3a480], R92 ;  /* 0x03a4805c03007388 */ /* 0x000fe80000000400 */
[----:B---3--:R0:W-:Y:S04]  /*273e0*/  STS.U16 [R3+0x3a080], R26 ;  /* 0x03a0801a03007388 */ /* 0x0081e80000000400 */
[----:B0-----:R-:W3:Y:S04]  /*273f0*/  LDL.LU R26, [R1+0xc44] ;  /* 0x000c4400011a7983 */ /* 0x001ee80000300800 */
[----:B------:R-:W4:Y:S04]  /*27400*/  LDL.LU R94, [R1+0x23a4] ;  /* 0x0023a400015e7983 */ /* 0x000f280000300800 */
[----:B------:R-:W4:Y:S04]  /*27410*/  LDL.LU R93, [R1+0x23a0] ;  /* 0x0023a000015d7983 */ /* 0x000f280000300800 */
[----:B------:R-:W4:Y:S04]  /*27420*/  LDL.LU R92, [R1+0x239c] ;  /* 0x00239c00015c7983 */ /* 0x000f280000300800 */
[----:B------:R0:W-:Y:S04]  /*27430*/  STS.U16 [R3+0x22880], R91 ;  /* 0x0228805b03007388 */ /* 0x0001e80000000400 */
[----:B------:R1:W-:Y:S04]  /*27440*/  STS.U16 [R3+0x2a880], R43 ;  /* 0x02a8802b03007388 */ /* 0x0003e80000000400 */
[----:B------:R2:W-:Y:S04]  /*27450*/  STS.U16 [R3+0x39080], R14 ;  /* 0x0390800e03007388 */ /* 0x0005e80000000400 */
[----:B0-----:R-:W4:Y:S04]  /*27460*/  LDL.LU R91, [R1+0x2398] ;  /* 0x00239800015b7983 */ /* 0x001f280000300800 */
[----:B-1----:R-:W4:Y:S01]  /*27470*/  LDL.LU R43, [R1+0x2394] ;  /* 0x00239400012b7983 */ /* 0x002f220000300800 */
[----:B--2---:R-:W-:-:S03]  /*27480*/  LOP3.LUT R14, R15, 0x20, RZ, 0x3c, !PT ;  /* 0x000000200f0e7812 */ /* 0x004fc600078e3cff */
[----:B------:R0:W-:Y:S04]  /*27490*/  STS.U16 [R3+0x32880], R42 ;  /* 0x0328802a03007388 */ /* 0x0001e80000000400 */
[----:B------:R1:W-:Y:S01]  /*274a0*/  STS.U16 [R3+0x3a880], R41 ;  /* 0x03a8802903007388 */ /* 0x0003e20000000400 */
[----:B------:R-:W-:-:S03]  /*274b0*/  IADD3 R14, R17, R14, RZ ;  /* 0x0000000e110e7210 */ /* 0x000fc60007ffe0ff */
[----:B------:R2:W-:Y:S04]  /*274c0*/  STS.U16 [R3+0x22c80], R40 ;  /* 0x022c802803007388 */ /* 0x0005e80000000400 */
[----:B0-----:R-:W4:Y:S04]  /*274d0*/  LDL.LU R42, [R1+0x2390] ;  /* 0x00239000012a7983 */ /* 0x001f280000300800 */
[----:B-1----:R-:W4:Y:S04]  /*274e0*/  LDL.LU R41, [R1+0x238c] ;  /* 0x00238c0001297983 */ /* 0x002f280000300800 */
[----:B--2---:R-:W2:Y:S04]  /*274f0*/  LDL.LU R40, [R1+0x2388] ;  /* 0x0023880001287983 */ /* 0x004ea80000300800 */
[----:B------:R0:W-:Y:S04]  /*27500*/  STS.U16 [R3+0x2ac80], R113 ;  /* 0x02ac807103007388 */ /* 0x0001e80000000400 */
[----:B------:R1:W-:Y:S04]  /*27510*/  STS.U16 [R3+0x32c80], R114 ;  /* 0x032c807203007388 */ /* 0x0003e80000000400 */
[----:B------:R1:W-:Y:S04]  /*27520*/  STS.U16 [R3+0x3ac80], R115 ;  /* 0x03ac807303007388 */ /* 0x0003e80000000400 */
[----:B0-----:R-:W2:Y:S04]  /*27530*/  LDL.LU R113, [R1+0x2384] ;  /* 0x0023840001717983 */ /* 0x001ea80000300800 */
[----:B-1----:R-:W2:Y:S04]  /*27540*/  LDL.LU R114, [R1+0x2380] ;  /* 0x0023800001727983 */ /* 0x002ea80000300800 */
[----:B------:R-:W2:Y:S04]  /*27550*/  LDL.LU R115, [R1+0x237c] ;  /* 0x00237c0001737983 */ /* 0x000ea80000300800 */
[----:B------:R0:W-:Y:S04]  /*27560*/  STS.U16 [R3+0x23080], R116 ;  /* 0x0230807403007388 */ /* 0x0001e80000000400 */
[----:B------:R1:W-:Y:S04]  /*27570*/  STS.U16 [R3+0x2b080], R125 ;  /* 0x02b0807d03007388 */ /* 0x0003e80000000400 */
[----:B------:R1:W-:Y:S04]  /*27580*/  STS.U16 [R3+0x33080], R24 ;  /* 0x0330801803007388 */ /* 0x0003e80000000400 */
[----:B0-----:R-:W2:Y:S04]  /*27590*/  LDL.LU R116, [R1+0x2378] ;  /* 0x0023780001747983 */ /* 0x001ea80000300800 */
[----:B-1----:R-:W2:Y:S04]  /*275a0*/  LDL.LU R125, [R1+0x2374] ;  /* 0x00237400017d7983 */ /* 0x002ea80000300800 */
        /* <DEDUP_REMOVED lines=17> */
[----:B------:R-:W2:Y:S04]  /*276c0*/  LDL.LU R24, [R1+0x2370] ;  /* 0x0023700001187983 */ /* 0x000ea80000300800 */
        /* <DEDUP_REMOVED lines=13> */
[----:B0-----:R-:W2:Y:S04]  /*277a0*/  LDL.LU R25, [R1+0x236c] ;  /* 0x00236c0001197983 */ /* 0x001ea80000300800 */
[----:B---3--:R0:W-:Y:S04]  /*277b0*/  STS.U16 [R14+0x20100], R26 ;  /* 0x0201001a0e007388 */ /* 0x0081e80000000400 */
[----:B0-----:R-:W3:Y:S04]  /*277c0*/  LDL.LU R26, [R1+0xc40] ;  /* 0x000c4000011a7983 */ /* 0x001ee80000300800 */
[----:B------:R-:W2:Y:S04]  /*277d0*/  LDL.LU R226, [R1+0xc3c] ;  /* 0x000c3c0001e27983 */ /* 0x000ea80000300800 */
        /* <DEDUP_REMOVED lines=29> */
[----:B------:R-:W-:Y:S04]  /*279b0*/  STS.U16 [R14+0x22100], R83 ;  /* 0x022100530e007388 */ /* 0x000fe80000000400 */
[----:B----4-:R-:W-:Y:S04]  /*279c0*/  STS.U16 [R14+0x2a100], R84 ;  /* 0x02a100540e007388 */ /* 0x010fe80000000400 */
        /* <DEDUP_REMOVED lines=19> */
[----:B0-----:R-:W3:Y:S04]  /*27b00*/  LDL.LU R26, [R1+0x2368] ;  /* 0x00236800011a7983 */ /* 0x001ee80000300800 */
[----:B------:R-:W4:Y:S04]  /*27b10*/  LDL.LU R83, [R1+0x2364] ;  /* 0x0023640001537983 */ /* 0x000f280000300800 */
[----:B------:R-:W3:Y:S04]  /*27b20*/  LDL.LU R84, [R1+0x2360] ;  /* 0x0023600001547983 */ /* 0x000ee80000300800 */
[----:B------:R-:W4:Y:S04]  /*27b30*/  LDL.LU R85, [R1+0x235c] ;  /* 0x00235c0001557983 */ /* 0x000f280000300800 */
[----:B------:R-:W3:Y:S04]  /*27b40*/  LDL.LU R86, [R1+0x2358] ;  /* 0x0023580001567983 */ /* 0x000ee80000300800 */
[----:B------:R-:W4:Y:S04]  /*27b50*/  LDL.LU R90, [R1+0x2354] ;  /* 0x00235400015a7983 */ /* 0x000f280000300800 */
        /* <DEDUP_REMOVED lines=14> */
[----:B--2---:R0:W-:Y:S04]  /*27c40*/  STS.U16 [R14+0x38100], R200 ;  /* 0x038100c80e007388 */ /* 0x0041e80000000400 */
[----:B------:R-:W2:Y:S04]  /*27c50*/  LDL.LU R78, [R1+0x2318] ;  /* 0x00231800014e7983 */ /* 0x000ea80000300800 */
[----:B------:R1:W-:Y:S04]  /*27c60*/  STS.U16 [R14+0x28500], R202 ;  /* 0x028500ca0e007388 */ /* 0x0003e80000000400 */
[----:B0-----:R-:W3:Y:S04]  /*27c70*/  LDL.LU R200, [R1+0xc34] ;  /* 0x000c340001c87983 */ /* 0x001ee80000300800 */
[----:B------:R0:W-:Y:S04]  /*27c80*/  STS.U16 [R14+0x30500], R203 ;  /* 0x030500cb0e007388 */ /* 0x0001e80000000400 */
[----:B-1----:R-:W4:Y:S04]  /*27c90*/  LDL.LU R202, [R1+0xc30] ;  /* 0x000c300001ca7983 */ /* 0x002f280000300800 */
[----:B------:R1:W-:Y:S04]  /*27ca0*/  STS.U16 [R14+0x38500], R204 ;  /* 0x038500cc0e007388 */ /* 0x0003e80000000400 */
[----:B0-----:R-:W2:Y:S04]  /*27cb0*/  LDL.LU R203, [R1+0xc2c] ;  /* 0x000c2c0001cb7983 */ /* 0x001ea80000300800 */
[----:B------:R0:W-:Y:S04]  /*27cc0*/  STS.U16 [R14+0x20900], R205 ;  /* 0x020900cd0e007388 */ /* 0x0001e80000000400 */
[----:B-1----:R-:W2:Y:S04]  /*27cd0*/  LDL.LU R204, [R1+0xc28] ;  /* 0x000c280001cc7983 */ /* 0x002ea80000300800 */
[----:B------:R1:W-:Y:S04]  /*27ce0*/  STS.U16 [R14+0x28900], R206 ;  /* 0x028900ce0e007388 */ /* 0x0003e80000000400 */
[----:B0-----:R-:W2:Y:S04]  /*27cf0*/  LDL.LU R205, [R1+0xbb4] ;  /* 0x000bb40001cd7983 */ /* 0x001ea80000300800 */
[----:B------:R0:W-:Y:S04]  /*27d00*/  STS.U16 [R14+0x30900], R207 ;  /* 0x030900cf0e007388 */ /* 0x0001e80000000400 */
[----:B-1----:R-:W2:Y:S04]  /*27d10*/  LDL.LU R206, [R1+0xbb0] ;  /* 0x000bb00001ce7983 */ /* 0x002ea80000300800 */
[----:B------:R1:W-:Y:S04]  /*27d20*/  STS.U16 [R14+0x38900], R208 ;  /* 0x038900d00e007388 */ /* 0x0003e80000000400 */
[----:B0-----:R-:W2:Y:S04]  /*27d30*/  LDL.LU R207, [R1+0xbac] ;  /* 0x000bac0001cf7983 */ /* 0x001ea80000300800 */
[----:B-1----:R-:W2:Y:S04]  /*27d40*/  LDL.LU R208, [R1+0xba8] ;  /* 0x000ba80001d07983 */ /* 0x002ea80000300800 */
[----:B------:R0:W-:Y:S04]  /*27d50*/  STS.U16 [R14+0x20d00], R240 ;  /* 0x020d00f00e007388 */ /* 0x0001e80000000400 */
[----:B------:R1:W-:Y:S04]  /*27d60*/  STS.U16 [R14+0x28d00], R241 ;  /* 0x028d00f10e007388 */ /* 0x0003e80000000400 */
[----:B------:R1:W-:Y:S04]  /*27d70*/  STS.U16 [R14+0x30d00], R242 ;  /* 0x030d00f20e007388 */ /* 0x0003e80000000400 */
[----:B0-----:R-:W2:Y:S04]  /*27d80*/  LDL.LU R240, [R1+0xb34] ;  /* 0x000b340001f07983 */ /* 0x001ea80000300800 */
[----:B-1----:R-:W2:Y:S04]  /*27d90*/  LDL.LU R241, [R1+0xb30] ;  /* 0x000b300001f17983 */ /* 0x002ea80000300800 */
[----:B------:R0:W-:Y:S04]  /*27da0*/  STS.U16 [R14+0x38d00], R243 ;  /* 0x038d00f30e007388 */ /* 0x0001e80000000400 */
[----:B------:R-:W2:Y:S04]  /*27db0*/  LDL.LU R242, [R1+0xb2c] ;  /* 0x000b2c0001f27983 */ /* 0x000ea80000300800 */
        /* <DEDUP_REMOVED lines=32> */
[----:B0-----:R-:W2:Y:S04]  /*27fc0*/  LDL.LU R153, [R1+0x928] ;  /* 0x0009280001997983 */ /* 0x001ea80000300800 */
        /* <DEDUP_REMOVED lines=16> */
[----:B---3--:R-:W-:Y:S04]  /*280d0*/  STS.U16 [R3+0x20180], R200 ;  /* 0x020180c803007388 */ /* 0x008fe80000000400 */
[----:B----4-:R-:W-:Y:S04]  /*280e0*/  STS.U16 [R3+0x28180], R202 ;  /* 0x028180ca03007388 */ /* 0x010fe80000000400 */
[----:B--2---:R-:W-:Y:S04]  /*280f0*/  STS.U16 [R3+0x30180], R203 ;  /* 0x030180cb03007388 */ /* 0x004fe80000000400 */
[----:B------:R-:W-:Y:S04]  /*28100*/  STS.U16 [R3+0x38180], R204 ;  /* 0x038180cc03007388 */ /* 0x000fe80000000400 */
[----:B------:R-:W-:Y:S04]  /*28110*/  STS.U16 [R3+0x20580], R205 ;  /* 0x020580cd03007388 */ /* 0x000fe80000000400 */
[----:B------:R-:W-:Y:S04]  /*28120*/  STS.U16 [R3+0x28580], R206 ;  /* 0x028580ce03007388 */ /* 0x000fe80000000400 */
[----:B------:R-:W-:Y:S04]  /*28130*/  STS.U16 [R3+0x30580], R207 ;  /* 0x030580cf03007388 */ /* 0x000fe80000000400 */
[----:B------:R-:W-:Y:S04]  /*28140*/  STS.U16 [R3+0x38580], R208 ;  /* 0x038580d003007388 */ /* 0x000fe80000000400 */
[----:B------:R0:W-:Y:S04]  /*28150*/  STS.U16 [R3+0x21d80], R86 ;  /* 0x021d805603007388 */ /* 0x0001e80000000400 */
[----:B------:R1:W-:Y:S04]  /*28160*/  STS.U16 [R3+0x29d80], R85 ;  /* 0x029d805503007388 */ /* 0x0003e80000000400 */
[----:B------:R2:W-:Y:S04]  /*28170*/  STS.U16 [R3+0x31d80], R84 ;  /* 0x031d805403007388 */ /* 0x0005e80000000400 */
[----:B0-----:R-:W3:Y:S04]  /*28180*/  LDL.LU R86, [R1+0x2314] ;  /* 0x0023140001567983 */ /* 0x001ee80000300800 */
[----:B-1----:R-:W4:Y:S04]  /*28190*/  LDL.LU R85, [R1+0x2310] ;  /* 0x0023100001557983 */ /* 0x002f280000300800 */
[----:B--2---:R-:W2:Y:S04]  /*281a0*/  LDL.LU R84, [R1+0x230c] ;  /* 0x00230c0001547983 */ /* 0x004ea80000300800 */
[----:B------:R0:W-:Y:S04]  /*281b0*/  STS.U16 [R3+0x39d80], R83 ;  /* 0x039d805303007388 */ /* 0x0001e80000000400 */
[----:B------:R1:W-:Y:S04]  /*281c0*/  STS.U16 [R3+0x22180], R35 ;  /* 0x0221802303007388 */ /* 0x0003e80000000400 */
[----:B------:R1:W-:Y:S04]  /*281d0*/  STS.U16 [R3+0x2a180], R34 ;  /* 0x02a1802203007388 */ /* 0x0003e80000000400 */
[----:B0-----:R-:W3:Y:S04]  /*281e0*/  LDL.LU R83, [R1+0x2308] ;  /* 0x0023080001537983 */ /* 0x001ee80000300800 */
[----:B-1----:R-:W4:Y:S04]  /*281f0*/  LDL.LU R35, [R1+0x2304] ;  /* 0x0023040001237983 */ /* 0x002f280000300800 */
[----:B------:R-:W2:Y:S04]  /*28200*/  LDL.LU R34, [R1+0x2300] ;  /* 0x0023000001227983 */ /* 0x000ea80000300800 */
        /* <DEDUP_REMOVED lines=75> */
[----:B-1----:R-:W2:Y:S01]  /*286c0*/  LDL.LU R153, [R1+0xa18] ;  /* 0x000a180001997983 */ /* 0x002ea20000300800 */
        /* <DEDUP_REMOVED lines=19> */
[----:B------:R0:W-:Y:S04]  /*28800*/  STS.U16 [R14+0x21600], R137 ;  /* 0x021600890e007388 */ /* 0x0001e80000000400 */
[----:B------:R1:W-:Y:S04]  /*28810*/  STS.U16 [R14+0x31a00], R76 ;  /* 0x031a004c0e007388 */ /* 0x0003e80000000400 */
[----:B0-----:R-:W2:Y:S04]  /*28820*/  LDL.LU R137, [R1+0x22b4] ;  /* 0x0022b40001897983 */ /* 0x001ea80000300800 */
[----:B------:R-:W3:Y:S04]  /*28830*/  LDL.LU R136, [R1+0x22b0] ;  /* 0x0022b00001887983 */ /* 0x000ee80000300800 */
[----:B------:R-:W4:Y:S04]  /*28840*/  LDL.LU R135, [R1+0x22ac] ;  /* 0x0022ac0001877983 */ /* 0x000f280000300800 */
[----:B------:R-:W2:Y:S04]  /*28850*/  LDL.LU R134, [R1+0x22a8] ;  /* 0x0022a80001867983 */ /* 0x000ea80000300800 */
[----:B------:R-:W3:Y:S04]  /*28860*/  LDL.LU R78, [R1+0x22a4] ;  /* 0x0022a400014e7983 */ /* 0x000ee80000300800 */
[----:B------:R-:W3:Y:S04]  /*28870*/  LDL.LU R77, [R1+0x22a0] ;  /* 0x0022a000014d7983 */ /* 0x000ee80000300800 */
[----:B-1----:R-:W3:Y:S04]  /*28880*/  LDL.LU R76, [R1+0x229c] ;  /* 0x00229c00014c7983 */ /* 0x002ee80000300800 */
        /* <DEDUP_REMOVED lines=11> */
[----:B------:R-:W4:Y:S04]  /*28940*/  LDL.LU R63, [R1+0x2284] ;  /* 0x00228400013f7983 */ /* 0x000f280000300800 */
[----:B------:R0:W-:Y:S04]  /*28950*/  STS.U16 [R14+0x2a200], R64 ;  /* 0x02a200400e007388 */ /* 0x0001e80000000400 */
[----:B------:R1:W-:Y:S04]  /*28960*/  STS.U16 [R14+0x32200], R65 ;  /* 0x032200410e007388 */ /* 0x0003e80000000400 */
[----:B------:R1:W-:Y:S04]  /*28970*/  STS.U16 [R14+0x3a200], R66 ;  /* 0x03a200420e007388 */ /* 0x0003e80000000400 */
[----:B0-----:R-:W2:Y:S04]  /*28980*/  LDL.LU R64, [R1+0x2280] ;  /* 0x0022800001407983 */ /* 0x001ea80000300800 */
[----:B-1----:R-:W3:Y:S04]  /*28990*/  LDL.LU R65, [R1+0x227c] ;  /* 0x00227c0001417983 */ /* 0x002ee80000300800 */
[----:B------:R-:W4:Y:S04]  /*289a0*/  LDL.LU R66, [R1+0x2278] ;  /* 0x0022780001427983 */ /* 0x000f280000300800 */
        /* <DEDUP_REMOVED lines=40> */
[----:B------:R-:W-:-:S03]  /*28c30*/  LOP3.LUT R3, R15, 0x50, RZ, 0x3c, !PT ;  /* 0x000000500f037812 */ /* 0x000fc600078e3cff */
[----:B------:R0:W-:Y:S01]  /*28c40*/  STS.U16 [R14+0x23200], R70 ;  /* 0x023200460e007388 */ /* 0x0001e20000000400 */
[----:B------:R-:W-:-:S03]  /*28c50*/  IADD3 R3, R17, R3, RZ ;  /* 0x0000000311037210 */ /* 0x000fc60007ffe0ff */
        /* <DEDUP_REMOVED lines=31> */
[----:B----4-:R-:W-:Y:S04]  /*28e50*/  STS.U16 [R3+0x20e80], R66 ;  /* 0x020e804203007388 */ /* 0x010fe80000000400 */
[----:B---3--:R-:W-:Y:S04]  /*28e60*/  STS.U16 [R3+0x28e80], R65 ;  /* 0x028e804103007388 */ /* 0x008fe80000000400 */
[----:B--2---:R-:W-:Y:S04]  /*28e70*/  STS.U16 [R3+0x30e80], R64 ;  /* 0x030e804003007388 */ /* 0x004fe80000000400 */
        /* <DEDUP_REMOVED lines=20> */
[----:B------:R-:W4:Y:S01]  /*28fc0*/  LDL.LU R137, [R1+0x2208] ;  /* 0x0022080001897983 */ /* 0x000f220000300800 */
[----:B------:R-:W-:-:S03]  /*28fd0*/  LOP3.LUT R14, R15, 0x60, RZ, 0x3c, !PT ;  /* 0x000000600f0e7812 */ /* 0x000fc600078e3cff */
[----:B------:R-:W-:Y:S01]  /*28fe0*/  STS.U16 [R3+0x20280], R230 ;  /* 0x020280e603007388 */ /* 0x000fe20000000400 */
[----:B------:R-:W-:-:S03]  /*28ff0*/  IADD3 R14, R17, R14, RZ ;  /* 0x0000000e110e7210 */ /* 0x000fc60007ffe0ff */
        /* <DEDUP_REMOVED lines=51> */
[----:B------:R-:W-:Y:S01]  /*29330*/  STS.U16 [R14+0x20b00], R129 ;  /* 0x020b00810e007388 */ /* 0x000fe20000000400 */
[----:B------:R-:W-:Y:S01]  /*29340*/  UMOV UR53, 0x40000040 ;  /* 0x4000004000357882 */ /* 0x000fe20000000000 */
[----:B------:R-:W-:-:S02]  /*29350*/  UIADD3.64 UR48, UR4, 0x80, URZ ;  /* 0x0000008004307897 */ /* 0x000fc4000fffe03f */
[----:B------:R-:W-:Y:S01]  /*29360*/  UIADD3.64 UR50, UR6, 0x2, URZ ;  /* 0x0000000206327897 */ /* 0x000fe2000fffe03f */
[----:B0-----:R-:W4:Y:S01]  /*29370*/  LDL.LU R124, [R1+0x2204] ;  /* 0x00220400017c7983 */ /* 0x001f220000300800 */
[----:B-1----:R-:W-:-:S03]  /*29380*/  LOP3.LUT R3, R15, 0x70, RZ, 0x3c, !PT ;  /* 0x000000700f037812 */ /* 0x002fc600078e3cff */
        /* <DEDUP_REMOVED lines=8> */
[----:B--2---:R-:W-:Y:S04]  /*29410*/  STS.U16 [R14+0x38700], R130 ;  /* 0x038700820e007388 */ /* 0x004fe80000000400 */
[----:B---3--:R-:W-:Y:S04]  /*29420*/  STS.U16 [R14+0x30700], R131 ;  /* 0x030700830e007388 */ /* 0x008fe80000000400 */
        /* <DEDUP_REMOVED lines=28> */
[----:B------:R-:W-:-:S02]  /*295f0*/  UIADD3.64 UR44, UR4, 0x100, URZ ;  /* 0x00000100042c7897 */ /* 0x000fc4000fffe03f */
[----:B------:R-:W-:Y:S01]  /*29600*/  UIADD3.64 UR46, UR6, 0x4, URZ ;  /* 0x00000004062e7897 */ /* 0x000fe2000fffe03f */
[----:B------:R-:W-:Y:S01]  /*29610*/  STS.U16 [R14+0x32700], R50 ;  /* 0x032700320e007388 */ /* 0x000fe20000000400 */
[----:B------:R-:W-:Y:S02]  /*29620*/  UIADD3.64 UR40, UR4, 0x180, URZ ;  /* 0x0000018004287897 */ /* 0x000fe4000fffe03f */
[----:B------:R-:W-:Y:S01]  /*29630*/  UIADD3.64 UR42, UR6, 0x3fe, URZ ;  /* 0x000003fe062a7897 */ /* 0x000fe2000fffe03f */
[----:B------:R-:W-:Y:S01]  /*29640*/  STS.U16 [R14+0x3a700], R51 ;  /* 0x03a700330e007388 */ /* 0x000fe20000000400 */
[----:B------:R-:W-:Y:S02]  /*29650*/  UIADD3.64 UR56, UR4, 0x280, URZ ;  /* 0x0000028004387897 */ /* 0x000fe4000fffe03f */
[----:B------:R-:W-:Y:S01]  /*29660*/  UIADD3.64 UR58, UR6, 0x402, URZ ;  /* 0x00000402063a7897 */ /* 0x000fe2000fffe03f */
[----:B------:R-:W-:Y:S01]  /*29670*/  STS.U16 [R14+0x22b00], R52 ;  /* 0x022b00340e007388 */ /* 0x000fe20000000400 */
[----:B------:R-:W-:Y:S01]  /*29680*/  MOV R15, UR10 ;  /* 0x0000000a000f7c02 */ /* 0x000fe20008000f00 */
[----:B0-----:R-:W0:Y:S02]  /*29690*/  LDC R47, c[0x0][0x238] ;  /* 0x00008e00ff2f7b82 */ /* 0x001e240000000800 */
        /* <DEDUP_REMOVED lines=87> */
[----:B------:R3:W-:Y:S06]  /*29c10*/  MEMBAR.ALL.CTA ;  /* 0x0000000000007992 */ /* 0x0007ec0000008000 */
[----:B---3--:R-:W3:Y:S01]  /*29c20*/  FENCE.VIEW.ASYNC.S ;  /* 0x00000000000073c6 */ /* 0x008ee20000000000 */
[----:B-1----:R-:W-:-:S03]  /*29c30*/  SHF.R.U32.HI R14, RZ, 0x4, R17 ;  /* 0x00000004ff0e7819 */ /* 0x002fc60000011611 */
[----:B------:R-:W4:Y:S01]  /*29c40*/  LDL.LU R121, [R1+0x2200] ;  /* 0x0022000001797983 */ /* 0x000f220000300800 */
[----:B------:R-:W-:Y:S02]  /*29c50*/  SGXT.U32 R14, R14, 0xe ;  /* 0x0000000e0e0e781a */ /* 0x000fe40000000000 */
[----:B--2---:R-:W-:Y:S01]  /*29c60*/  MOV R18, UR11 ;  /* 0x0000000b00127c02 */ /* 0x004fe20008000f00 */
[----:B------:R-:W2:Y:S01]  /*29c70*/  LDL.LU R123, [R1+0x21fc] ;  /* 0x0021fc00017b7983 */ /* 0x000ea20000300800 */
[----:B---3--:R-:W-:Y:S01]  /*29c80*/  BAR.SYNC.DEFER_BLOCKING 0x0 ;  /* 0x0000000000007b1d */ /* 0x008fe20000010000 */
[----:B------:R-:W-:Y:S02]  /*29c90*/  R2UR UR52, R14 ;  /* 0x000000000e3472ca */ /* 0x000fe400000e0000 */
[----:B------:R-:W-:-:S03]  /*29ca0*/  MOV R3, UR8 ;  /* 0x0000000800037c02 */ /* 0x000fc60008000f00 */
[----:B------:R-:W3:Y:S01]  /*29cb0*/  LDL.LU R122, [R1+0x21f8] ;  /* 0x0021f800017a7983 */ /* 0x000ee20000300800 */
[----:B------:R-:W-:Y:S01]  /*29cc0*/  WARPGROUP.ARRIVE ;  /* 0x00000000000079c5 */ /* 0x000fe20000000000 */
[----:B------:R-:W-:Y:S02]  /*29cd0*/  MOV R14, UR9 ;  /* 0x00000009000e7c02 */ /* 0x000fe40008000f00 */
[----:B------:R-:W4:Y:S04]  /*29ce0*/  LDL.LU R120, [R1+0x21f4] ;  /* 0x0021f40001787983 */ /* 0x000f280000300800 */
[----:B------:R-:W-:Y:S01]  /*29cf0*/  HGMMA.64x128x16.F32 R152, gdesc[UR52].tnspA, RZ, !UPT, gsb0 ;  /* 0x21e00000349879f0 */ /* 0x000fe2000c0008ff */
[----:B------:R-:W2:Y:S04]  /*29d00*/  LDL.LU R119, [R1+0x21f0] ;  /* 0x0021f00001777983 */ /* 0x000ea80000300800 */
[----:B------:R-:W3:Y:S04]  /*29d10*/  LDL.LU R118, [R1+0x21ec] ;  /* 0x0021ec0001767983 */ /* 0x000ee80000300800 */
[----:B------:R-:W4:Y:S04]  /*29d20*/  LDL.LU R117, [R1+0x21e8] ;  /* 0x0021e80001757983 */ /* 0x000f280000300800 */
[----:B------:R-:W2:Y:S04]  /*29d30*/  LDL.LU R116, [R1+0x21e4] ;  /* 0x0021e40001747983 */ /* 0x000ea80000300800 */
[----:B------:R-:W3:Y:S04]  /*29d40*/  LDL.LU R115, [R1+0x21e0] ;  /* 0x0021e00001737983 */ /* 0x000ee80000300800 */
[----:B------:R-:W4:Y:S04]  /*29d50*/  LDL.LU R114, [R1+0x21dc] ;  /* 0x0021dc0001727983 */ /* 0x000f280000300800 */
[----:B------:R-:W2:Y:S04]  /*29d60*/  LDL.LU R113, [R1+0x21d8] ;  /* 0x0021d80001717983 */ /* 0x000ea80000300800 */
[----:B------:R-:W3:Y:S04]  /*29d70*/  LDL.LU R112, [R1+0x21d4] ;  /* 0x0021d40001707983 */ /* 0x000ee80000300800 */
[----:B------:R-:W4:Y:S01]  /*29d80*/  LDL.LU R111, [R1+0x21d0] ;  /* 0x0021d000016f7983 */ /* 0x000f220000300800 */
[----:B------:R-:W-:-:S02]  /*29d90*/  MOV R222, UR39 ;  /* 0x0000002700de7c02 */ /* 0x000fc40008000f00 */
[----:B------:R-:W-:Y:S01]  /*29da0*/  MOV R221, UR38 ;  /* 0x0000002600dd7c02 */ /* 0x000fe20008000f00 */
[----:B------:R-:W2:Y:S01]  /*29db0*/  LDL.LU R16, [R1+0x21cc] ;  /* 0x0021cc0001107983 */ /* 0x000ea20000300800 */
[----:B------:R-:W-:Y:S02]  /*29dc0*/  MOV R220, UR37 ;  /* 0x0000002500dc7c02 */ /* 0x000fe40008000f00 */
[----:B------:R-:W-:Y:S01]  /*29dd0*/  MOV R219, UR36 ;  /* 0x0000002400db7c02 */ /* 0x000fe20008000f00 */
[----:B------:R-:W2:Y:S01]  /*29de0*/  LDL.LU R0, [R1+0x21c8] ;  /* 0x0021c80001007983 */ /* 0x000ea20000300800 */
[----:B------:R-:W-:Y:S02]  /*29df0*/  MOV R22, UR55 ;  /* 0x0000003700167c02 */ /* 0x000fe40008000f00 */
[----:B------:R-:W-:Y:S01]  /*29e00*/  MOV R21, UR54 ;  /* 0x0000003600157c02 */ /* 0x000fe20008000f00 */
        /* <DEDUP_REMOVED lines=22> */
[----:B------:R-:W2:Y:S01]  /*29f70*/  LDL.LU R131, [R1+0x216c] ;  /* 0x00216c0001837983 */ /* 0x000ea20000300800 */
[----:B------:R-:W-:-:S02]  /*29f80*/  WARPGROUP.DEPBAR.LE gsb0, 0x0 ;  /* 0x00008000000079c5 */ /* 0x000fc40000010000 */
[----:B------:R-:W-:Y:S01]  /*29f90*/  WARPGROUP.ARRIVE ;  /* 0x00000000000079c5 */ /* 0x000fe20000000000 */
[----:B------:R-:W2:Y:S04]  /*29fa0*/  LDL.LU R130, [R1+0x2168] ;  /* 0x0021680001827983 */ /* 0x000ea80000300800 */
[----:B------:R-:W2:Y:S01]  /*29fb0*/  LDL.LU R129, [R1+0x2164] ;  /* 0x0021640001817983 */ /* 0x000ea20000300800 */
[----:B------:R-:W-:Y:S03]  /*29fc0*/  HGMMA.64x128x16.F32 R152, gdesc[UR4].tnspA, R152, gsb0 ;  /* 0x21e00000049879f0 */ /* 0x000fe60008000898 */
[----:B------:R-:W2:Y:S04]  /*29fd0*/  LDL.LU R128, [R1+0x2160] ;  /* 0x0021600001807983 */ /* 0x000ea80000300800 */
[----:B------:R-:W2:Y:S04]  /*29fe0*/  LDL.LU R127, [R1+0x215c] ;  /* 0x00215c00017f7983 */ /* 0x000ea80000300800 */
[----:B------:R-:W2:Y:S04]  /*29ff0*/  LDL.LU R126, [R1+0x2158] ;  /* 0x00215800017e7983 */ /* 0x000ea80000300800 */
[----:B------:R-:W2:Y:S04]  /*2a000*/  LDL.LU R125, [R1+0x2154] ;  /* 0x00215400017d7983 */ /* 0x000ea80000300800 */
[----:B------:R-:W2:Y:S04]  /*2a010*/  LDL R31, [R1+0xf44] ;  /* 0x000f4400011f7983 */ /* 0x000ea80000100800 */
[----:B------:R-:W2:Y:S01]  /*2a020*/  LDL R25, [R1+0xf98] ;  /* 0x000f980001197983 */ /* 0x000ea20000100800 */
[----:B------:R-:W-:-:S02]  /*2a030*/  WARPGROUP.DEPBAR.LE gsb0, 0x0 ;  /* 0x00008000000079c5 */ /* 0x000fc40000010000 */
[----:B------:R-:W-:-:S06]  /*2a040*/  WARPGROUP.ARRIVE ;  /* 0x00000000000079c5 */ /* 0x000fcc0000000000 */
[----:B------:R-:W-:Y:S03]  /*2a050*/  HGMMA.64x128x16.F32 R152, gdesc[UR48].tnspA, R152, gsb0 ;  /* 0x21e00000309879f0 */ /* 0x000fe60008000898 */
[----:B------:R-:W-:Y:S02]  /*2a060*/  WARPGROUP.DEPBAR.LE gsb0, 0x0 ;  /* 0x00008000000079c5 */ /* 0x000fe40000010000 */
[----:B------:R-:W-:-:S07]  /*2a070*/  WARPGROUP.ARRIVE ;  /* 0x00000000000079c5 */ /* 0x000fce0000000000 */
[----:B------:R-:W-:Y:S03]  /*2a080*/  HGMMA.64x128x16.F32 R152, gdesc[UR44].tnspA, R152, gsb0 ;  /* 0x21e000002c9879f0 */ /* 0x000fe60008000898 */
[----:B------:R-:W-:Y:S02]  /*2a090*/  WARPGROUP.DEPBAR.LE gsb0, 0x0 ;  /* 0x00008000000079c5 */ /* 0x000fe40000010000 */
[----:B------:R-:W-:-:S07]  /*2a0a0*/  WARPGROUP.ARRIVE ;  /* 0x00000000000079c5 */ /* 0x000fce0000000000 */
[----:B------:R-:W-:Y:S01]  /*2a0b0*/  HGMMA.64x128x16.F32 R152, gdesc[UR40].tnspA, R152, gsb0 ;  /* 0x21e00000289879f0 */ /* 0x000fe20008000898 */
[----:B------:R-:W-:Y:S02]  /*2a0c0*/  UIADD3.64 UR40, UR4, 0x200, URZ ;  /* 0x0000020004287897 */ /* 0x000fe4000fffe03f */
[----:B------:R-:W-:Y:S01]  /*2a0d0*/  UIADD3.64 UR42, UR6, 0x400, URZ ;  /* 0x00000400062a7897 */ /* 0x000fe2000fffe03f */
[----:B------:R-:W-:Y:S02]  /*2a0e0*/  WARPGROUP.DEPBAR.LE gsb0, 0x0 ;  /* 0x00008000000079c5 */ /* 0x000fe40000010000 */
[----:B------:R-:W-:-:S06]  /*2a0f0*/  WARPGROUP.ARRIVE ;  /* 0x00000000000079c5 */ /* 0x000fcc0000000000 */
        /* <DEDUP_REMOVED lines=10> */
[----:B------:R-:W-:Y:S03]  /*2a1a0*/  HGMMA.64x128x16.F32 R152, gdesc[UR48].tnspA, R152, gsb0 ;  /* 0x21e00000309879f0 */ /* 0x000fe60008000898 */
[----:B------:R-:W-:Y:S02]  /*2a1b0*/  WARPGROUP.DEPBAR.LE gsb0, 0x0 ;  /* 0x00008000000079c5 */ /* 0x000fe40000010000 */
[----:B------:R-:W-:-:S07]  /*2a1c0*/  WARPGROUP.ARRIVE ;  /* 0x00000000000079c5 */ /* 0x000fce0000000000 */
        /* <DEDUP_REMOVED lines=61> */
[----:B------:R-:W-:Y:S01]  /*2a5a0*/  HGMMA.64x128x16.F32 R152, gdesc[UR56].tnspA, R152, gsb0 ;  /* 0x21e00000389879f0 */ /* 0x000fe20008000898 */
[----:B----4-:R-:W-:Y:S02]  /*2a5b0*/  R2UR UR43, R111 ;  /* 0x000000006f2b72ca */ /* 0x010fe400000e0000 */
[----:B---3--:R-:W-:Y:S02]  /*2a5c0*/  R2UR UR42, R112 ;  /* 0x00000000702a72ca */ /* 0x008fe400000e0000 */
[----:B--2---:R-:W-:Y:S02]  /*2a5d0*/  R2UR UR41, R113 ;  /* 0x00000000712972ca */ /* 0x004fe400000e0000 */
[----:B------:R-:W-:Y:S01]  /*2a5e0*/  R2UR UR40, R114 ;  /* 0x00000000722872ca */ /* 0x000fe200000e0000 */
[----:B------:R-:W-:Y:S02]  /*2a5f0*/  WARPGROUP.DEPBAR.LE gsb0, 0x0 ;  /* 0x00008000000079c5 */ /* 0x000fe40000010000 */
[----:B------:R-:W-:-:S06]  /*2a600*/  WARPGROUP.ARRIVE ;  /* 0x00000000000079c5 */ /* 0x000fcc0000000000 */
[----:B------:R-:W-:Y:S01]  /*2a610*/  HGMMA.64x128x16.F32 R152, gdesc[UR36].tnspA, R152, gsb0 ;  /* 0x21e00000249879f0 */ /* 0x000fe20008000898 */
[----:B------:R-:W-:Y:S02]  /*2a620*/  R2UR UR47, R115 ;  /* 0x00000000732f72ca */ /* 0x000fe400000e0000 */
[----:B------:R-:W-:Y:S02]  /*2a630*/  R2UR UR46, R116 ;  /* 0x00000000742e72ca */ /* 0x000fe400000e0000 */
[----:B------:R-:W-:Y:S02]  /*2a640*/  R2UR UR45, R117 ;  /* 0x00000000752d72ca */ /* 0x000fe400000e0000 */
        /* <DEDUP_REMOVED lines=31> */
[----:B------:R-:W-:Y:S02]  /*2a840*/  MOV R216, UR45 ;  /* 0x0000002d00d87c02 */ /* 0x000fe40008000f00 */
[----:B------:R-:W-:Y:S01]  /*2a850*/  MOV R23, UR44 ;  /* 0x0000002c00177c02 */ /* 0x000fe20008000f00 */
[----:B------:R-:W-:Y:S01]  /*2a860*/  UIADD3.64 UR44, UR4, 0x780, URZ ;  /* 0x00000780042c7897 */ /* 0x000fe2000fffe03f */
[----:B------:R-:W-:Y:S01]  /*2a870*/  MOV R218, UR47 ;  /* 0x0000002f00da7c02 */ /* 0x000fe20008000f00 */
[----:B------:R-:W-:Y:S01]  /*2a880*/  UMOV UR47, UR55 ;  /* 0x00000037002f7c82 */ /* 0x000fe20008000000 */
[----:B------:R-:W-:Y:S01]  /*2a890*/  MOV R217, UR46 ;  /* 0x0000002e00d97c02 */ /* 0x000fe20008000f00 */
[----:B------:R-:W-:Y:S01]  /*2a8a0*/  UMOV UR46, UR54 ;  /* 0x00000036002e7c82 */ /* 0x000fe20008000000 */
[----:B------:R-:W-:Y:S02]  /*2a8b0*/  WARPGROUP.DEPBAR.LE gsb0, 0x0 ;  /* 0x00008000000079c5 */ /* 0x000fe40000010000 */
[----:B------:R-:W-:-:S06]  /*2a8c0*/  WARPGROUP.ARRIVE ;  /* 0x00000000000079c5 */ /* 0x000fcc0000000000 */
[----:B------:R-:W-:Y:S01]  /*2a8d0*/  HGMMA.64x128x16.F32 R152, gdesc[UR8].tnspA, R152, gsb0 ;  /* 0x21e00000089879f0 */ /* 0x000fe20008000898 */
[----:B------:R-:W-:Y:S01]  /*2a8e0*/  UIADD3.64 UR36, UR4, 0x800, URZ ;  /* 0x0000080004247897 */ /* 0x000fe2000fffe03f */
[----:B------:R-:W-:Y:S01]  /*2a8f0*/  UMOV UR56, UR58 ;  /* 0x0000003a00387c82 */ /* 0x000fe20008000000 */
[----:B------:R-:W-:Y:S01]  /*2a900*/  UMOV UR57, UR59 ;  /* 0x0000003b00397c82 */ /* 0x000fe20008000000 */
[----:B------:R-:W-:Y:S01]  /*2a910*/  UMOV UR58, UR38 ;  /* 0x00000026003a7c82 */ /* 0x000fe20008000000 */
[----:B------:R-:W-:Y:S01]  /*2a920*/  UMOV UR59, UR39 ;  /* 0x00000027003b7c82 */ /* 0x000fe20008000000 */
[----:B------:R-:W-:Y:S01]  /*2a930*/  UMOV UR38, UR6 ;  /* 0x0000000600267c82 */ /* 0x000fe20008000000 */
[----:B------:R-:W-:Y:S01]  /*2a940*/  UMOV UR39, UR7 ;  /* 0x0000000700277c82 */ /* 0x000fe20008000000 */
[----:B------:R-:W-:Y:S02]  /*2a950*/  WARPGROUP.DEPBAR.LE gsb0, 0x0 ;  /* 0x00008000000079c5 */ /* 0x000fe40000010000 */
[----:B------:R-:W-:-:S02]  /*2a960*/  MOV R66, R153 ;  /* 0x0000009900427202 */ /* 0x000fc40000000f00 */
[----:B------:R-:W-:Y:S02]  /*2a970*/  MOV R28, R154 ;  /* 0x0000009a001c7202 */ /* 0x000fe40000000f00 */
[----:B------:R-:W-:Y:S02]  /*2a980*/  MOV R99, R155 ;  /* 0x0000009b00637202 */ /* 0x000fe40000000f00 */
[----:B------:R-:W-:Y:S02]  /*2a990*/  MOV R98, R156 ;  /* 0x0000009c00627202 */ /* 0x000fe40000000f00 */
[----:B------:R-:W-:Y:S02]  /*2a9a0*/  MOV R97, R157 ;  /* 0x0000009d00617202 */ /* 0x000fe40000000f00 */
[----:B------:R-:W-:Y:S02]  /*2a9b0*/  MOV R96, R159 ;  /* 0x0000009f00607202 */ /* 0x000fe40000000f00 */
        /* <DEDUP_REMOVED lines=58> */
[----:B------:R-:W-:-:S06]  /*2ad60*/  WARPGROUP.ARRIVE ;  /* 0x00000000000079c5 */ /* 0x000fcc0000000000 */
[----:B------:R-:W-:Y:S01]  /*2ad70*/  HGMMA.64x128x16.F32 R152, gdesc[UR44].tnspA, RZ, !UPT, gsb0 ;  /* 0x21e000002c9879f0 */ /* 0x000fe2000c0008ff */
[----:B------:R-:W-:Y:S01]  /*2ad80*/  UMOV UR52, UR10 ;  /* 0x0000000a00347c82 */ /* 0x000fe20008000000 */
[----:B------:R-:W-:Y:S01]  /*2ad90*/  UMOV UR53, UR11 ;  /* 0x0000000b00357c82 */ /* 0x000fe20008000000 */
[----:B------:R-:W-:Y:S02]  /*2ada0*/  UIADD3.64 UR8, UR4, 0x880, URZ ;  /* 0x0000088004087897 */ /* 0x000fe4000fffe03f */
[----:B------:R-:W-:Y:S01]  /*2adb0*/  UIADD3.64 UR10, UR6, 0x2, URZ ;  /* 0x00000002060a7897 */ /* 0x000fe2000fffe03f */
[----:B------:R-:W-:Y:S02]  /*2adc0*/  WARPGROUP.DEPBAR.LE gsb0, 0x0 ;  /* 0x00008000000079c5 */ /* 0x000fe40000010000 */
[----:B------:R-:W-:-:S06]  /*2add0*/  WARPGROUP.ARRIVE ;  /* 0x00000000000079c5 */ /* 0x000fcc0000000000 */
[----:B------:R-:W-:Y:S01]  /*2ade0*/  HGMMA.64x128x16.F32 R152, gdesc[UR36].tnspA, R152, gsb0 ;  /* 0x21e00000249879f0 */ /* 0x000fe20008000898 */
[----:B------:R-:W-:Y:S02]  /*2adf0*/  UIADD3.64 UR44, UR4, 0x900, URZ ;  /* 0x00000900042c7897 */ /* 0x000fe4000fffe03f */
[----:B------:R-:W-:-:S07]  /*2ae00*/  UIADD3.64 UR36, UR6, 0x4, URZ ;  /* 0x0000000406247897 */ /* 0x000fce000fffe03f */
[----:B------:R-:W-:Y:S01]  /*2ae10*/  UMOV UR46, UR36 ;  /* 0x00000024002e7c82 */ /* 0x000fe20008000000 */
[----:B------:R-:W-:Y:S01]  /*2ae20*/  UMOV UR47, UR37 ;  /* 0x00000025002f7c82 */ /* 0x000fe20008000000 */
[----:B------:R-:W-:Y:S02]  /*2ae30*/  WARPGROUP.DEPBAR.LE gsb0, 0x0 ;  /* 0x00008000000079c5 */ /* 0x000fe40000010000 */
[----:B------:R-:W-:-:S06]  /*2ae40*/  WARPGROUP.ARRIVE ;  /* 0x00000000000079c5 */ /* 0x000fcc0000000000 */
[----:B------:R-:W-:Y:S01]  /*2ae50*/  HGMMA.64x128x16.F32 R152, gdesc[UR8].tnspA, R152, gsb0 ;  /* 0x21e00000089879f0 */ /* 0x000fe20008000898 */
[----:B------:R-:W-:Y:S01]  /*2ae60*/  MOV R20, UR53 ;  /* 0x0000003500147c02 */ /* 0x000fe20008000f00 */
[----:B------:R-:W-:Y:S01]  /*2ae70*/  UIADD3.64 UR38, UR6, 0x3fe, URZ ;  /* 0x000003fe06267897 */ /* 0x000fe2000fffe03f */
[----:B------:R-:W-:Y:S01]  /*2ae80*/  MOV R19, UR52 ;  /* 0x0000003400137c02 */ /* 0x000fe20008000f00 */
[----:B------:R-:W-:-:S05]  /*2ae90*/  UIADD3.64 UR52, UR4, 0x980, URZ ;  /* 0x0000098004347897 */ /* 0x000fca000fffe03f */
[----:B------:R-:W-:Y:S01]  /*2aea0*/  UMOV UR54, UR38 ;  /* 0x0000002600367c82 */ /* 0x000fe20008000000 */
[----:B------:R-:W-:Y:S01]  /*2aeb0*/  UMOV UR55, UR39 ;  /* 0x0000002700377c82 */ /* 0x000fe20008000000 */
        /* <DEDUP_REMOVED lines=25> */
[----:B------:R-:W-:Y:S02]  /*2b050*/  R2UR UR11, R18 ;  /* 0x00000000120b72ca */ /* 0x000fe400000e0000 */
[----:B------:R-:W-:Y:S01]  /*2b060*/  R2UR UR10, R15 ;  /* 0x000000000f0a72ca */ /* 0x000fe200000e0000 */
[----:B------:R-:W-:-:S10]  /*2b070*/  UIADD3.64 UR44, UR4, 0xc00, URZ ;  /* 0x00000c00042c7897 */ /* 0x000fd4000fffe03f */
[----:B------:R-:W-:Y:S01]  /*2b080*/  UMOV UR47, UR11 ;  /* 0x0000000b002f7c82 */ /* 0x000fe20008000000 */
[----:B------:R-:W-:Y:S02]  /*2b090*/  WARPGROUP.DEPBAR.LE gsb0, 0x0 ;  /* 0x00008000000079c5 */ /* 0x000fe40000010000 */
[----:B------:R-:W-:-:S06]  /*2b0a0*/  WARPGROUP.ARRIVE ;  /* 0x00000000000079c5 */ /* 0x000fcc0000000000 */
[----:B------:R-:W-:Y:S01]  /*2b0b0*/  HGMMA.64x128x16.F32 R152, gdesc[UR36].tnspA, R152, gsb0 ;  /* 0x21e00000249879f0 */ /* 0x000fe20008000898 */
[----:B------:R-:W-:Y:S01]  /*2b0c0*/  UMOV UR46, UR10 ;  /* 0x0000000a002e7c82 */ /* 0x000fe20008000000 */
[----:B------:R-:W-:Y:S01]  /*2b0d0*/  UIADD3.64 UR36, UR4, 0xc80, URZ ;  /* 0x00000c8004247897 */ /* 0x000fe2000fffe03f */
[----:B------:R-:W-:Y:S01]  /*2b0e0*/  UMOV UR38, UR14 ;  /* 0x0000000e00267c82 */ /* 0x000fe20008000000 */
[----:B------:R-:W-:Y:S01]  /*2b0f0*/  UMOV UR39, UR15 ;  /* 0x0000000f00277c82 */ /* 0x000fe20008000000 */
[----:B------:R-:W-:Y:S02]  /*2b100*/  WARPGROUP.DEPBAR.LE gsb0, 0x0 ;  /* 0x00008000000079c5 */ /* 0x000fe40000010000 */
[----:B------:R-:W-:-:S06]  /*2b110*/  WARPGROUP.ARRIVE ;  /* 0x00000000000079c5 */ /* 0x000fcc0000000000 */
[----:B------:R-:W-:Y:S01]  /*2b120*/  HGMMA.64x128x16.F32 R152, gdesc[UR44].tnspA, R152, gsb0 ;  /* 0x21e000002c9879f0 */ /* 0x000fe20008000898 */
[----:B------:R-:W-:Y:S02]  /*2b130*/  R2UR UR9, R14 ;  /* 0x000000000e0972ca */ /* 0x000fe400000e0000 */
[----:B------:R-:W-:Y:S02]  /*2b140*/  R2UR UR8, R3 ;  /* 0x00000000030872ca */ /* 0x000fe400000e0000 */
[----:B------:R-:W-:Y:S01]  /*2b150*/  MOV R18, UR11 ;  /* 0x0000000b00127c02 */ /* 0x000fe20008000f00 */
[----:B------:R-:W-:Y:S01]  /*2b160*/  UMOV UR11, UR19 ;  /* 0x00000013000b7c82 */ /* 0x000fe20008000000 */
[----:B------:R-:W-:-:S07]  /*2b170*/  MOV R15, UR10 ;  /* 0x0000000a000f7c02 */ /* 0x000fce0008000f00 */
[----:B------:R-:W-:Y:S02]  /*2b180*/  MOV R14, UR9 ;  /* 0x00000009000e7c02 */ /* 0x000fe40008000f00 */
[----:B------:R-:W-:Y:S01]  /*2b190*/  MOV R3, UR8 ;  /* 0x0000000800037c02 */ /* 0x000fe20008000f00 */
[----:B------:R-:W-:Y:S01]  /*2b1a0*/  UIADD3.64 UR8, UR4, 0xd00, URZ ;  /* 0x00000d0004087897 */ /* 0x000fe2000fffe03f */
[----:B------:R-:W-:Y:S02]  /*2b1b0*/  WARPGROUP.DEPBAR.LE gsb0, 0x0 ;  /* 0x00008000000079c5 */ /* 0x000fe40000010000 */
[----:B------:R-:W-:-:S06]  /*2b1c0*/  WARPGROUP.ARRIVE ;  /* 0x00000000000079c5 */ /* 0x000fcc0000000000 */
[----:B------:R-:W-:Y:S01]  /*2b1d0*/  HGMMA.64x128x16.F32 R152, gdesc[UR36].tnspA, R152, gsb0 ;  /* 0x21e00000249879f0 */ /* 0x000fe20008000898 */
[----:B------:R-:W-:Y:S01]  /*2b1e0*/  UMOV UR10, UR18 ;  /* 0x00000012000a7c82 */ /* 0x000fe20008000000 */
        /* <DEDUP_REMOVED lines=28> */
[----:B------:R-:W-:Y:S01]  /*2b3b0*/  UIADD3.64 UR36, UR4, 0x1780, URZ ;  /* 0x0000178004247897 */ /* 0x000fe2000fffe03f */
        /* <DEDUP_REMOVED lines=61> */
[----:B------:R-:W-:Y:S02]  /*2b790*/  UIADD3.64 UR8, UR4, 0x1c80, URZ ;  /* 0x00001c8004087897 */ /* 0x000fe4000fffe03f */
[----:B------:R-:W-:Y:S02]  /*2b7a0*/  WARPGROUP.DEPBAR.LE gsb0, 0x0 ;  /* 0x00008000000079c5 */ /* 0x000fe40000010000 */
[----:B------:R-:W-:-:S07]  /*2b7b0*/  WARPGROUP.ARRIVE ;  /* 0x00000000000079c5 */ /* 0x000fce0000000000 */
[----:B------:R-:W-:Y:S01]  /*2b7c0*/  HGMMA.64x128x16.F32 R152, gdesc[UR44].tnspA, R152, gsb0 ;  /* 0x21e000002c9879f0 */ /* 0x000fe20008000898 */
[----:B------:R-:W-:Y:S02]  /*2b7d0*/  R2UR UR47, R218 ;  /* 0x00000000da2f72ca */ /* 0x000fe400000e0000 */
[----:B------:R-:W-:-:S11]  /*2b7e0*/  R2UR UR46, R217 ;  /* 0x00000000d92e72ca */ /* 0x000fd600000e0000 */
[----:B------:R-:W-:Y:S02]  /*2b7f0*/  UMOV UR11, UR47 ;  /* 0x0000002f000b7c82 */ /* 0x000fe40008000000 */
[----:B------:R-:W-:Y:S01]  /*2b800*/  UMOV UR10, UR46 ;  /* 0x0000002e000a7c82 */ /* 0x000fe20008000000 */
[----:B------:R-:W-:Y:S01]  /*2b810*/  UIADD3.64 UR52, UR4, 0x1d00, URZ ;  /* 0x00001d0004347897 */ /* 0x000fe2000fffe03f */
[----:B------:R-:W-:Y:S02]  /*2b820*/  WARPGROUP.DEPBAR.LE gsb0, 0x0 ;  /* 0x00008000000079c5 */ /* 0x000fe40000010000 */
[----:B------:R-:W-:-:S06]  /*2b830*/  WARPGROUP.ARRIVE ;  /* 0x00000000000079c5 */ /* 0x000fcc0000000000 */
[----:B------:R-:W-:Y:S01]  /*2b840*/  HGMMA.64x128x16.F32 R152, gdesc[UR8].tnspA, R152, gsb0 ;  /* 0x21e00000089879f0 */ /* 0x000fe20008000898 */
[----:B------:R-:W-:Y:S01]  /*2b850*/  UMOV UR54, UR50 ;  /* 0x0000003200367c82 */ /* 0x000fe20008000000 */
        /* <DEDUP_REMOVED lines=17> */
[----:B------:R-:W-:Y:S02]  /*2b970*/  LOP3.LUT R3, R33, 0x6, RZ, 0xc0, !PT ;  /* 0x0000000621037812 */ /* 0x000fe400078ec0ff */
[----:B------:R-:W-:Y:S02]  /*2b980*/  LOP3.LUT R59, R16, 0x8, RZ, 0xfc, !PT ;  /* 0x00000008103b7812 */ /* 0x000fe400078efcff */
[----:B------:R-:W-:Y:S02]  /*2b990*/  IADD3 R3, P1, R3, R31, RZ ;  /* 0x0000001f03037210 */ /* 0x000fe40007f3e0ff */
[----:B------:R-:W-:Y:S02]  /*2b9a0*/  R2UR UR9, R14 ;  /* 0x000000000e0972ca */ /* 0x000fe400000e0000 */
[----:B------:R-:W-:-:S02]  /*2b9b0*/  IADD3.X R14, RZ, R25, RZ, P1, !PT ;  /* 0x00000019ff0e7210 */ /* 0x000fc40000ffe4ff */
[C---:B------:R-:W-:Y:S02]  /*2b9c0*/  IADD3 R238, P6, R3.reuse, 0x40, RZ ;  /* 0x0000004003ee7810 */ /* 0x040fe40007fde0ff */
[----:B------:R-:W-:Y:S01]  /*2b9d0*/  ISETP.GE.U32.AND P3, PT, R3, R59, PT ;  /* 0x0000003b0300720c */ /* 0x000fe20003f66070 */
[-C--:B0-----:R-:W-:Y:S01]  /*2b9e0*/  FMUL R99, R99, R47.reuse ;  /* 0x0000002f63637220 */ /* 0x081fe20000400000 */
[----:B------:R-:W-:Y:S02]  /*2b9f0*/  R2UR UR10, R15 ;  /* 0x000000000f0a72ca */ /* 0x000fe400000e0000 */
[----:B------:R-:W-:Y:S02]  /*2ba00*/  ISETP.GE.U32.AND.EX P3, PT, R14, RZ, PT, P3 ;  /* 0x000000ff0e00720c */ /* 0x000fe40003f66130 */
[----:B------:R-:W-:Y:S02]  /*2ba10*/  IADD3 R237, P2, R3, 0x8, RZ ;  /* 0x0000000803ed7810 */ /* 0x000fe40007f5e0ff */
[----:B------:R-:W-:Y:S01]  /*2ba20*/  FSEL R106, R99, -INF , !P3 ;  /* 0xff800000636a7808 */ /* 0x000fe20005800000 */
[----:B------:R-:W-:Y:S01]  /*2ba30*/  FMUL R96, R96, R47 ;  /* 0x0000002f60607220 */ /* 0x000fe20000400000 */
[----:B------:R-:W-:-:S02]  /*2ba40*/  R2UR UR52, R19 ;  /* 0x00000000133472ca */ /* 0x000fc400000e0000 */
[----:B------:R-:W-:Y:S02]  /*2ba50*/  IADD3.X R25, RZ, R14, RZ, P2, !PT ;  /* 0x0000000eff197210 */ /* 0x000fe400017fe4ff */
[----:B------:R-:W-:Y:S01]  /*2ba60*/  IADD3 R19, P2, R3, 0x11, RZ ;  /* 0x0000001103137810 */ /* 0x000fe20007f5e0ff */
[----:B------:R-:W-:-:S03]  /*2ba70*/  FMUL R63, R63, R47 ;  /* 0x0000002f3f3f7220 */ /* 0x000fc60000400000 */
[-C--:B------:R-:W-:Y:S02]  /*2ba80*/  IADD3.X R242, RZ, R14.reuse, RZ, P2, !PT ;  /* 0x0000000efff27210 */ /* 0x080fe400017fe4ff */
[----:B------:R-:W-:Y:S02]  /*2ba90*/  R2UR UR53, R20 ;  /* 0x00000000143572ca */ /* 0x000fe400000e0000 */
[C---:B------:R-:W-:Y:S02]  /*2baa0*/  IADD3 R239, P1, R3.reuse, 0x48, RZ ;  /* 0x0000004803ef7810 */ /* 0x040fe40007f3e0ff */
[----:B------:R-:W-:Y:S02]  /*2bab0*/  R2UR UR11, R18 ;  /* 0x00000000120b72ca */ /* 0x000fe400000e0000 */
[----:B------:R-:W-:Y:S02]  /*2bac0*/  IADD3.X R45, RZ, R14, RZ, P1, !PT ;  /* 0x0000000eff2d7210 */ /* 0x000fe40000ffe4ff */
[----:B------:R-:W-:Y:S01]  /*2bad0*/  IADD3 R18, P1, R3, 0x10, RZ ;  /* 0x0000001003127810 */ /* 0x000fe20007f3e0ff */
[----:B------:R-:W-:Y:S01]  /*2bae0*/  FMUL R61, R61, R47 ;  /* 0x0000002f3d3d7220 */ /* 0x000fe20000400000 */
[----:B------:R-:W-:-:S02]  /*2baf0*/  R2UR UR54, R21 ;  /* 0x00000000153672ca */ /* 0x000fc400000e0000 */
[----:B------:R-:W-:Y:S01]  /*2bb00*/  IADD3.X R241, RZ, R14, RZ, P1, !PT ;  /* 0x0000000efff17210 */ /* 0x000fe20000ffe4ff */
[----:B------:R-:W-:Y:S02]  /*2bb10*/  WARPGROUP.DEPBAR.LE gsb0, 0x0 ;  /* 0x00008000000079c5 */ /* 0x000fe40000010000 */
[----:B------:R-:W-:-:S06]  /*2bb20*/  WARPGROUP.ARRIVE ;  /* 0x00000000000079c5 */ /* 0x000fcc0000000000 */
[----:B------:R-:W-:Y:S01]  /*2bb30*/  HGMMA.64x128x16.F32 R152, gdesc[UR56].tnspA, R152, gsb0 ;  /* 0x21e00000389879f0 */ /* 0x000fe20008000898 */
[----:B------:R-:W-:Y:S02]  /*2bb40*/  R2UR UR56, R124 ;  /* 0x000000007c3872ca */ /* 0x000fe400000e0000 */
[----:B------:R-:W-:Y:S02]  /*2bb50*/  IADD3.X R124, RZ, R14, RZ, P6, !PT ;  /* 0x0000000eff7c7210 */ /* 0x000fe400037fe4ff */
[----:B------:R-:W-:-:S04]  /*2bb60*/  IADD3 R15, P6, R3, 0x9, RZ ;  /* 0x00000009030f7810 */ /* 0x000fc80007fde0ff */
[----:B------:R-:W-:Y:S02]  /*2bb70*/  IADD3.X R240, RZ, R14, RZ, P6, !PT ;  /* 0x0000000efff07210 */ /* 0x000fe400037fe4ff */
[----:B------:R-:W-:-:S04]  /*2bb80*/  ISETP.GT.U32.AND P3, PT, R15, R59, PT ;  /* 0x0000003b0f00720c */ /* 0x000fc80003f64070 */
[----:B------:R-:W-:-:S04]  /*2bb90*/  ISETP.GT.U32.AND.EX P3, PT, R240, RZ, PT, P3 ;  /* 0x000000fff000720c */ /* 0x000fc80003f64130 */
[----:B------:R-:W-:Y:S02]  /*2bba0*/  FSEL R105, R96, -INF , !P3 ;  /* 0xff80000060697808 */ /* 0x000fe40005800000 */
[----:B------:R-:W-:Y:S02]  /*2bbb0*/  ISETP.GT.U32.AND P3, PT, R19, R16, PT ;  /* 0x000000101300720c */ /* 0x000fe40003f64070 */
[----:B------:R-:W-:Y:S02]  /*2bbc0*/  IADD3 R20, P6, R3, 0x18, RZ ;  /* 0x0000001803147810 */ /* 0x000fe40007fde0ff */
[----:B------:R-:W-:Y:S02]  /*2bbd0*/  ISETP.GT.U32.AND.EX P3, PT, R242, RZ, PT, P3 ;  /* 0x000000fff200720c */ /* 0x000fe40003f64130 */
[----:B------:R-:W-:Y:S02]  /*2bbe0*/  IADD3.X R243, RZ, R14, RZ, P6, !PT ;  /* 0x0000000efff37210 */ /* 0x000fe400037fe4ff */
[----:B------:R-:W-:-:S02]  /*2bbf0*/  FSEL R63, R63, -INF , !P3 ;  /* 0xff8000003f3f7808 */ /* 0x000fc40005800000 */
[----:B------:R-:W-:Y:S02]  /*2bc00*/  ISETP.GT.U32.AND P3, PT, R20, R16, PT ;  /* 0x000000101400720c */ /* 0x000fe40003f64070 */
[----:B------:R-:W-:Y:S02]  /*2bc10*/  IADD3 R21, P1, R3, 0x19, RZ ;  /* 0x0000001903157810 */ /* 0x000fe40007f3e0ff */
[----:B------:R-:W-:Y:S02]  /*2bc20*/  ISETP.GT.U32.AND.EX P3, PT, R243, RZ, PT, P3 ;  /* 0x000000fff300720c */ /* 0x000fe40003f64130 */
[----:B------:R-:W-:Y:S02]  /*2bc30*/  IADD3.X R244, RZ, R14, RZ, P1, !PT ;  /* 0x0000000efff47210 */ /* 0x000fe40000ffe4ff */
[----:B------:R-:W-:Y:S02]  /*2bc40*/  FSEL R61, R61, -INF , !P3 ;  /* 0xff8000003d3d7808 */ /* 0x000fe40005800000 */
[----:B------:R-:W-:Y:S01]  /*2bc50*/  ISETP.GT.U32.AND P3, PT, R21, R59, PT ;  /* 0x0000003b1500720c */ /* 0x000fe20003f64070 */
[----:B------:R-:W-:Y:S01]  /*2bc60*/  FMUL R92, R92, R47 ;  /* 0x0000002f5c5c7220 */ /* 0x000fe20000400000 */
[----:B------:R-:W-:-:S02]  /*2bc70*/  R2UR UR45, R216 ;  /* 0x00000000d82d72ca */ /* 0x000fc400000e0000 */
[----:B------:R-:W-:Y:S02]  /*2bc80*/  ISETP.GT.U32.AND.EX P3, PT, R244, RZ, PT, P3 ;  /* 0x000000fff400720c */ /* 0x000fe40003f64130 */
[----:B------:R-:W-:Y:S02]  /*2bc90*/  IADD3 R216, P6, R3, 0x21, RZ ;  /* 0x0000002103d87810 */ /* 0x000fe40007fde0ff */
[----:B------:R-:W-:Y:S02]  /*2bca0*/  FSEL R101, R92, -INF , !P3 ;  /* 0xff8000005c657808 */ /* 0x000fe40005800000 */
[----:B------:R-:W-:Y:S02]  /*2bcb0*/  IADD3.X R246, RZ, R14, RZ, P6, !PT ;  /* 0x0000000efff67210 */ /* 0x000fe400037fe4ff */
[----:B------:R-:W-:Y:S01]  /*2bcc0*/  ISETP.GT.U32.AND P3, PT, R216, R16, PT ;  /* 0x00000010d800720c */ /* 0x000fe20003f64070 */
[----:B------:R-:W-:Y:S01]  /*2bcd0*/  FMUL R91, R91, R47 ;  /* 0x0000002f5b5b7220 */ /* 0x000fe20000400000 */
[----:B------:R-:W-:-:S02]  /*2bce0*/  IADD3 R217, P1, R3, 0x28, RZ ;  /* 0x0000002803d97810 */ /* 0x000fc40007f3e0ff */
[----:B------:R-:W-:Y:S02]  /*2bcf0*/  ISETP.GT.U32.AND.EX P3, PT, R246, RZ, PT, P3 ;  /* 0x000000fff600720c */ /* 0x000fe40003f64130 */
[----:B------:R-:W-:Y:S02]  /*2bd00*/  ISETP.GE.U32.AND P4, PT, R3, R16, PT ;  /* 0x000000100300720c */ /* 0x000fe40003f86070 */
[----:B------:R-:W-:Y:S02]  /*2bd10*/  R2UR UR44, R23 ;  /* 0x00000000172c72ca */ /* 0x000fe400000e0000 */
[----:B------:R-:W-:Y:S02]  /*2bd20*/  ISETP.GT.U32.AND P5, PT, R3, R59, PT ;  /* 0x0000003b0300720c */ /* 0x000fe40003fa4070 */
[----:B------:R-:W-:Y:S01]  /*2bd30*/  FSEL R113, R91, -INF , !P3 ;  /* 0xff8000005b717808 */ /* 0x000fe20005800000 */
[----:B------:R-:W-:Y:S01]  /*2bd40*/  FMUL R66, R66, R47 ;  /* 0x0000002f42427220 */ /* 0x000fe20000400000 */
[----:B------:R-:W-:-:S02]  /*2bd50*/  R2UR UR57, R121 ;  /* 0x00000000793972ca */ /* 0x000fc400000e0000 */
[----:B------:R-:W-:Y:S02]  /*2bd60*/  IADD3 R23, P2, R3, 0x20, RZ ;  /* 0x0000002003177810 */ /* 0x000fe40007f5e0ff */
[----:B------:R-:W-:Y:S02]  /*2bd70*/  IADD3.X R247, RZ, R14, RZ, P1, !PT ;  /* 0x0000000efff77210 */ /* 0x000fe40000ffe4ff */
[----:B------:R-:W-:Y:S01]  /*2bd80*/  ISETP.GT.U32.AND P3, PT, R217, R16, PT ;  /* 0x00000010d900720c */ /* 0x000fe20003f64070 */
[-C--:B------:R-:W-:Y:S01]  /*2bd90*/  FMUL R28, R28, R47.reuse ;  /* 0x0000002f1c1c7220 */ /* 0x080fe20000400000 */
[----:B------:R-:W-:Y:S01]  /*2bda0*/  ISETP.GE.U32.AND.EX P4, PT, R14, RZ, PT, P4 ;  /* 0x000000ff0e00720c */ /* 0x000fe20003f86140 */
[----:B------:R-:W-:Y:S01]  /*2bdb0*/  FMUL R56, R56, R47 ;  /* 0x0000002f38387220 */ /* 0x000fe20000400000 */
[----:B------:R-:W-:Y:S02]  /*2bdc0*/  ISETP.GT.U32.AND.EX P5, PT, R14, RZ, PT, P5 ;  /* 0x000000ff0e00720c */ /* 0x000fe40003fa4150 */
[----:B------:R-:W-:-:S02]  /*2bdd0*/  IADD3.X R245, RZ, R14, RZ, P2, !PT ;  /* 0x0000000efff57210 */ /* 0x000fc400017fe4ff */
[----:B------:R-:W-:Y:S02]  /*2bde0*/  ISETP.GT.U32.AND.EX P3, PT, R247, RZ, PT, P3 ;  /* 0x000000fff700720c */ /* 0x000fe40003f64130 */
[----:B------:R-:W-:Y:S02]  /*2bdf0*/  IADD3 R218, P2, R3, 0x29, RZ ;  /* 0x0000002903da7810 */ /* 0x000fe40007f5e0ff */
[----:B------:R-:W-:Y:S02]  /*2be00*/  FSEL R66, R66, -INF , !P4 ;  /* 0xff80000042427808 */ /* 0x000fe40006000000 */
[-C--:B------:R-:W-:Y:S02]  /*2be10*/  ISETP.GT.U32.AND P4, PT, R237, R16.reuse, PT ;  /* 0x00000010ed00720c */ /* 0x080fe40003f84070 */
[----:B------:R-:W-:Y:S02]  /*2be20*/  FSEL R28, R28, -INF , !P5 ;  /* 0xff8000001c1c7808 */ /* 0x000fe40006800000 */
[----:B------:R-:W-:-:S02]  /*2be30*/  ISETP.GT.U32.AND P5, PT, R15, R16, PT ;  /* 0x000000100f00720c */ /* 0x000fc40003fa4070 */
[----:B------:R-:W-:Y:S01]  /*2be40*/  FSEL R56, R56, -INF , !P3 ;  /* 0xff80000038387808 */ /* 0x000fe20005800000 */
[----:B------:R-:W-:Y:S01]  /*2be50*/  FMUL R98, R98, R47 ;  /* 0x0000002f62627220 */ /* 0x000fe20000400000 */
[----:B------:R-:W-:Y:S02]  /*2be60*/  IADD3.X R248, RZ, R14, RZ, P2, !PT ;  /* 0x0000000efff87210 */ /* 0x000fe400017fe4ff */
[----:B------:R-:W-:Y:S01]  /*2be70*/  ISETP.GT.U32.AND P3, PT, R218, R59, PT ;  /* 0x0000003bda00720c */ /* 0x000fe20003f64070 */
[----:B------:R-:W-:Y:S01]  /*2be80*/  UMOV UR58, UR52 ;  /* 0x00000034003a7c82 */ /* 0x000fe20008000000 */
[----:B------:R-:W-:Y:S01]  /*2be90*/  UMOV UR59, UR53 ;  /* 0x00000035003b7c82 */ /* 0x000fe20008000000 */
[----:B------:R-:W-:Y:S01]  /*2bea0*/  ISETP.GT.U32.AND.EX P4, PT, R25, RZ, PT, P4 ;  /* 0x000000ff1900720c */ /* 0x000fe20003f84140 */
[-C--:B------:R-:W-:Y:S01]  /*2beb0*/  FMUL R97, R97, R47.reuse ;  /* 0x0000002f61617220 */ /* 0x080fe20000400000 */
[----:B------:R-:W-:Y:S01]  /*2bec0*/  ISETP.GT.U32.AND.EX P5, PT, R240, RZ, PT, P5 ;  /* 0x000000fff000720c */ /* 0x000fe20003fa4150 */
[----:B------:R-:W-:Y:S01]  /*2bed0*/  FMUL R86, R86, R47 ;  /* 0x0000002f56567220 */ /* 0x000fe20000400000 */
[----:B------:R-:W-:-:S02]  /*2bee0*/  R2UR UR36, R219 ;  /* 0x00000000db2472ca */ /* 0x000fc400000e0000 */
[----:B------:R-:W-:Y:S02]  /*2bef0*/  ISETP.GT.U32.AND.EX P3, PT, R248, RZ, PT, P3 ;  /* 0x000000fff800720c */ /* 0x000fe40003f64130 */
[----:B------:R-:W-:Y:S02]  /*2bf00*/  IADD3 R219, P6, R3, 0x30, RZ ;  /* 0x0000003003db7810 */ /* 0x000fe40007fde0ff */
[----:B------:R-:W-:Y:S01]  /*2bf10*/  FSEL R115, R98, -INF , !P4 ;  /* 0xff80000062737808 */ /* 0x000fe20006000000 */
[----:B------:R-:W0:Y:S01]  /*2bf20*/  S2R R226, SR_TID.X ;  /* 0x0000000000e27919 */ /* 0x000e220000002100 */
[----:B------:R-:W-:Y:S02]  /*2bf30*/  ISETP.GT.U32.AND P4, PT, R18, R16, PT ;  /* 0x000000101200720c */ /* 0x000fe40003f84070 */
[----:B------:R-:W-:Y:S02]  /*2bf40*/  FSEL R114, R97, -INF , !P5 ;  /* 0xff80000061727808 */ /* 0x000fe40006800000 */
[----:B------:R-:W-:Y:S01]  /*2bf50*/  FSEL R97, R86, -INF , !P3 ;  /* 0xff80000056617808 */ /* 0x000fe20005800000 */
[----:B------:R-:W-:Y:S01]  /*2bf60*/  FMUL R64, R64, R47 ;  /* 0x0000002f40407220 */ /* 0x000fe20000400000 */
[----:B------:R-:W-:-:S02]  /*2bf70*/  IADD3.X R249, RZ, R14, RZ, P6, !PT ;  /* 0x0000000efff97210 */ /* 0x000fc400037fe4ff */
[-C--:B------:R-:W-:Y:S02]  /*2bf80*/  ISETP.GT.U32.AND P5, PT, R18, R59.reuse, PT ;  /* 0x0000003b1200720c */ /* 0x080fe40003fa4070 */
[----:B------:R-:W-:Y:S01]  /*2bf90*/  ISETP.GT.U32.AND P3, PT, R219, R59, PT ;  /* 0x0000003bdb00720c */ /* 0x000fe20003f64070 */
[----:B------:R-:W-:Y:S02]  /*2bfa0*/  WARPGROUP.DEPBAR.LE gsb0, 0x0 ;  /* 0x00008000000079c5 */ /* 0x000fe40000010000 */
[----:B------:R-:W-:-:S06]  /*2bfb0*/  WARPGROUP.ARRIVE ;  /* 0x00000000000079c5 */ /* 0x000fcc0000000000 */
[----:B------:R-:W-:Y:S01]  /*2bfc0*/  HGMMA.64x128x16.F32 R152, gdesc[UR56].tnspA, R152, gsb0 ;  /* 0x21e00000389879f0 */ /* 0x000fe20008000898 */
[----:B------:R-:W-:Y:S01]  /*2bfd0*/  ISETP.GT.U32.AND.EX P4, PT, R241, RZ, PT, P4 ;  /* 0x000000fff100720c */ /* 0x000fe20003f84140 */
[-C--:B------:R-:W-:Y:S01]  /*2bfe0*/  FMUL R95, R95, R47.reuse ;  /* 0x0000002f5f5f7220 */ /* 0x080fe20000400000 */
[----:B------:R-:W-:Y:S01]  /*2bff0*/  FMUL R85, R85, R47 ;  /* 0x0000002f55557220 */ /* 0x000fe20000400000 */
[----:B------:R-:W-:Y:S02]  /*2c000*/  ISETP.GT.U32.AND.EX P5, PT, R241, RZ, PT, P5 ;  /* 0x000000fff100720c */ /* 0x000fe40003fa4150 */
[----:B------:R-:W-:Y:S02]  /*2c010*/  ISETP.GT.U32.AND.EX P3, PT, R249, RZ, PT, P3 ;  /* 0x000000fff900720c */ /* 0x000fe40003f64130 */
[----:B------:R-:W-:Y:S02]  /*2c020*/  IADD3 R221, P2, R3, 0x38, RZ ;  /* 0x0000003803dd7810 */ /* 0x000fe40007f5e0ff */
[----:B------:R-:W-:-:S02]  /*2c030*/  FSEL R64, R64, -INF , !P4 ;  /* 0xff80000040407808 */ /* 0x000fc40006000000 */
[----:B------:R-:W-:Y:S02]  /*2c040*/  ISETP.GT.U32.AND P4, PT, R19, R59, PT ;  /* 0x0000003b1300720c */ /* 0x000fe40003f84070 */
[----:B------:R-:W-:Y:S02]  /*2c050*/  FSEL R104, R95, -INF , !P5 ;  /* 0xff8000005f687808 */ /* 0x000fe40006800000 */
[----:B------:R-:W-:Y:S01]  /*2c060*/  FSEL R96, R85, -INF , !P3 ;  /* 0xff80000055607808 */ /* 0x000fe20005800000 */
[----:B------:R-:W-:Y:S01]  /*2c070*/  FMUL R94, R94, R47 ;  /* 0x0000002f5e5e7220 */ /* 0x000fe20000400000 */
[----:B------:R-:W-:Y:S02]  /*2c080*/  IADD3.X R251, RZ, R14, RZ, P2, !PT ;  /* 0x0000000efffb7210 */ /* 0x000fe400017fe4ff */
[----:B------:R-:W-:Y:S02]  /*2c090*/  ISETP.GT.U32.AND P5, PT, R21, R16, PT ;  /* 0x000000101500720c */ /* 0x000fe40003fa4070 */
[----:B------:R-:W-:Y:S01]  /*2c0a0*/  ISETP.GT.U32.AND P3, PT, R221, R59, PT ;  /* 0x0000003bdd00720c */ /* 0x000fe20003f64070 */
[-C--:B------:R-:W-:Y:S01]  /*2c0b0*/  FMUL R60, R60, R47.reuse ;  /* 0x0000002f3c3c7220 */ /* 0x080fe20000400000 */
[----:B------:R-:W-:Y:S01]  /*2c0c0*/  ISETP.GT.U32.AND.EX P4, PT, R242, RZ, PT, P4 ;  /* 0x000000fff200720c */ /* 0x000fe20003f84140 */
[----:B------:R-:W-:Y:S01]  /*2c0d0*/  FMUL R83, R83, R47 ;  /* 0x0000002f53537220 */ /* 0x000fe20000400000 */
[----:B------:R-:W-:-:S02]  /*2c0e0*/  ISETP.GT.U32.AND.EX P5, PT, R244, RZ, PT, P5 ;  /* 0x000000fff400720c */ /* 0x000fc40003fa4150 */
[----:B------:R-:W-:Y:S02]  /*2c0f0*/  ISETP.GT.U32.AND.EX P3, PT, R251, RZ, PT, P3 ;  /* 0x000000fffb00720c */ /* 0x000fe40003f64130 */
[----:B------:R-:W-:Y:S02]  /*2c100*/  FSEL R103, R94, -INF , !P4 ;  /* 0xff8000005e677808 */ /* 0x000fe40006000000 */
[----:B------:R-:W-:Y:S02]  /*2c110*/  ISETP.GT.U32.AND P4, PT, R20, R59, PT ;  /* 0x0000003b1400720c */ /* 0x000fe40003f84070 */
[----:B------:R-:W-:Y:S02]  /*2c120*/  FSEL R60, R60, -INF , !P5 ;  /* 0xff8000003c3c7808 */ /* 0x000fe40006800000 */
[----:B------:R-:W-:Y:S01]  /*2c130*/  FSEL R94, R83, -INF , !P3 ;  /* 0xff800000535e7808 */ /* 0x000fe20005800000 */
[----:B------:R-:W-:Y:S01]  /*2c140*/  FMUL R93, R93, R47 ;  /* 0x0000002f5d5d7220 */ /* 0x000fe20000400000 */
[----:B------:R-:W-:-:S02]  /*2c150*/  ISETP.GT.U32.AND P5, PT, R23, R16, PT ;  /* 0x000000101700720c */ /* 0x000fc40003fa4070 */
[----:B------:R-:W-:Y:S01]  /*2c160*/  ISETP.GT.U32.AND P3, PT, R238, R59, PT ;  /* 0x0000003bee00720c */ /* 0x000fe20003f64070 */
[-C--:B------:R-:W-:Y:S01]  /*2c170*/  FMUL R58, R58, R47.reuse ;  /* 0x0000002f3a3a7220 */ /* 0x080fe20000400000 */
[----:B------:R-:W-:Y:S01]  /*2c180*/  ISETP.GT.U32.AND.EX P4, PT, R243, RZ, PT, P4 ;  /* 0x000000fff300720c */ /* 0x000fe20003f84140 */
        /* <DEDUP_REMOVED lines=9> */
[----:B------:R-:W-:Y:S02]  /*2c220*/  IADD3 R222, P6, R3, 0x39, RZ ;  /* 0x0000003903de7810 */ /* 0x000fe40007fde0ff */
[----:B------:R-:W-:Y:S02]  /*2c230*/  IADD3.X R121, RZ, R14, RZ, P2, !PT ;  /* 0x0000000eff797210 */ /* 0x000fe400017fe4ff */
[----:B------:R-:W-:-:S02]  /*2c240*/  ISETP.GT.U32.AND P5, PT, R216, R59, PT ;  /* 0x0000003bd800720c */ /* 0x000fc40003fa4070 */
[----:B------:R-:W-:Y:S01]  /*2c250*/  ISETP.GT.U32.AND P3, PT, R224, R16, PT ;  /* 0x00000010e000720c */ /* 0x000fe20003f64070 */
[-C--:B------:R-:W-:Y:S01]  /*2c260*/  FMUL R89, R89, R47.reuse ;  /* 0x0000002f59597220 */ /* 0x080fe20000400000 */
[----:B------:R-:W-:Y:S01]  /*2c270*/  ISETP.GT.U32.AND.EX P4, PT, R245, RZ, PT, P4 ;  /* 0x000000fff500720c */ /* 0x000fe20003f84140 */
[----:B------:R-:W-:Y:S01]  /*2c280*/  FMUL R78, R78, R47 ;  /* 0x0000002f4e4e7220 */ /* 0x000fe20000400000 */
[----:B------:R-:W-:Y:S02]  /*2c290*/  R2UR UR37, R220 ;  /* 0x00000000dc2572ca */ /* 0x000fe400000e0000 */
[----:B0-----:R-:W-:Y:S02]  /*2c2a0*/  LOP3.LUT R226, R226, 0x40, RZ, 0xc0, !PT ;  /* 0x00000040e2e27812 */ /* 0x001fe400078ec0ff */
[----:B------:R-:W-:Y:S02]  /*2c2b0*/  IADD3 R220, P1, R3, 0x31, RZ ;  /* 0x0000003103dc7810 */ /* 0x000fe40007f3e0ff */
[----:B------:R-:W-:-:S02]  /*2c2c0*/  IADD3.X R252, RZ, R14, RZ, P6, !PT ;  /* 0x0000000efffc7210 */ /* 0x000fc400037fe4ff */
[----:B------:R-:W-:Y:S02]  /*2c2d0*/  ISETP.GT.U32.AND.EX P5, PT, R246, RZ, PT, P5 ;  /* 0x000000fff600720c */ /* 0x000fe40003fa4150 */
[----:B------:R-:W-:Y:S02]  /*2c2e0*/  ISETP.GT.U32.AND.EX P3, PT, R121, RZ, PT, P3 ;  /* 0x000000ff7900720c */ /* 0x000fe40003f64130 */
[----:B------:R-:W-:Y:S02]  /*2c2f0*/  IADD3 R225, P6, R3, 0x50, RZ ;  /* 0x0000005003e17810 */ /* 0x000fe40007fde0ff */
[----:B------:R-:W-:Y:S02]  /*2c300*/  FSEL R100, R90, -INF , !P4 ;  /* 0xff8000005a647808 */ /* 0x000fe40006000000 */
[----:B------:R-:W-:Y:S02]  /*2c310*/  R2UR UR55, R22 ;  /* 0x00000000163772ca */ /* 0x000fe400000e0000 */
[----:B------:R-:W-:-:S02]  /*2c320*/  ISETP.GT.U32.AND P4, PT, R217, R59, PT ;  /* 0x0000003bd900720c */ /* 0x000fc40003f84070 */
[----:B------:R-:W-:Y:S02]  /*2c330*/  LEA R22, R226, R223, 0x9 ;  /* 0x000000dfe2167211 */ /* 0x000fe400078e48ff */
[-C--:B------:R-:W-:Y:S02]  /*2c340*/  IADD3.X R250, RZ, R14.reuse, RZ, P1, !PT ;  /* 0x0000000efffa7210 */ /* 0x080fe40000ffe4ff */
[----:B------:R-:W-:Y:S02]  /*2c350*/  FSEL R99, R89, -INF , !P5 ;  /* 0xff80000059637808 */ /* 0x000fe40006800000 */
[----:B------:R-:W-:Y:S01]  /*2c360*/  FSEL R110, R78, -INF , !P3 ;  /* 0xff8000004e6e7808 */ /* 0x000fe20005800000 */
[----:B------:R-:W-:Y:S01]  /*2c370*/  FMUL R87, R87, R47 ;  /* 0x0000002f57577220 */ /* 0x000fe20000400000 */
[----:B------:R-:W-:Y:S02]  /*2c380*/  IADD3 R223, P1, R3, 0x41, RZ ;  /* 0x0000004103df7810 */ /* 0x000fe40007f3e0ff */
[----:B------:R-:W-:-:S02]  /*2c390*/  IADD3.X R120, RZ, R14, RZ, P6, !PT ;  /* 0x0000000eff787210 */ /* 0x000fc400037fe4ff */
[-C--:B------:R-:W-:Y:S02]  /*2c3a0*/  ISETP.GT.U32.AND P5, PT, R218, R16.reuse, PT ;  /* 0x00000010da00720c */ /* 0x080fe40003fa4070 */
[----:B------:R-:W-:Y:S01]  /*2c3b0*/  ISETP.GT.U32.AND P3, PT, R225, R16, PT ;  /* 0x00000010e100720c */ /* 0x000fe20003f64070 */
[-C--:B------:R-:W-:Y:S01]  /*2c3c0*/  FMUL R88, R88, R47.reuse ;  /* 0x0000002f58587220 */ /* 0x080fe20000400000 */
[----:B------:R-:W-:Y:S01]  /*2c3d0*/  ISETP.GT.U32.AND.EX P4, PT, R247, RZ, PT, P4 ;  /* 0x000000fff700720c */ /* 0x000fe20003f84140 */
[----:B------:R-:W-:Y:S01]  /*2c3e0*/  FMUL R44, R44, R47 ;  /* 0x0000002f2c2c7220 */ /* 0x000fe20000400000 */
[----:B------:R-:W-:Y:S02]  /*2c3f0*/  IADD3.X R43, RZ, R14, RZ, P1, !PT ;  /* 0x0000000eff2b7210 */ /* 0x000fe40000ffe4ff */
[----:B------:R-:W-:Y:S02]  /*2c400*/  ISETP.GT.U32.AND.EX P5, PT, R248, RZ, PT, P5 ;  /* 0x000000fff800720c */ /* 0x000fe40003fa4150 */
[----:B------:R-:W-:-:S02]  /*2c410*/  ISETP.GT.U32.AND.EX P3, PT, R120, RZ, PT, P3 ;  /* 0x000000ff7800720c */ /* 0x000fc40003f64130 */
[----:B------:R-:W-:Y:S02]  /*2c420*/  IADD3 R226, P1, R3, 0x51, RZ ;  /* 0x0000005103e27810 */ /* 0x000fe40007f3e0ff */
[----:B------:R-:W-:Y:S02]  /*2c430*/  FSEL R98, R87, -INF , !P4 ;  /* 0xff80000057627808 */ /* 0x000fe40006000000 */
[----:B------:R-:W-:Y:S02]  /*2c440*/  ISETP.GT.U32.AND P4, PT, R220, R16, PT ;  /* 0x00000010dc00720c */ /* 0x000fe40003f84070 */
[----:B------:R-:W-:Y:S02]  /*2c450*/  FSEL R112, R88, -INF , !P5 ;  /* 0xff80000058707808 */ /* 0x000fe40006800000 */
[----:B------:R-:W-:Y:S01]  /*2c460*/  FSEL R44, R44, -INF , !P3 ;  /* 0xff8000002c2c7808 */ /* 0x000fe20005800000 */
[----:B------:R-:W-:Y:S01]  /*2c470*/  FMUL R53, R53, R47 ;  /* 0x0000002f35357220 */ /* 0x000fe20000400000 */
[----:B------:R-:W-:-:S02]  /*2c480*/  IADD3.X R119, RZ, R14, RZ, P1, !PT ;  /* 0x0000000eff777210 */ /* 0x000fc40000ffe4ff */
[----:B------:R-:W-:Y:S02]  /*2c490*/  ISETP.GT.U32.AND P5, PT, R219, R16, PT ;  /* 0x00000010db00720c */ /* 0x000fe40003fa4070 */
[----:B------:R-:W-:Y:S01]  /*2c4a0*/  ISETP.GT.U32.AND P3, PT, R226, R59, PT ;  /* 0x0000003be200720c */ /* 0x000fe20003f64070 */
[-C--:B------:R-:W-:Y:S01]  /*2c4b0*/  FMUL R54, R54, R47.reuse ;  /* 0x0000002f36367220 */ /* 0x080fe20000400000 */
[----:B------:R-:W-:Y:S01]  /*2c4c0*/  ISETP.GT.U32.AND.EX P4, PT, R250, RZ, PT, P4 ;  /* 0x000000fffa00720c */ /* 0x000fe20003f84140 */
[----:B------:R-:W-:Y:S01]  /*2c4d0*/  FMUL R73, R73, R47 ;  /* 0x0000002f49497220 */ /* 0x000fe20000400000 */
[----:B------:R-:W-:Y:S02]  /*2c4e0*/  ISETP.GT.U32.AND.EX P5, PT, R249, RZ, PT, P5 ;  /* 0x000000fff900720c */ /* 0x000fe40003fa4150 */
[----:B------:R-:W-:Y:S02]  /*2c4f0*/  ISETP.GT.U32.AND.EX P3, PT, R119, RZ, PT, P3 ;  /* 0x000000ff7700720c */ /* 0x000fe40003f64130 */
[----:B------:R-:W-:-:S02]  /*2c500*/  IADD3 R228, P6, R3, 0x59, RZ ;  /* 0x0000005903e47810 */ /* 0x000fc40007fde0ff */
[----:B------:R-:W-:Y:S02]  /*2c510*/  FSEL R53, R53, -INF , !P4 ;  /* 0xff80000035357808 */ /* 0x000fe40006000000 */
[----:B------:R-:W-:Y:S02]  /*2c520*/  ISETP.GT.U32.AND P4, PT, R221, R16, PT ;  /* 0x00000010dd00720c */ /* 0x000fe40003f84070 */
[----:B------:R-:W-:Y:S02]  /*2c530*/  FSEL R54, R54, -INF , !P5 ;  /* 0xff80000036367808 */ /* 0x000fe40006800000 */
[----:B------:R-:W-:Y:S01]  /*2c540*/  FSEL R87, R73, -INF , !P3 ;  /* 0xff80000049577808 */ /* 0x000fe20005800000 */
[----:B------:R-:W-:Y:S01]  /*2c550*/  FMUL R51, R51, R47 ;  /* 0x0000002f33337220 */ /* 0x000fe20000400000 */
[----:B------:R-:W-:Y:S02]  /*2c560*/  IADD3.X R41, RZ, R14, RZ, P6, !PT ;  /* 0x0000000eff297210 */ /* 0x000fe400037fe4ff */
        /* <DEDUP_REMOVED lines=18> */
[C---:B------:R-:W-:Y:S01]  /*2c690*/  ISETP.GT.U32.AND.EX P4, PT, R252.reuse, RZ, PT, P4 ;  /* 0x000000fffc00720c */ /* 0x040fe20003f84140 */
[----:B------:R-:W-:Y:S01]  /*2c6a0*/  FMUL R39, R39, R47 ;  /* 0x0000002f27277220 */ /* 0x000fe20000400000 */
[----:B------:R-:W-:Y:S02]  /*2c6b0*/  IADD3.X R118, RZ, R14, RZ, P2, !PT ;  /* 0x0000000eff767210 */ /* 0x000fe400017fe4ff */
        /* <DEDUP_REMOVED lines=21> */
[-C--:B------:R-:W-:Y:S01]  /*2c810*/  FMUL R79, R79, R47.reuse ;  /* 0x0000002f4f4f7220 */ /* 0x080fe20000400000 */
[----:B------:R-:W-:Y:S02]  /*2c820*/  IADD3.X R35, RZ, R14, RZ, P1, !PT ;  /* 0x0000000eff237210 */ /* 0x000fe40000ffe4ff */
[-C--:B------:R-:W-:Y:S02]  /*2c830*/  ISETP.GT.U32.AND P5, PT, R239, R16.reuse, PT ;  /* 0x00000010ef00720c */ /* 0x080fe40003fa4070 */
[----:B------:R-:W-:Y:S01]  /*2c840*/  ISETP.GT.U32.AND P3, PT, R232, R16, PT ;  /* 0x00000010e800720c */ /* 0x000fe20003f64070 */
[-C--:B------:R-:W-:Y:S01]  /*2c850*/  FMUL R46, R46, R47.reuse ;  /* 0x0000002f2e2e7220 */ /* 0x080fe20000400000 */
[----:B------:R-:W-:Y:S01]  /*2c860*/  ISETP.GT.U32.AND.EX P4, PT, R43, RZ, PT, P4 ;  /* 0x000000ff2b00720c */ /* 0x000fe20003f84140 */
[----:B------:R-:W-:Y:S01]  /*2c870*/  FMUL R30, R30, R47 ;  /* 0x0000002f1e1e7220 */ /* 0x000fe20000400000 */
[----:B------:R-:W-:-:S02]  /*2c880*/  ISETP.GT.U32.AND.EX P5, PT, R45, RZ, PT, P5 ;  /* 0x000000ff2d00720c */ /* 0x000fc40003fa4150 */
[----:B------:R-:W-:Y:S02]  /*2c890*/  ISETP.GT.U32.AND.EX P3, PT, R35, RZ, PT, P3 ;  /* 0x000000ff2300720c */ /* 0x000fe40003f64130 */
[----:B------:R-:W-:Y:S02]  /*2c8a0*/  IADD3 R233, P2, R3, 0x70, RZ ;  /* 0x0000007003e97810 */ /* 0x000fe40007f5e0ff */
[----:B------:R-:W-:Y:S02]  /*2c8b0*/  FSEL R91, R79, -INF , !P4 ;  /* 0xff8000004f5b7808 */ /* 0x000fe40006000000 */
[----:B------:R-:W-:Y:S02]  /*2c8c0*/  ISETP.GT.U32.AND P4, PT, R239, R59, PT ;  /* 0x0000003bef00720c */ /* 0x000fe40003f84070 */
[----:B------:R-:W-:Y:S02]  /*2c8d0*/  FSEL R46, R46, -INF , !P5 ;  /* 0xff8000002e2e7808 */ /* 0x000fe40006800000 */
[----:B------:R-:W-:Y:S01]  /*2c8e0*/  FSEL R30, R30, -INF , !P3 ;  /* 0xff8000001e1e7808 */ /* 0x000fe20005800000 */
[----:B------:R-:W-:Y:S01]  /*2c8f0*/  FMUL R77, R77, R47 ;  /* 0x0000002f4d4d7220 */ /* 0x000fe20000400000 */
[----:B------:R-:W-:-:S02]  /*2c900*/  IADD3 R231, P6, R3, 0x68, RZ ;  /* 0x0000006803e77810 */ /* 0x000fc40007fde0ff */
[----:B------:R-:W-:Y:S02]  /*2c910*/  IADD3.X R37, RZ, R14, RZ, P2, !PT ;  /* 0x0000000eff257210 */ /* 0x000fe400017fe4ff */
[----:B------:R-:W-:Y:S02]  /*2c920*/  ISETP.GT.U32.AND P5, PT, R224, R59, PT ;  /* 0x0000003be000720c */ /* 0x000fe40003fa4070 */
[----:B------:R-:W-:Y:S01]  /*2c930*/  ISETP.GT.U32.AND P3, PT, R233, R16, PT ;  /* 0x00000010e900720c */ /* 0x000fe20003f64070 */
[-C--:B------:R-:W-:Y:S01]  /*2c940*/  FMUL R76, R76, R47.reuse ;  /* 0x0000002f4c4c7220 */ /* 0x080fe20000400000 */
[----:B------:R-:W-:Y:S01]  /*2c950*/  ISETP.GT.U32.AND.EX P4, PT, R45, RZ, PT, P4 ;  /* 0x000000ff2d00720c */ /* 0x000fe20003f84140 */
[----:B------:R-:W-:Y:S01]  /*2c960*/  FMUL R29, R29, R47 ;  /* 0x0000002f1d1d7220 */ /* 0x000fe20000400000 */
[----:B------:R-:W-:Y:S02]  /*2c970*/  IADD3.X R116, RZ, R14, RZ, P6, !PT ;  /* 0x0000000eff747210 */ /* 0x000fe400037fe4ff */
[----:B------:R-:W-:-:S02]  /*2c980*/  ISETP.GT.U32.AND.EX P5, PT, R121, RZ, PT, P5 ;  /* 0x000000ff7900720c */ /* 0x000fc40003fa4150 */
[----:B------:R-:W-:Y:S02]  /*2c990*/  ISETP.GT.U32.AND.EX P3, PT, R37, RZ, PT, P3 ;  /* 0x000000ff2500720c */ /* 0x000fe40003f64130 */
[----:B------:R-:W-:Y:S02]  /*2c9a0*/  IADD3 R234, P6, R3, 0x71, RZ ;  /* 0x0000007103ea7810 */ /* 0x000fe40007fde0ff */
[----:B------:R-:W-:Y:S02]  /*2c9b0*/  FSEL R90, R77, -INF , !P4 ;  /* 0xff8000004d5a7808 */ /* 0x000fe40006000000 */
[----:B------:R-:W-:Y:S02]  /*2c9c0*/  LOP3.LUT R52, R16, 0x40, RZ, 0xfc, !PT ;  /* 0x0000004010347812 */ /* 0x000fe400078efcff */
[----:B------:R-:W-:Y:S02]  /*2c9d0*/  ISETP.GT.U32.AND P4, PT, R225, R59, PT ;  /* 0x0000003be100720c */ /* 0x000fe40003f84070 */
[----:B------:R-:W-:-:S02]  /*2c9e0*/  FSEL R89, R76, -INF , !P5 ;  /* 0xff8000004c597808 */ /* 0x000fc40006800000 */
[----:B------:R-:W-:Y:S01]  /*2c9f0*/  FSEL R29, R29, -INF , !P3 ;  /* 0xff8000001d1d7808 */ /* 0x000fe20005800000 */
[----:B------:R-:W-:Y:S01]  /*2ca00*/  FMUL R74, R74, R47 ;  /* 0x0000002f4a4a7220 */ /* 0x000fe20000400000 */
[----:B------:R-:W-:Y:S02]  /*2ca10*/  IADD3.X R31, RZ, R14, RZ, P6, !PT ;  /* 0x0000000eff1f7210 */ /* 0x000fe400037fe4ff */
[----:B------:R-:W-:Y:S02]  /*2ca20*/  ISETP.GT.U32.AND P5, PT, R226, R16, PT ;  /* 0x00000010e200720c */ /* 0x000fe40003fa4070 */
[----:B------:R-:W-:Y:S01]  /*2ca30*/  ISETP.GT.U32.AND P3, PT, R234, R59, PT ;  /* 0x0000003bea00720c */ /* 0x000fe20003f64070 */
[-C--:B------:R-:W-:Y:S01]  /*2ca40*/  FMUL R75, R75, R47.reuse ;  /* 0x0000002f4b4b7220 */ /* 0x080fe20000400000 */
[----:B------:R-:W-:Y:S01]  /*2ca50*/  ISETP.GT.U32.AND P6, PT, R3, R52, PT ;  /* 0x000000340300720c */ /* 0x000fe20003fc4070 */
[----:B------:R-:W-:Y:S01]  /*2ca60*/  FMUL R26, R26, R47 ;  /* 0x0000002f1a1a7220 */ /* 0x000fe20000400000 */
[----:B------:R-:W-:Y:S01]  /*2ca70*/  ISETP.GT.U32.AND.EX P4, PT, R120, RZ, PT, P4 ;  /* 0x000000ff7800720c */ /* 0x000fe20003f84140 */
[----:B------:R-:W-:-:S02]  /*2ca80*/  WARPGROUP.DEPBAR.LE gsb0, 0x0 ;  /* 0x00008000000079c5 */ /* 0x000fc40000010000 */
[----:B------:R-:W-:Y:S01]  /*2ca90*/  IADD3 R235, P1, R3, 0x78, RZ ;  /* 0x0000007803eb7810 */ /* 0x000fe20007f3e0ff */
[----:B------:R-:W-:Y:S01]  /*2caa0*/  FMUL R152, R152, R47 ;  /* 0x0000002f98987220 */ /* 0x000fe20000400000 */
[----:B------:R-:W-:Y:S02]  /*2cab0*/  ISETP.GT.U32.AND.EX P5, PT, R119, RZ, PT, P5 ;  /* 0x000000ff7700720c */ /* 0x000fe40003fa4150 */
[----:B------:R-:W-:Y:S02]  /*2cac0*/  ISETP.GT.U32.AND.EX P3, PT, R31, RZ, PT, P3 ;  /* 0x000000ff1f00720c */ /* 0x000fe40003f64130 */
[----:B------:R-:W-:Y:S02]  /*2cad0*/  LOP3.LUT R49, R16, 0x48, RZ, 0xfc, !PT ;  /* 0x0000004810317812 */ /* 0x000fe400078efcff */
[----:B------:R-:W-:Y:S02]  /*2cae0*/  IADD3 R236, P2, R3, 0x79, RZ ;  /* 0x0000007903ec7810 */ /* 0x000fe40007f5e0ff */
[----:B------:R-:W-:-:S02]  /*2caf0*/  FSEL R88, R74, -INF , !P4 ;  /* 0xff8000004a587808 */ /* 0x000fc40006000000 */
[----:B------:R-:W-:Y:S02]  /*2cb00*/  ISETP.GT.U32.AND.EX P6, PT, R14, RZ, PT, P6 ;  /* 0x000000ff0e00720c */ /* 0x000fe40003fc4160 */
[----:B------:R-:W-:Y:S02]  /*2cb10*/  ISETP.GT.U32.AND P4, PT, R227, R59, PT ;  /* 0x0000003be300720c */ /* 0x000fe40003f84070 */
[----:B------:R-:W-:Y:S02]  /*2cb20*/  IADD3.X R33, RZ, R14, RZ, P1, !PT ;  /* 0x0000000eff217210 */ /* 0x000fe40000ffe4ff */
[----:B------:R-:W-:Y:S02]  /*2cb30*/  FSEL R109, R75, -INF , !P5 ;  /* 0xff8000004b6d7808 */ /* 0x000fe40006800000 */
[----:B------:R-:W-:Y:S01]  /*2cb40*/  FSEL R26, R26, -INF , !P3 ;  /* 0xff8000001a1a7808 */ /* 0x000fe20005800000 */
[----:B------:R-:W-:Y:S01]  /*2cb50*/  FMUL R71, R71, R47 ;  /* 0x0000002f47477220 */ /* 0x000fe20000400000 */
[----:B------:R-:W-:-:S02]  /*2cb60*/  ISETP.GE.U32.AND P1, PT, R3, R52, PT ;  /* 0x000000340300720c */ /* 0x000fc40003f26070 */
[----:B------:R-:W-:Y:S02]  /*2cb70*/  IADD3.X R40, RZ, R14, RZ, P2, !PT ;  /* 0x0000000eff287210 */ /* 0x000fe400017fe4ff */
[----:B------:R-:W-:Y:S02]  /*2cb80*/  ISETP.GT.U32.AND P5, PT, R227, R16, PT ;  /* 0x00000010e300720c */ /* 0x000fe40003fa4070 */
[CC--:B------:R-:W-:Y:S02]  /*2cb90*/  ISETP.GE.U32.AND P3, PT, R3.reuse, R49.reuse, PT ;  /* 0x000000310300720c */ /* 0x0c0fe40003f66070 */
[----:B------:R-:W-:Y:S02]  /*2cba0*/  ISETP.GT.U32.AND P2, PT, R3, R49, PT ;  /* 0x000000310300720c */ /* 0x000fe40003f44070 */
[----:B------:R-:W-:Y:S01]  /*2cbb0*/  FSEL R78, R152, -INF , !P6 ;  /* 0xff800000984e7808 */ /* 0x000fe20007000000 */
[-C--:B------:R-:W-:Y:S01]  /*2cbc0*/  FMUL R42, R42, R47.reuse ;  /* 0x0000002f2a2a7220 */ /* 0x080fe20000400000 */
[----:B------:R-:W-:Y:S01]  /*2cbd0*/  ISETP.GT.U32.AND.EX P4, PT, R118, RZ, PT, P4 ;  /* 0x000000ff7600720c */ /* 0x000fe20003f84140 */
[-C--:B------:R-:W-:Y:S01]  /*2cbe0*/  FMUL R153, R153, R47.reuse ;  /* 0x0000002f99997220 */ /* 0x080fe20000400000 */
[----:B------:R-:W-:Y:S01]  /*2cbf0*/  LOP3.LUT R152, R16, 0x40, RZ, 0xfc, !PT ;  /* 0x0000004010987812 */ /* 0x000fe200078efcff */
[-C--:B------:R-:W-:Y:S01]  /*2cc00*/  FMUL R155, R155, R47.reuse ;  /* 0x0000002f9b9b7220 */ /* 0x080fe20000400000 */
[----:B------:R-:W-:Y:S01]  /*2cc10*/  ISETP.GT.U32.AND.EX P5, PT, R118, RZ, PT, P5 ;  /* 0x000000ff7600720c */ /* 0x000fe20003fa4150 */
[----:B------:R-:W-:Y:S01]  /*2cc20*/  FMUL R154, R154, R47 ;  /* 0x0000002f9a9a7220 */ /* 0x000fe20000400000 */
[----:B------:R-:W-:-:S02]  /*2cc30*/  ISETP.GE.U32.AND.EX P1, PT, R14, RZ, PT, P1 ;  /* 0x000000ff0e00720c */ /* 0x000fc40003f26110 */
[C---:B------:R-:W-:Y:S02]  /*2cc40*/  ISETP.GE.U32.AND.EX P3, PT, R14.reuse, RZ, PT, P3 ;  /* 0x000000ff0e00720c */ /* 0x040fe40003f66130 */
[----:B------:R-:W-:Y:S02]  /*2cc50*/  ISETP.GT.U32.AND.EX P2, PT, R14, RZ, PT, P2 ;  /* 0x000000ff0e00720c */ /* 0x000fe40003f44120 */
[----:B------:R-:W-:Y:S02]  /*2cc60*/  FSEL R86, R71, -INF , !P4 ;  /* 0xff80000047567808 */ /* 0x000fe40006000000 */
[----:B------:R-:W-:Y:S02]  /*2cc70*/  ISETP.GT.U32.AND P6, PT, R237, R152, PT ;  /* 0x00000098ed00720c */ /* 0x000fe40003fc4070 */
[----:B------:R-:W-:Y:S01]  /*2cc80*/  ISETP.GT.U32.AND P4, PT, R230, R16, PT ;  /* 0x00000010e600720c */ /* 0x000fe20003f84070 */
[----:B------:R-:W-:Y:S01]  /*2cc90*/  FMUL R156, R156, R47 ;  /* 0x0000002f9c9c7220 */ /* 0x000fe20000400000 */
[----:B------:R-:W-:-:S02]  /*2cca0*/  FSEL R42, R42, -INF , !P5 ;  /* 0xff8000002a2a7808 */ /* 0x000fc40006800000 */
[----:B------:R-:W-:Y:S02]  /*2ccb0*/  FSEL R77, R153, -INF , !P1 ;  /* 0xff800000994d7808 */ /* 0x000fe40004800000 */
[----:B------:R-:W-:Y:S01]  /*2ccc0*/  FSEL R72, R155, -INF , !P3 ;  /* 0xff8000009b487808 */ /* 0x000fe20005800000 */
[----:B------:R-:W-:Y:S01]  /*2ccd0*/  FMUL R36, R36, R47 ;  /* 0x0000002f24247220 */ /* 0x000fe20000400000 */
[----:B------:R-:W-:Y:S02]  /*2cce0*/  ISETP.GT.U32.AND P5, PT, R228, R59, PT ;  /* 0x0000003be400720c */ /* 0x000fe40003fa4070 */
[-C--:B------:R-:W-:Y:S02]  /*2ccf0*/  ISETP.GT.U32.AND P1, PT, R237, R49.reuse, PT ;  /* 0x00000031ed00720c */ /* 0x080fe40003f24070 */
[----:B------:R-:W-:Y:S02]  /*2cd00*/  FSEL R73, R154, -INF , !P2 ;  /* 0xff8000009a497808 */ /* 0x000fe40005000000 */
[----:B------:R-:W-:-:S02]  /*2cd10*/  ISETP.GT.U32.AND P3, PT, R15, R49, PT ;  /* 0x000000310f00720c */ /* 0x000fc40003f64070 */
[----:B------:R-:W-:Y:S02]  /*2cd20*/  ISETP.GT.U32.AND P2, PT, R15, R152, PT ;  /* 0x000000980f00720c */ /* 0x000fe40003f44070 */
[----:B------:R-:W-:Y:S01]  /*2cd30*/  ISETP.GT.U32.AND.EX P6, PT, R25, RZ, PT, P6 ;  /* 0x000000ff1900720c */ /* 0x000fe20003fc4160 */
[-C--:B------:R-:W-:Y:S01]  /*2cd40*/  FMUL R70, R70, R47.reuse ;  /* 0x0000002f46467220 */ /* 0x080fe20000400000 */
[----:B------:R-:W-:Y:S01]  /*2cd50*/  ISETP.GT.U32.AND.EX P4, PT, R117, RZ, PT, P4 ;  /* 0x000000ff7500720c */ /* 0x000fe20003f84140 */
[-C--:B------:R-:W-:Y:S01]  /*2cd60*/  FMUL R158, R158, R47.reuse ;  /* 0x0000002f9e9e7220 */ /* 0x080fe20000400000 */
[-C--:B------:R-:W-:Y:S01]  /*2cd70*/  FMUL R159, R159, R47.reuse ;  /* 0x0000002f9f9f7220 */ /* 0x080fe20000400000 */
[----:B------:R-:W-:Y:S01]  /*2cd80*/  ISETP.GT.U32.AND.EX P5, PT, R41, RZ, PT, P5 ;  /* 0x000000ff2900720c */ /* 0x000fe20003fa4150 */
[----:B------:R-:W-:Y:S01]  /*2cd90*/  FMUL R157, R157, R47 ;  /* 0x0000002f9d9d7220 */ /* 0x000fe20000400000 */
[----:B------:R-:W-:Y:S02]  /*2cda0*/  ISETP.GT.U32.AND.EX P1, PT, R25, RZ, PT, P1 ;  /* 0x000000ff1900720c */ /* 0x000fe40003f24110 */
[----:B------:R-:W-:-:S02]  /*2cdb0*/  ISETP.GT.U32.AND.EX P3, PT, R240, RZ, PT, P3 ;  /* 0x000000fff000720c */ /* 0x000fc40003f64130 */
[----:B------:R-:W-:Y:S02]  /*2cdc0*/  ISETP.GT.U32.AND.EX P2, PT, R240, RZ, PT, P2 ;  /* 0x000000fff000720c */ /* 0x000fe40003f44120 */
[----:B------:R-:W-:Y:S02]  /*2cdd0*/  FSEL R76, R156, -INF , !P6 ;  /* 0xff8000009c4c7808 */ /* 0x000fe40007000000 */
        /* <DEDUP_REMOVED lines=9> */
[----:B------:R-:W-:Y:S02]  /*2ce70*/  FSEL R75, R157, -INF , !P2 ;  /* 0xff8000009d4b7808 */ /* 0x000fe40005000000 */
[C---:B------:R-:W-:Y:S02]  /*2ce80*/  ISETP.GT.U32.AND P1, PT, R19.reuse, R152, PT ;  /* 0x000000981300720c */ /* 0x040fe40003f24070 */
[----:B------:R-:W-:-:S02]  /*2ce90*/  ISETP.GT.U32.AND P3, PT, R19, R49, PT ;  /* 0x000000311300720c */ /* 0x000fc40003f64070 */
[----:B------:R-:W-:Y:S02]  /*2cea0*/  ISETP.GT.U32.AND P2, PT, R18, R49, PT ;  /* 0x000000311200720c */ /* 0x000fe40003f44070 */
[----:B------:R-:W-:Y:S01]  /*2ceb0*/  ISETP.GT.U32.AND.EX P6, PT, R241, RZ, PT, P6 ;  /* 0x000000fff100720c */ /* 0x000fe20003fc4160 */
[-C--:B------:R-:W-:Y:S01]  /*2cec0*/  FMUL R69, R69, R47.reuse ;  /* 0x0000002f45457220 */ /* 0x080fe20000400000 */
[----:B------:R-:W-:Y:S01]  /*2ced0*/  ISETP.GT.U32.AND.EX P4, PT, R116, RZ, PT, P4 ;  /* 0x000000ff7400720c */ /* 0x000fe20003f84140 */
[-C--:B------:R-:W-:Y:S01]  /*2cee0*/  FMUL R162, R162, R47.reuse ;  /* 0x0000002fa2a27220 */ /* 0x080fe20000400000 */
[----:B------:R-:W-:Y:S01]  /*2cef0*/  ISETP.GT.U32.AND.EX P5, PT, R38, RZ, PT, P5 ;  /* 0x000000ff2600720c */ /* 0x000fe20003fa4150 */
[----:B------:R-:W-:Y:S01]  /*2cf00*/  FMUL R163, R163, R47 ;  /* 0x0000002fa3a37220 */ /* 0x000fe20000400000 */
[C---:B------:R-:W-:Y:S02]  /*2cf10*/  ISETP.GT.U32.AND.EX P1, PT, R242.reuse, RZ, PT, P1 ;  /* 0x000000fff200720c */ /* 0x040fe40003f24110 */
[----:B------:R-:W-:-:S02]  /*2cf20*/  ISETP.GT.U32.AND.EX P3, PT, R242, RZ, PT, P3 ;  /* 0x000000fff200720c */ /* 0x000fc40003f64130 */
[----:B------:R-:W-:Y:S02]  /*2cf30*/  ISETP.GT.U32.AND.EX P2, PT, R241, RZ, PT, P2 ;  /* 0x000000fff100720c */ /* 0x000fe40003f44120 */
[----:B------:R-:W-:Y:S02]  /*2cf40*/  FSEL R242, R160, -INF , !P6 ;  /* 0xff800000a0f27808 */ /* 0x000fe40007000000 */
[----:B------:R-:W-:Y:S02]  /*2cf50*/  FSEL R32, R32, -INF , !P4 ;  /* 0xff80000020207808 */ /* 0x000fe40006000000 */
[----:B------:R-:W-:Y:S02]  /*2cf60*/  LOP3.LUT R160, R16, 0x48, RZ, 0xfc, !PT ;  /* 0x0000004810a07812 */ /* 0x000fe400078efcff */
[----:B------:R-:W-:Y:S02]  /*2cf70*/  ISETP.GT.U32.AND P4, PT, R232, R59, PT ;  /* 0x0000003be800720c */ /* 0x000fe40003f84070 */
[----:B------:R-:W-:Y:S01]  /*2cf80*/  FSEL R84, R69, -INF , !P5 ;  /* 0xff80000045547808 */ /* 0x000fe20006800000 */
[----:B------:R-:W-:Y:S01]  /*2cf90*/  FMUL R67, R67, R47 ;  /* 0x0000002f43437220 */ /* 0x000fe20000400000 */
[----:B------:R-:W-:-:S02]  /*2cfa0*/  FSEL R70, R162, -INF , !P2 ;  /* 0xff800000a2467808 */ /* 0x000fc40005000000 */
[----:B------:R-:W-:Y:S02]  /*2cfb0*/  FSEL R69, R163, -INF , !P3 ;  /* 0xff800000a3457808 */ /* 0x000fe40005800000 */
[C---:B------:R-:W-:Y:S02]  /*2cfc0*/  ISETP.GT.U32.AND P2, PT, R21.reuse, R152, PT ;  /* 0x000000981500720c */ /* 0x040fe40003f44070 */
[----:B------:R-:W-:Y:S02]  /*2cfd0*/  ISETP.GT.U32.AND P3, PT, R21, R160, PT ;  /* 0x000000a01500720c */ /* 0x000fe40003f64070 */
[----:B------:R-:W-:Y:S02]  /*2cfe0*/  ISETP.GT.U32.AND.EX P4, PT, R35, RZ, PT, P4 ;  /* 0x000000ff2300720c */ /* 0x000fe40003f84140 */
[C---:B------:R-:W-:Y:S02]  /*2cff0*/  ISETP.GT.U32.AND.EX P2, PT, R244.reuse, RZ, PT, P2 ;  /* 0x000000fff400720c */ /* 0x040fe40003f44120 */
[----:B------:R-:W-:-:S02]  /*2d000*/  ISETP.GT.U32.AND.EX P3, PT, R244, RZ, PT, P3 ;  /* 0x000000fff400720c */ /* 0x000fc40003f64130 */
[----:B------:R-:W-:Y:S01]  /*2d010*/  FSEL R82, R67, -INF , !P4 ;  /* 0xff80000043527808 */ /* 0x000fe20006000000 */
[----:B------:R-:W0:Y:S01]  /*2d020*/  LDC R244, c[0x0][0x238] ;  /* 0x00008e00fff47b82 */ /* 0x000e220000000800 */
[----:B------:R-:W-:Y:S01]  /*2d030*/  ISETP.GT.U32.AND P4, PT, R234, R16, PT ;  /* 0x00000010ea00720c */ /* 0x000fe20003f84070 */
[----:B------:R-:W-:-:S03]  /*2d040*/  FMUL R27, R27, R47 ;  /* 0x0000002f1b1b7220 */ /* 0x000fc60000400000 */
[----:B------:R-:W-:-:S04]  /*2d050*/  ISETP.GT.U32.AND.EX P4, PT, R31, RZ, PT, P4 ;  /* 0x000000ff1f00720c */ /* 0x000fc80003f84140 */
[----:B------:R-:W-:Y:S02]  /*2d060*/  FSEL R27, R27, -INF , !P4 ;  /* 0xff8000001b1b7808 */ /* 0x000fe40006000000 */
[----:B------:R-:W-:Y:S01]  /*2d070*/  ISETP.GT.U32.AND P4, PT, R235, R16, PT ;  /* 0x00000010eb00720c */ /* 0x000fe20003f84070 */
[-C--:B------:R-:W-:Y:S01]  /*2d080*/  FMUL R62, R62, R47.reuse ;  /* 0x0000002f3e3e7220 */ /* 0x080fe20000400000 */
[----:B------:R-:W-:Y:S01]  /*2d090*/  ISETP.GT.U32.AND P6, PT, R20, R152, PT ;  /* 0x000000981400720c */ /* 0x000fe20003fc4070 */
[----:B------:R-:W-:Y:S01]  /*2d0a0*/  FMUL R164, R164, R47 ;  /* 0x0000002fa4a47220 */ /* 0x000fe20000400000 */
[----:B------:R-:W-:Y:S02]  /*2d0b0*/  ISETP.GT.U32.AND P5, PT, R231, R59, PT ;  /* 0x0000003be700720c */ /* 0x000fe40003fa4070 */
[----:B------:R-:W-:Y:S01]  /*2d0c0*/  ISETP.GT.U32.AND.EX P4, PT, R33, RZ, PT, P4 ;  /* 0x000000ff2100720c */ /* 0x000fe20003f84140 */
[----:B------:R-:W-:Y:S01]  /*2d0d0*/  FMUL R68, R68, R47 ;  /* 0x0000002f44447220 */ /* 0x000fe20000400000 */
[----:B------:R-:W-:-:S02]  /*2d0e0*/  ISETP.GT.U32.AND.EX P6, PT, R243, RZ, PT, P6 ;  /* 0x000000fff300720c */ /* 0x000fc40003fc4160 */
[----:B------:R-:W-:Y:S02]  /*2d0f0*/  ISETP.GT.U32.AND.EX P5, PT, R116, RZ, PT, P5 ;  /* 0x000000ff7400720c */ /* 0x000fe40003fa4150 */
[----:B------:R-:W-:Y:S02]  /*2d100*/  FSEL R107, R62, -INF , !P4 ;  /* 0xff8000003e6b7808 */ /* 0x000fe40006000000 */
[----:B------:R-:W-:Y:S02]  /*2d110*/  ISETP.GT.U32.AND P4, PT, R235, R59, PT ;  /* 0x0000003beb00720c */ /* 0x000fe40003f84070 */
[----:B------:R-:W-:Y:S01]  /*2d120*/  FSEL R240, R164, -INF , !P6 ;  /* 0xff800000a4f07808 */ /* 0x000fe20007000000 */
[-C--:B------:R-:W-:Y:S01]  /*2d130*/  FMUL R55, R55, R47.reuse ;  /* 0x0000002f37377220 */ /* 0x080fe20000400000 */
[----:B------:R-:W-:Y:S01]  /*2d140*/  ISETP.GT.U32.AND P6, PT, R23, R152, PT ;  /* 0x000000981700720c */ /* 0x000fe20003fc4070 */
[----:B------:R-:W-:Y:S01]  /*2d150*/  FMUL R161, R161, R47 ;  /* 0x0000002fa1a17220 */ /* 0x000fe20000400000 */
[----:B------:R-:W-:Y:S01]  /*2d160*/  FSEL R83, R68, -INF , !P5 ;  /* 0xff80000044537808 */ /* 0x000fe20006800000 */
[-C--:B0-----:R-:W-:Y:S01]  /*2d170*/  FMUL R167, R167, R244.reuse ;  /* 0x000000f4a7a77220 */ /* 0x081fe20000400000 */
[----:B------:R-:W-:Y:S01]  /*2d180*/  ISETP.GT.U32.AND P5, PT, R233, R59, PT ;  /* 0x0000003be900720c */ /* 0x000fe20003fa4070 */
[-C--:B------:R-:W-:Y:S01]  /*2d190*/  FMUL R168, R168, R244.reuse ;  /* 0x000000f4a8a87220 */ /* 0x080fe20000400000 */
[----:B------:R-:W-:Y:S01]  /*2d1a0*/  ISETP.GT.U32.AND.EX P4, PT, R33, RZ, PT, P4 ;  /* 0x000000ff2100720c */ /* 0x000fe20003f84140 */
[----:B------:R-:W-:Y:S01]  /*2d1b0*/  FMUL R65, R65, R47 ;  /* 0x0000002f41417220 */ /* 0x000fe20000400000 */
[----:B------:R-:W-:Y:S01]  /*2d1c0*/  ISETP.GT.U32.AND.EX P6, PT, R245, RZ, PT, P6 ;  /* 0x000000fff500720c */ /* 0x000fe20003fc4160 */
[----:B------:R-:W-:Y:S01]  /*2d1d0*/  FMUL R165, R165, R244 ;  /* 0x000000f4a5a57220 */ /* 0x000fe20000400000 */
[----:B------:R-:W-:-:S02]  /*2d1e0*/  ISETP.GT.U32.AND.EX P5, PT, R37, RZ, PT, P5 ;  /* 0x000000ff2500720c */ /* 0x000fc40003fa4150 */
[----:B------:R-:W-:Y:S02]  /*2d1f0*/  FSEL R80, R55, -INF , !P4 ;  /* 0xff80000037507808 */ /* 0x000fe40006000000 */
[----:B------:R-:W-:Y:S02]  /*2d200*/  FSEL R74, R161, -INF , !P1 ;  /* 0xff800000a14a7808 */ /* 0x000fe40004800000 */
[----:B------:R-:W-:Y:S02]  /*2d210*/  ISETP.GT.U32.AND P4, PT, R238, R49, PT ;  /* 0x00000031ee00720c */ /* 0x000fe40003f84070 */
[----:B------:R-:W-:Y:S02]  /*2d220*/  ISETP.GT.U32.AND P1, PT, R20, R160, PT ;  /* 0x000000a01400720c */ /* 0x000fe40003f24070 */
[----:B------:R-:W-:Y:S02]  /*2d230*/  FSEL R67, R167, -INF , !P3 ;  /* 0xff800000a7437808 */ /* 0x000fe40005800000 */
[----:B------:R-:W-:Y:S01]  /*2d240*/  FSEL R238, R168, -INF , !P6 ;  /* 0xff800000a8ee7808 */ /* 0x000fe20007000000 */
[----:B------:R-:W-:Y:S01]  /*2d250*/  FMUL R166, R166, R244 ;  /* 0x000000f4a6a67220 */ /* 0x000fe20000400000 */
[----:B------:R-:W-:-:S02]  /*2d260*/  ISETP.GT.U32.AND P3, PT, R216, R160, PT ;  /* 0x000000a0d800720c */ /* 0x000fc40003f64070 */
[----:B------:R-:W-:Y:S02]  /*2d270*/  ISETP.GT.U32.AND P6, PT, R217, R152, PT ;  /* 0x00000098d900720c */ /* 0x000fe40003fc4070 */
[----:B------:R-:W-:Y:S01]  /*2d280*/  FSEL R81, R65, -INF , !P5 ;  /* 0xff80000041517808 */ /* 0x000fe20006800000 */
[----:B------:R-:W-:Y:S01]  /*2d290*/  FMUL R171, R171, R244 ;  /* 0x000000f4abab7220 */ /* 0x000fe20000400000 */
[----:B------:R-:W-:Y:S01]  /*2d2a0*/  ISETP.GT.U32.AND P5, PT, R236, R16, PT ;  /* 0x00000010ec00720c */ /* 0x000fe20003fa4070 */
[----:B------:R-:W-:Y:S01]  /*2d2b0*/  FMUL R172, R172, R244 ;  /* 0x000000f4acac7220 */ /* 0x000fe20000400000 */
[----:B------:R-:W-:Y:S02]  /*2d2c0*/  ISETP.GT.U32.AND.EX P1, PT, R243, RZ, PT, P1 ;  /* 0x000000fff300720c */ /* 0x000fe40003f24110 */
[----:B------:R-:W-:Y:S01]  /*2d2d0*/  FSEL R243, R165, -INF , !P2 ;  /* 0xff800000a5f37808 */ /* 0x000fe20005000000 */
[----:B------:R-:W-:Y:S01]  /*2d2e0*/  FMUL R24, R24, R47 ;  /* 0x0000002f18187220 */ /* 0x000fe20000400000 */
[----:B------:R-:W-:-:S02]  /*2d2f0*/  ISETP.GT.U32.AND P2, PT, R23, R160, PT ;  /* 0x000000a01700720c */ /* 0x000fc40003f44070 */
[----:B------:R-:W-:Y:S02]  /*2d300*/  ISETP.GT.U32.AND.EX P3, PT, R246, RZ, PT, P3 ;  /* 0x000000fff600720c */ /* 0x000fe40003f64130 */
[----:B------:R-:W-:Y:S01]  /*2d310*/  ISETP.GT.U32.AND.EX P6, PT, R247, RZ, PT, P6 ;  /* 0x000000fff700720c */ /* 0x000fe20003fc4160 */
[----:B------:R-:W-:Y:S01]  /*2d320*/  FMUL R170, R170, R244 ;  /* 0x000000f4aaaa7220 */ /* 0x000fe20000400000 */
[----:B------:R-:W-:Y:S02]  /*2d330*/  ISETP.GT.U32.AND.EX P5, PT, R40, RZ, PT, P5 ;  /* 0x000000ff2800720c */ /* 0x000fe40003fa4150 */
[----:B------:R-:W-:Y:S02]  /*2d340*/  FSEL R68, R166, -INF , !P1 ;  /* 0xff800000a6447808 */ /* 0x000fe40004800000 */
[----:B------:R-:W-:Y:S02]  /*2d350*/  ISETP.GT.U32.AND P1, PT, R216, R152, PT ;  /* 0x00000098d800720c */ /* 0x000fe40003f24070 */
[----:B------:R-:W-:-:S02]  /*2d360*/  ISETP.GT.U32.AND.EX P2, PT, R245, RZ, PT, P2 ;  /* 0x000000fff500720c */ /* 0x000fc40003f44120 */
[----:B------:R-:W-:Y:S02]  /*2d370*/  FSEL R62, R171, -INF , !P3 ;  /* 0xff800000ab3e7808 */ /* 0x000fe40005800000 */
[----:B------:R-:W-:Y:S01]  /*2d380*/  FSEL R237, R172, -INF , !P6 ;  /* 0xff800000aced7808 */ /* 0x000fe20007000000 */
[----:B------:R-:W-:Y:S01]  /*2d390*/  FMUL R169, R169, R244 ;  /* 0x000000f4a9a97220 */ /* 0x000fe20000400000 */
[----:B------:R-:W-:Y:S02]  /*2d3a0*/  ISETP.GT.U32.AND P3, PT, R218, R160, PT ;  /* 0x000000a0da00720c */ /* 0x000fe40003f64070 */
[----:B------:R-:W-:Y:S02]  /*2d3b0*/  ISETP.GT.U32.AND P6, PT, R219, R152, PT ;  /* 0x00000098db00720c */ /* 0x000fe40003fc4070 */
[----:B------:R-:W-:Y:S01]  /*2d3c0*/  FSEL R24, R24, -INF , !P5 ;  /* 0xff80000018187808 */ /* 0x000fe20006800000 */
[-C--:B------:R-:W-:Y:S01]  /*2d3d0*/  FMUL R175, R175, R244.reuse ;  /* 0x000000f4afaf7220 */ /* 0x080fe20000400000 */
[----:B------:R-:W-:Y:S01]  /*2d3e0*/  ISETP.GT.U32.AND P5, PT, R236, R59, PT ;  /* 0x0000003bec00720c */ /* 0x000fe20003fa4070 */
[----:B------:R-:W-:Y:S01]  /*2d3f0*/  FMUL R176, R176, R244 ;  /* 0x000000f4b0b07220 */ /* 0x000fe20000400000 */
[----:B------:R-:W-:-:S02]  /*2d400*/  ISETP.GT.U32.AND.EX P1, PT, R246, RZ, PT, P1 ;  /* 0x000000fff600720c */ /* 0x000fc40003f24110 */
[----:B------:R-:W-:Y:S02]  /*2d410*/  FSEL R65, R170, -INF , !P2 ;  /* 0xff800000aa417808 */ /* 0x000fe40005000000 */
[----:B------:R-:W-:Y:S01]  /*2d420*/  ISETP.GT.U32.AND P0, PT, R3, R16, PT ;  /* 0x000000100300720c */ /* 0x000fe20003f04070 */
[----:B------:R-:W-:Y:S01]  /*2d430*/  FMUL R3, R57, R47 ;  /* 0x0000002f39037220 */ /* 0x000fe20000400000 */
[----:B------:R-:W-:Y:S02]  /*2d440*/  ISETP.GT.U32.AND P2, PT, R218, R152, PT ;  /* 0x00000098da00720c */ /* 0x000fe40003f44070 */
[----:B------:R-:W-:Y:S02]  /*2d450*/  ISETP.GT.U32.AND.EX P3, PT, R248, RZ, PT, P3 ;  /* 0x000000fff800720c */ /* 0x000fe40003f64130 */
[----:B------:R-:W-:Y:S01]  /*2d460*/  ISETP.GT.U32.AND.EX P6, PT, R249, RZ, PT, P6 ;  /* 0x000000fff900720c */ /* 0x000fe20003fc4160 */
[----:B------:R-:W-:Y:S01]  /*2d470*/  FMUL R173, R173, R244 ;  /* 0x000000f4adad7220 */ /* 0x000fe20000400000 */
[----:B------:R-:W-:-:S02]  /*2d480*/  ISETP.GT.U32.AND.EX P5, PT, R40, RZ, PT, P5 ;  /* 0x000000ff2800720c */ /* 0x000fc40003fa4150 */
[----:B------:R-:W-:Y:S02]  /*2d490*/  FSEL R241, R169, -INF , !P1 ;  /* 0xff800000a9f17808 */ /* 0x000fe40004800000 */
[-C--:B------:R-:W-:Y:S02]  /*2d4a0*/  ISETP.GT.U32.AND P1, PT, R217, R160.reuse, PT ;  /* 0x000000a0d900720c */ /* 0x080fe40003f24070 */
[----:B------:R-:W-:Y:S02]  /*2d4b0*/  ISETP.GT.U32.AND.EX P2, PT, R248, RZ, PT, P2 ;  /* 0x000000fff800720c */ /* 0x000fe40003f44120 */
[----:B------:R-:W-:Y:S02]  /*2d4c0*/  FSEL R57, R175, -INF , !P3 ;  /* 0xff800000af397808 */ /* 0x000fe40005800000 */
[----:B------:R-:W-:Y:S02]  /*2d4d0*/  FSEL R217, R176, -INF , !P6 ;  /* 0xff800000b0d97808 */ /* 0x000fe40007000000 */
[----:B------:R-:W-:-:S02]  /*2d4e0*/  ISETP.GT.U32.AND P3, PT, R220, R160, PT ;  /* 0x000000a0dc00720c */ /* 0x000fc40003f64070 */
[----:B------:R-:W-:Y:S02]  /*2d4f0*/  ISETP.GT.U32.AND P6, PT, R221, R152, PT ;  /* 0x00000098dd00720c */ /* 0x000fe40003fc4070 */
[----:B------:R-:W-:Y:S01]  /*2d500*/  FSEL R79, R3, -INF , !P5 ;  /* 0xff800000034f7808 */ /* 0x000fe20006800000 */
[----:B------:R-:W-:Y:S01]  /*2d510*/  FMUL R179, R179, R244 ;  /* 0x000000f4b3b37220 */ /* 0x000fe20000400000 */
[----:B------:R-:W-:Y:S01]  /*2d520*/  ISETP.GT.U32.AND P5, PT, R239, R52, PT ;  /* 0x00000034ef00720c */ /* 0x000fe20003fa4070 */
[----:B------:R-:W-:Y:S01]  /*2d530*/  FMUL R180, R180, R244 ;  /* 0x000000f4b4b47220 */ /* 0x000fe20000400000 */
[----:B------:R-:W-:Y:S02]  /*2d540*/  FSEL R239, R173, -INF , !P2 ;  /* 0xff800000adef7808 */ /* 0x000fe40005000000 */
[----:B------:R-:W-:Y:S02]  /*2d550*/  ISETP.GT.U32.AND P2, PT, R219, R160, PT ;  /* 0x000000a0db00720c */ /* 0x000fe40003f44070 */
[----:B------:R-:W-:-:S02]  /*2d560*/  ISETP.GT.U32.AND.EX P3, PT, R250, RZ, PT, P3 ;  /* 0x000000fffa00720c */ /* 0x000fc40003f64130 */
[----:B------:R-:W-:Y:S01]  /*2d570*/  ISETP.GT.U32.AND.EX P6, PT, R251, RZ, PT, P6 ;  /* 0x000000fffb00720c */ /* 0x000fe20003fc4160 */
[-C--:B------:R-:W-:Y:S01]  /*2d580*/  FMUL R174, R174, R244.reuse ;  /* 0x000000f4aeae7220 */ /* 0x080fe20000400000 */
[----:B------:R-:W-:Y:S01]  /*2d590*/  ISETP.GT.U32.AND.EX P1, PT, R247, RZ, PT, P1 ;  /* 0x000000fff700720c */ /* 0x000fe20003f24110 */
[----:B------:R-:W-:Y:S01]  /*2d5a0*/  FMUL R178, R178, R244 ;  /* 0x000000f4b2b27220 */ /* 0x000fe20000400000 */
[----:B------:R-:W-:Y:S02]  /*2d5b0*/  ISETP.GT.U32.AND.EX P2, PT, R249, RZ, PT, P2 ;  /* 0x000000fff900720c */ /* 0x000fe40003f44120 */
[----:B------:R-:W-:Y:S02]  /*2d5c0*/  FSEL R52, R179, -INF , !P3 ;  /* 0xff800000b3347808 */ /* 0x000fe40005800000 */
[----:B------:R-:W-:Y:S02]  /*2d5d0*/  FSEL R216, R180, -INF , !P6 ;  /* 0xff800000b4d87808 */ /* 0x000fe40007000000 */
[----:B------:R-:W-:-:S02]  /*2d5e0*/  ISETP.GT.U32.AND P3, PT, R222, R160, PT ;  /* 0x000000a0de00720c */ /* 0x000fc40003f64070 */
[----:B------:R-:W-:Y:S01]  /*2d5f0*/  ISETP.GT.U32.AND P6, PT, R223, R152, PT ;  /* 0x00000098df00720c */ /* 0x000fe20003fc4070 */
[-C--:B------:R-:W-:Y:S01]  /*2d600*/  FMUL R183, R183, R244.reuse ;  /* 0x000000f4b7b77220 */ /* 0x080fe20000400000 */
[----:B------:R-:W-:Y:S01]  /*2d610*/  FSEL R59, R174, -INF , !P1 ;  /* 0xff800000ae3b7808 */ /* 0x000fe20004800000 */
[----:B------:R-:W-:Y:S01]  /*2d620*/  FMUL R185, R185, R244 ;  /* 0x000000f4b9b97220 */ /* 0x000fe20000400000 */
[----:B------:R-:W-:Y:S01]  /*2d630*/  ISETP.GT.U32.AND P1, PT, R220, R152, PT ;  /* 0x00000098dc00720c */ /* 0x000fe20003f24070 */
[----:B------:R-:W-:Y:S01]  /*2d640*/  FMUL R188, R188, R244 ;  /* 0x000000f4bcbc7220 */ /* 0x000fe20000400000 */
[----:B------:R-:W-:Y:S02]  /*2d650*/  FSEL R55, R178, -INF , !P2 ;  /* 0xff800000b2377808 */ /* 0x000fe40005000000 */
[----:B------:R-:W-:Y:S02]  /*2d660*/  ISETP.GT.U32.AND P2, PT, R222, R152, PT ;  /* 0x00000098de00720c */ /* 0x000fe40003f44070 */
[----:B------:R-:W-:-:S02]  /*2d670*/  ISETP.GT.U32.AND.EX P3, PT, R252, RZ, PT, P3 ;  /* 0x000000fffc00720c */ /* 0x000fc40003f64130 */
[----:B------:R-:W-:Y:S02]  /*2d680*/  ISETP.GT.U32.AND.EX P5, PT, R45, RZ, PT, P5 ;  /* 0x000000ff2d00720c */ /* 0x000fe40003fa4150 */
[----:B------:R-:W-:Y:S01]  /*2d690*/  ISETP.GT.U32.AND.EX P6, PT, R43, RZ, PT, P6 ;  /* 0x000000ff2b00720c */ /* 0x000fe20003fc4160 */
[-C--:B------:R-:W-:Y:S01]  /*2d6a0*/  FMUL R177, R177, R244.reuse ;  /* 0x000000f4b1b17220 */ /* 0x080fe20000400000 */
[----:B------:R-:W-:Y:S01]  /*2d6b0*/  ISETP.GT.U32.AND.EX P1, PT, R250, RZ, PT, P1 ;  /* 0x000000fffa00720c */ /* 0x000fe20003f24110 */
[----:B------:R-:W-:Y:S01]  /*2d6c0*/  FMUL R181, R181, R244 ;  /* 0x000000f4b5b57220 */ /* 0x000fe20000400000 */
[----:B------:R-:W-:Y:S02]  /*2d6d0*/  ISETP.GT.U32.AND.EX P2, PT, R252, RZ, PT, P2 ;  /* 0x000000fffc00720c */ /* 0x000fe40003f44120 */
[----:B------:R-:W-:Y:S02]  /*2d6e0*/  FSEL R47, R183, -INF , !P3 ;  /* 0xff800000b72f7808 */ /* 0x000fe40005800000 */
[----:B------:R-:W-:-:S02]  /*2d6f0*/  FSEL R185, R185, -INF , !P6 ;  /* 0xff800000b9b97808 */ /* 0x000fc40007000000 */
[----:B------:R-:W-:Y:S02]  /*2d700*/  FSEL R188, R188, -INF , !P5 ;  /* 0xff800000bcbc7808 */ /* 0x000fe40006800000 */
[----:B------:R-:W-:Y:S02]  /*2d710*/  ISETP.GT.U32.AND P3, PT, R224, R160, PT ;  /* 0x000000a0e000720c */ /* 0x000fe40003f64070 */
[----:B------:R-:W-:Y:S02]  /*2d720*/  ISETP.GT.U32.AND P6, PT, R225, R152, PT ;  /* 0x00000098e100720c */ /* 0x000fe40003fc4070 */
[----:B------:R-:W-:Y:S01]  /*2d730*/  ISETP.GT.U32.AND P5, PT, R226, R160, PT ;  /* 0x000000a0e200720c */ /* 0x000fe20003fa4070 */
[-C--:B------:R-:W-:Y:S01]  /*2d740*/  FMUL R191, R191, R244.reuse ;  /* 0x000000f4bfbf7220 */ /* 0x080fe20000400000 */
[----:B------:R-:W-:Y:S01]  /*2d750*/  FSEL R219, R177, -INF , !P1 ;  /* 0xff800000b1db7808 */ /* 0x000fe20004800000 */
[----:B------:R-:W-:Y:S01]  /*2d760*/  FMUL R192, R192, R244 ;  /* 0x000000f4c0c07220 */ /* 0x000fe20000400000 */
[----:B------:R-:W-:Y:S01]  /*2d770*/  ISETP.GT.U32.AND P1, PT, R221, R160, PT ;  /* 0x000000a0dd00720c */ /* 0x000fe20003f24070 */
[----:B------:R-:W-:Y:S01]  /*2d780*/  FMUL R195, R195, R244 ;  /* 0x000000f4c3c37220 */ /* 0x000fe20000400000 */
[----:B------:R-:W-:-:S02]  /*2d790*/  FSEL R218, R181, -INF , !P2 ;  /* 0xff800000b5da7808 */ /* 0x000fc40005000000 */
[----:B------:R-:W-:Y:S02]  /*2d7a0*/  ISETP.GT.U32.AND P2, PT, R223, R160, PT ;  /* 0x000000a0df00720c */ /* 0x000fe40003f44070 */
[----:B------:R-:W-:Y:S02]  /*2d7b0*/  ISETP.GT.U32.AND.EX P3, PT, R121, RZ, PT, P3 ;  /* 0x000000ff7900720c */ /* 0x000fe40003f64130 */
[----:B------:R-:W-:Y:S02]  /*2d7c0*/  ISETP.GT.U32.AND.EX P6, PT, R120, RZ, PT, P6 ;  /* 0x000000ff7800720c */ /* 0x000fe40003fc4160 */
[----:B------:R-:W-:Y:S01]  /*2d7d0*/  ISETP.GT.U32.AND.EX P5, PT, R119, RZ, PT, P5 ;  /* 0x000000ff7700720c */ /* 0x000fe20003fa4150 */
[-C--:B------:R-:W-:Y:S01]  /*2d7e0*/  FMUL R182, R182, R244.reuse ;  /* 0x000000f4b6b67220 */ /* 0x080fe20000400000 */
[----:B------:R-:W-:Y:S01]  /*2d7f0*/  ISETP.GT.U32.AND.EX P1, PT, R251, RZ, PT, P1 ;  /* 0x000000fffb00720c */ /* 0x000fe20003f24110 */
[-C--:B------:R-:W-:Y:S01]  /*2d800*/  FMUL R186, R186, R244.reuse ;  /* 0x000000f4baba7220 */ /* 0x080fe20000400000 */
[----:B------:R-:W-:Y:S01]  /*2d810*/  FMUL R187, R187, R244 ;  /* 0x000000f4bbbb7220 */ /* 0x000fe20000400000 */
[----:B------:R-:W-:-:S02]  /*2d820*/  MOV R153, R40 ;  /* 0x0000002800997202 */ /* 0x000fc40000000f00 */
[----:B------:R-:W-:Y:S02]  /*2d830*/  MOV R245, R37 ;  /* 0x0000002500f57202 */ /* 0x000fe40000000f00 */
[----:B------:R-:W-:Y:S02]  /*2d840*/  ISETP.GT.U32.AND.EX P4, PT, R124, RZ, PT, P4 ;  /* 0x000000ff7c00720c */ /* 0x000fe40003f84140 */
[----:B------:R-:W-:Y:S02]  /*2d850*/  ISETP.GT.U32.AND.EX P2, PT, R43, RZ, PT, P2 ;  /* 0x000000ff2b00720c */ /* 0x000fe40003f44120 */
[----:B------:R-:W-:Y:S01]  /*2d860*/  MOV R155, R41 ;  /* 0x00000029009b7202 */ /* 0x000fe20000000f00 */
[-C--:B------:R-:W-:Y:S01]  /*2d870*/  FMUL R197, R197, R244.reuse ;  /* 0x000000f4c5c57220 */ /* 0x080fe20000400000 */
[----:B------:R-:W-:Y:S01]  /*2d880*/  FSEL R40, R191, -INF , !P3 ;  /* 0xff800000bf287808 */ /* 0x000fe20005800000 */
[-C--:B------:R-:W-:Y:S01]  /*2d890*/  FMUL R199, R199, R244.reuse ;  /* 0x000000f4c7c77220 */ /* 0x080fe20000400000 */
[----:B------:R-:W-:Y:S01]  /*2d8a0*/  FSEL R192, R192, -INF , !P6 ;  /* 0xff800000c0c07808 */ /* 0x000fe20007000000 */
[-C--:B------:R-:W-:Y:S01]  /*2d8b0*/  FMUL R201, R201, R244.reuse ;  /* 0x000000f4c9c97220 */ /* 0x080fe20000400000 */
[----:B------:R-:W-:Y:S01]  /*2d8c0*/  FSEL R37, R195, -INF , !P5 ;  /* 0xff800000c3257808 */ /* 0x000fe20006800000 */
[----:B------:R-:W-:Y:S01]  /*2d8d0*/  FMUL R189, R189, R244 ;  /* 0x000000f4bdbd7220 */ /* 0x000fe20000400000 */
[----:B------:R-:W-:Y:S01]  /*2d8e0*/  ISETP.GT.U32.AND P3, PT, R228, R152, PT ;  /* 0x00000098e400720c */ /* 0x000fe20003f64070 */
[----:B------:R-:W-:Y:S01]  /*2d8f0*/  FMUL R3, R122, R244 ;  /* 0x000000f47a037220 */ /* 0x000fe20000400000 */
[----:B------:R-:W-:Y:S01]  /*2d900*/  ISETP.GT.U32.AND P6, PT, R228, R160, PT ;  /* 0x000000a0e400720c */ /* 0x000fe20003fc4070 */
[----:B------:R-:W-:Y:S01]  /*2d910*/  FMUL R184, R184, R244 ;  /* 0x000000f4b8b87220 */ /* 0x000fe20000400000 */
[----:B------:R-:W-:Y:S01]  /*2d920*/  ISETP.GT.U32.AND P5, PT, R230, R152, PT ;  /* 0x00000098e600720c */ /* 0x000fe20003fa4070 */
[-C--:B------:R-:W-:Y:S01]  /*2d930*/  FMUL R190, R190, R244.reuse ;  /* 0x000000f4bebe7220 */ /* 0x080fe20000400000 */
[----:B------:R-:W-:Y:S01]  /*2d940*/  FSEL R49, R182, -INF , !P1 ;  /* 0xff800000b6317808 */ /* 0x000fe20004800000 */
[----:B------:R-:W-:Y:S01]  /*2d950*/  FMUL R193, R193, R244 ;  /* 0x000000f4c1c17220 */ /* 0x000fe20000400000 */
[----:B------:R-:W-:Y:S01]  /*2d960*/  ISETP.GT.U32.AND P1, PT, R224, R152, PT ;  /* 0x00000098e000720c */ /* 0x000fe20003f24070 */
[----:B------:R-:W-:Y:S01]  /*2d970*/  FMUL R194, R194, R244 ;  /* 0x000000f4c2c27220 */ /* 0x000fe20000400000 */
[----:B------:R-:W-:Y:S01]  /*2d980*/  FSEL R45, R186, -INF , !P4 ;  /* 0xff800000ba2d7808 */ /* 0x000fe20006000000 */
[----:B------:R-:W2:Y:S01]  /*2d990*/  LDL.LU R124, [R1+0x2150] ;  /* 0x00215000017c7983 */ /* 0x000ea20000300800 */
[----:B------:R-:W-:-:S02]  /*2d9a0*/  FSEL R43, R187, -INF , !P2 ;  /* 0xff800000bb2b7808 */ /* 0x000fc40005000000 */
[----:B------:R-:W-:Y:S02]  /*2d9b0*/  ISETP.GT.U32.AND P4, PT, R225, R160, PT ;  /* 0x000000a0e100720c */ /* 0x000fe40003f84070 */
[----:B------:R-:W-:Y:S02]  /*2d9c0*/  ISETP.GT.U32.AND P2, PT, R226, R152, PT ;  /* 0x00000098e200720c */ /* 0x000fe40003f44070 */
[C---:B------:R-:W-:Y:S02]  /*2d9d0*/  ISETP.GT.U32.AND.EX P3, PT, R155.reuse, RZ, PT, P3 ;  /* 0x000000ff9b00720c */ /* 0x040fe40003f64130 */
[----:B------:R-:W-:Y:S02]  /*2d9e0*/  ISETP.GT.U32.AND.EX P6, PT, R155, RZ, PT, P6 ;  /* 0x000000ff9b00720c */ /* 0x000fe40003fc4160 */
[----:B------:R-:W-:Y:S02]  /*2d9f0*/  ISETP.GT.U32.AND.EX P5, PT, R117, RZ, PT, P5 ;  /* 0x000000ff7500720c */ /* 0x000fe40003fa4150 */
[----:B------:R-:W-:Y:S01]  /*2da00*/  ISETP.GT.U32.AND.EX P0, PT, R14, RZ, PT, P0 ;  /* 0x000000ff0e00720c */ /* 0x000fe20003f04100 */
[----:B------:R-:W-:Y:S01]  /*2da10*/  FMUL R14, R123, R244 ;  /* 0x000000f47b0e7220 */ /* 0x000fe20000400000 */
[----:B------:R-:W-:Y:S01]  /*2da20*/  ISETP.GT.U32.AND.EX P1, PT, R121, RZ, PT, P1 ;  /* 0x000000ff7900720c */ /* 0x000fe20003f24110 */
[----:B------:R-:W3:Y:S01]  /*2da30*/  LDL.LU R123, [R1+0x214c] ;  /* 0x00214c00017b7983 */ /* 0x000ee20000300800 */
[----:B------:R-:W-:-:S02]  /*2da40*/  MOV R157, R33 ;  /* 0x00000021009d7202 */ /* 0x000fc40000000f00 */
[----:B------:R-:W-:Y:S02]  /*2da50*/  ISETP.GT.U32.AND.EX P4, PT, R120, RZ, PT, P4 ;  /* 0x000000ff7800720c */ /* 0x000fe40003f84140 */
[----:B------:R-:W-:Y:S01]  /*2da60*/  MOV R15, R35 ;  /* 0x00000023000f7202 */ /* 0x000fe20000000f00 */
[-C--:B------:R-:W-:Y:S01]  /*2da70*/  FMUL R204, R204, R244.reuse ;  /* 0x000000f4cccc7220 */ /* 0x080fe20000400000 */
[----:B------:R-:W-:Y:S01]  /*2da80*/  ISETP.GT.U32.AND.EX P2, PT, R119, RZ, PT, P2 ;  /* 0x000000ff7700720c */ /* 0x000fe20003f44120 */
[-C--:B------:R-:W-:Y:S01]  /*2da90*/  FMUL R205, R205, R244.reuse ;  /* 0x000000f4cdcd7220 */ /* 0x080fe20000400000 */
[----:B------:R-:W-:Y:S01]  /*2daa0*/  FSEL R197, R197, -INF , !P3 ;  /* 0xff800000c5c57808 */ /* 0x000fe20005800000 */
[----:B------:R-:W-:Y:S01]  /*2dab0*/  FMUL R208, R208, R244 ;  /* 0x000000f4d0d07220 */ /* 0x000fe20000400000 */
[----:B------:R-:W-:Y:S01]  /*2dac0*/  FSEL R33, R199, -INF , !P6 ;  /* 0xff800000c7217808 */ /* 0x000fe20007000000 */
[----:B------:R-:W3:Y:S01]  /*2dad0*/  LDL.LU R122, [R1+0x2148] ;  /* 0x00214800017a7983 */ /* 0x000ee20000300800 */
[----:B------:R-:W-:-:S02]  /*2dae0*/  FSEL R201, R201, -INF , !P5 ;  /* 0xff800000c9c97808 */ /* 0x000fc40006800000 */
[-C--:B------:R-:W-:Y:S01]  /*2daf0*/  ISETP.GT.U32.AND P3, PT, R231, R152.reuse, PT ;  /* 0x00000098e700720c */ /* 0x080fe20003f64070 */
[----:B------:R-:W4:Y:S01]  /*2db00*/  LDL.LU R121, [R1+0x2144] ;  /* 0x0021440001797983 */ /* 0x000f220000300800 */
[-C--:B------:R-:W-:Y:S02]  /*2db10*/  ISETP.GT.U32.AND P6, PT, R232, R152.reuse, PT ;  /* 0x00000098e800720c */ /* 0x080fe40003fc4070 */
[----:B------:R-:W-:Y:S01]  /*2db20*/  ISETP.GT.U32.AND P5, PT, R233, R152, PT ;  /* 0x00000098e900720c */ /* 0x000fe20003fa4070 */
[----:B------:R-:W4:Y:S01]  /*2db30*/  LDL.LU R120, [R1+0x2140] ;  /* 0x0021400001787983 */ /* 0x000f220000300800 */
[----:B------:R-:W-:Y:S02]  /*2db40*/  FSEL R189, R189, -INF , !P1 ;  /* 0xff800000bdbd7808 */ /* 0x000fe40004800000 */
[----:B------:R-:W-:Y:S01]  /*2db50*/  FSEL R158, R14, -INF , !P0 ;  /* 0xff8000000e9e7808 */ /* 0x000fe20004000000 */
[----:B------:R-:W4:Y:S01]  /*2db60*/  LDL.LU R119, [R1+0x213c] ;  /* 0x00213c0001777983 */ /* 0x000f220000300800 */
[----:B------:R-:W-:-:S02]  /*2db70*/  FSEL R159, R3, -INF , !P0 ;  /* 0xff800000039f7808 */ /* 0x000fc40004000000 */
[----:B------:R-:W-:Y:S02]  /*2db80*/  FSEL R184, R184, -INF , !P0 ;  /* 0xff800000b8b87808 */ /* 0x000fe40004000000 */
[----:B------:R-:W-:Y:S02]  /*2db90*/  FSEL R41, R190, -INF , !P0 ;  /* 0xff800000be297808 */ /* 0x000fe40004000000 */
[----:B------:R-:W-:Y:S02]  /*2dba0*/  MOV R154, R38 ;  /* 0x00000026009a7202 */ /* 0x000fe40000000f00 */
[C---:B------:R-:W-:Y:S02]  /*2dbb0*/  ISETP.GT.U32.AND P1, PT, R227.reuse, R152, PT ;  /* 0x00000098e300720c */ /* 0x040fe40003f24070 */
[----:B------:R-:W-:Y:S02]  /*2dbc0*/  ISETP.GT.U32.AND P0, PT, R227, R160, PT ;  /* 0x000000a0e300720c */ /* 0x000fe40003f04070 */
[----:B------:R-:W-:-:S02]  /*2dbd0*/  FSEL R193, R193, -INF , !P2 ;  /* 0xff800000c1c17808 */ /* 0x000fc40005000000 */
[----:B------:R-:W-:Y:S02]  /*2dbe0*/  FSEL R38, R194, -INF , !P4 ;  /* 0xff800000c2267808 */ /* 0x000fe40006000000 */
[C---:B------:R-:W-:Y:S02]  /*2dbf0*/  ISETP.GT.U32.AND P2, PT, R229.reuse, R152, PT ;  /* 0x00000098e500720c */ /* 0x040fe40003f44070 */
[----:B------:R-:W-:Y:S02]  /*2dc00*/  ISETP.GT.U32.AND P4, PT, R229, R160, PT ;  /* 0x000000a0e500720c */ /* 0x000fe40003f84070 */
[----:B------:R-:W-:Y:S02]  /*2dc10*/  ISETP.GT.U32.AND.EX P3, PT, R116, RZ, PT, P3 ;  /* 0x000000ff7400720c */ /* 0x000fe40003f64130 */
[----:B------:R-:W-:Y:S02]  /*2dc20*/  ISETP.GT.U32.AND.EX P6, PT, R15, RZ, PT, P6 ;  /* 0x000000ff0f00720c */ /* 0x000fe40003fc4160 */
[----:B------:R-:W-:-:S02]  /*2dc30*/  ISETP.GT.U32.AND.EX P5, PT, R245, RZ, PT, P5 ;  /* 0x000000fff500720c */ /* 0x000fc40003fa4150 */
[C---:B------:R-:W-:Y:S02]  /*2dc40*/  ISETP.GT.U32.AND.EX P1, PT, R118.reuse, RZ, PT, P1 ;  /* 0x000000ff7600720c */ /* 0x040fe40003f24110 */
[----:B------:R-:W-:Y:S02]  /*2dc50*/  ISETP.GT.U32.AND.EX P0, PT, R118, RZ, PT, P0 ;  /* 0x000000ff7600720c */ /* 0x000fe40003f04100 */
[----:B------:R-:W4:Y:S01]  /*2dc60*/  LDL.LU R118, [R1+0x2138] ;  /* 0x0021380001767983 */ /* 0x000f220000300800 */
[C---:B------:R-:W-:Y:S02]  /*2dc70*/  ISETP.GT.U32.AND.EX P2, PT, R154.reuse, RZ, PT, P2 ;  /* 0x000000ff9a00720c */ /* 0x040fe40003f44120 */
[----:B------:R-:W-:Y:S01]  /*2dc80*/  ISETP.GT.U32.AND.EX P4, PT, R154, RZ, PT, P4 ;  /* 0x000000ff9a00720c */ /* 0x000fe20003f84140 */
[----:B------:R-:W-:Y:S01]  /*2dc90*/  FMUL R196, R196, R244 ;  /* 0x000000f4c4c47220 */ /* 0x000fe20000400000 */
[----:B------:R-:W-:Y:S01]  /*2dca0*/  FSEL R204, R204, -INF , !P3 ;  /* 0xff800000cccc7808 */ /* 0x000fe20005800000 */
[----:B------:R-:W2:Y:S01]  /*2dcb0*/  LDL.64 R154, [R1+0x1fb0] ;  /* 0x001fb000019a7983 */ /* 0x000ea20000100a00 */
[----:B------:R-:W-:-:S02]  /*2dcc0*/  FSEL R205, R205, -INF , !P6 ;  /* 0xff800000cdcd7808 */ /* 0x000fc40007000000 */
[----:B------:R-:W-:Y:S01]  /*2dcd0*/  FSEL R208, R208, -INF , !P5 ;  /* 0xff800000d0d07808 */ /* 0x000fe20006800000 */
[----:B------:R-:W3:Y:S01]  /*2dce0*/  LDL.64 R20, [R1+0x1fa0] ;  /* 0x001fa00001147983 */ /* 0x000ee20000100a00 */
[----:B------:R-:W-:Y:S02]  /*2dcf0*/  MOV R156, R153 ;  /* 0x00000099009c7202 */ /* 0x000fe40000000f00 */
[-C--:B------:R-:W-:Y:S01]  /*2dd00*/  ISETP.GT.U32.AND P3, PT, R234, R152.reuse, PT ;  /* 0x00000098ea00720c */ /* 0x080fe20003f64070 */
[----:B------:R-:W4:Y:S01]  /*2dd10*/  LDL.64 R18, [R1+0x1f98] ;  /* 0x001f980001127983 */ /* 0x000f220000100a00 */
[-C--:B------:R-:W-:Y:S02]  /*2dd20*/  ISETP.GT.U32.AND P6, PT, R235, R152.reuse, PT ;  /* 0x00000098eb00720c */ /* 0x080fe40003fc4070 */
[----:B------:R-:W-:Y:S01]  /*2dd30*/  ISETP.GT.U32.AND P5, PT, R236, R152, PT ;  /* 0x00000098ec00720c */ /* 0x000fe20003fa4070 */
[----:B------:R-:W4:Y:S01]  /*2dd40*/  LDL.64 R166, [R1+0x1f90] ;  /* 0x001f900001a67983 */ /* 0x000f220000100a00 */
[----:B------:R-:W-:-:S03]  /*2dd50*/  MOV R23, R31 ;  /* 0x0000001f00177202 */ /* 0x000fc60000000f00 */
[----:B------:R-:W4:Y:S01]  /*2dd60*/  LDL.64 R152, [R1+0x1fa8] ;  /* 0x001fa80001987983 */ /* 0x000f220000100a00 */
[-C--:B------:R-:W-:Y:S01]  /*2dd70*/  FMUL R198, R198, R244.reuse ;  /* 0x000000f4c6c67220 */ /* 0x080fe20000400000 */
[----:B------:R-:W-:Y:S01]  /*2dd80*/  FSEL R196, R196, -INF , !P1 ;  /* 0xff800000c4c47808 */ /* 0x000fe20004800000 */
[-C--:B------:R-:W-:Y:S01]  /*2dd90*/  FMUL R200, R200, R244.reuse ;  /* 0x000000f4c8c87220 */ /* 0x080fe20000400000 */
[-C--:B------:R-:W-:Y:S01]  /*2dda0*/  FMUL R202, R202, R244.reuse ;  /* 0x000000f4caca7220 */ /* 0x080fe20000400000 */
[-C--:B------:R-:W-:Y:S01]  /*2ddb0*/  FMUL R209, R209, R244.reuse ;  /* 0x000000f4d1d17220 */ /* 0x080fe20000400000 */
[-C--:B------:R-:W-:Y:S01]  /*2ddc0*/  FMUL R212, R212, R244.reuse ;  /* 0x000000f4d4d47220 */ /* 0x080fe20000400000 */
[----:B------:R-:W-:Y:S01]  /*2ddd0*/  FMUL R213, R213, R244 ;  /* 0x000000f4d5d57220 */ /* 0x000fe20000400000 */
[----:B------:R-:W-:Y:S01]  /*2dde0*/  ISETP.GT.U32.AND P1, PT, R230, R160, PT ;  /* 0x000000a0e600720c */ /* 0x000fe20003f24070 */
[----:B------:R-:W4:Y:S01]  /*2ddf0*/  LDL.64 R164, [R1+0x1f88] ;  /* 0x001f880001a47983 */ /* 0x000f220000100a00 */
[----:B------:R-:W-:-:S02]  /*2de00*/  ISETP.GT.U32.AND.EX P3, PT, R23, RZ, PT, P3 ;  /* 0x000000ff1700720c */ /* 0x000fc40003f64130 */
[----:B------:R-:W-:Y:S01]  /*2de10*/  ISETP.GT.U32.AND.EX P6, PT, R157, RZ, PT, P6 ;  /* 0x000000ff9d00720c */ /* 0x000fe20003fc4160 */
[----:B------:R-:W4:Y:S01]  /*2de20*/  LDL.64 R162, [R1+0x1f80] ;  /* 0x001f800001a27983 */ /* 0x000f220000100a00 */
[----:B------:R-:W-:Y:S02]  /*2de30*/  ISETP.GT.U32.AND.EX P5, PT, R156, RZ, PT, P5 ;  /* 0x000000ff9c00720c */ /* 0x000fe40003fa4150 */
[----:B------:R-:W-:Y:S02]  /*2de40*/  FSEL R35, R198, -INF , !P0 ;  /* 0xff800000c6237808 */ /* 0x000fe40004000000 */
[----:B------:R-:W-:Y:S02]  /*2de50*/  FSEL R200, R200, -INF , !P2 ;  /* 0xff800000c8c87808 */ /* 0x000fe40005000000 */
[----:B------:R-:W-:Y:S02]  /*2de60*/  FSEL R31, R202, -INF , !P4 ;  /* 0xff800000ca1f7808 */ /* 0x000fe40006000000 */
[----:B------:R-:W-:-:S02]  /*2de70*/  FSEL R209, R209, -INF , !P3 ;  /* 0xff800000d1d17808 */ /* 0x000fc40005800000 */
[----:B------:R-:W-:Y:S02]  /*2de80*/  FSEL R212, R212, -INF , !P6 ;  /* 0xff800000d4d47808 */ /* 0x000fe40007000000 */
[----:B------:R-:W-:Y:S02]  /*2de90*/  FSEL R213, R213, -INF , !P5 ;  /* 0xff800000d5d57808 */ /* 0x000fe40006800000 */
[----:B------:R-:W-:Y:S02]  /*2dea0*/  ISETP.GT.U32.AND.EX P1, PT, R117, RZ, PT, P1 ;  /* 0x000000ff7500720c */ /* 0x000fe40003f24110 */
[-C--:B------:R-:W-:Y:S01]  /*2deb0*/  ISETP.GT.U32.AND P0, PT, R231, R160.reuse, PT ;  /* 0x000000a0e700720c */ /* 0x080fe20003f04070 */
[----:B------:R-:W4:Y:S01]  /*2dec0*/  LDL.LU R117, [R1+0x2134] ;  /* 0x0021340001757983 */ /* 0x000f220000300800 */
[-C--:B------:R-:W-:Y:S02]  /*2ded0*/  ISETP.GT.U32.AND P2, PT, R232, R160.reuse, PT ;  /* 0x000000a0e800720c */ /* 0x080fe40003f44070 */
[----:B------:R-:W-:-:S02]  /*2dee0*/  ISETP.GT.U32.AND P4, PT, R233, R160, PT ;  /* 0x000000a0e900720c */ /* 0x000fc40003f84070 */
[-C--:B------:R-:W-:Y:S02]  /*2def0*/  ISETP.GT.U32.AND P3, PT, R234, R160.reuse, PT ;  /* 0x000000a0ea00720c */ /* 0x080fe40003f64070 */
[-C--:B------:R-:W-:Y:S02]  /*2df00*/  ISETP.GT.U32.AND P6, PT, R235, R160.reuse, PT ;  /* 0x000000a0eb00720c */ /* 0x080fe40003fc4070 */
[----:B------:R-:W-:Y:S02]  /*2df10*/  ISETP.GT.U32.AND P5, PT, R236, R160, PT ;  /* 0x000000a0ec00720c */ /* 0x000fe40003fa4070 */
[----:B------:R-:W4:Y:S01]  /*2df20*/  LDL.64 R160, [R1+0x1f78] ;  /* 0x001f780001a07983 */ /* 0x000f220000100a00 */
[----:B------:R-:W-:Y:S02]  /*2df30*/  ISETP.GT.U32.AND.EX P0, PT, R116, RZ, PT, P0 ;  /* 0x000000ff7400720c */ /* 0x000fe40003f04100 */
[----:B------:R-:W-:Y:S01]  /*2df40*/  ISETP.GT.U32.AND.EX P2, PT, R15, RZ, PT, P2 ;  /* 0x000000ff0f00720c */ /* 0x000fe20003f44120 */
[----:B------:R-:W4:Y:S01]  /*2df50*/  LDL.LU R116, [R1+0x2130] ;  /* 0x0021300001747983 */ /* 0x000f220000300800 */
[----:B------:R-:W-:-:S03]  /*2df60*/  IMAD.WIDE R14, R0, 0x2, R12 ;  /* 0x00000002000e7825 */ /* 0x000fc600078e020c */
[----:B------:R-:W4:Y:S04]  /*2df70*/  LDL.64 R178, [R1+0x1f70] ;  /* 0x001f700001b27983 */ /* 0x000f280000100a00 */
[----:B------:R-:W4:Y:S01]  /*2df80*/  LDL.64 R174, [R1+0x1f68] ;  /* 0x001f680001ae7983 */ /* 0x000f220000100a00 */
[----:B------:R-:W-:Y:S02]  /*2df90*/  ISETP.GT.U32.AND.EX P6, PT, R157, RZ, PT, P6 ;  /* 0x000000ff9d00720c */ /* 0x000fe40003fc4160 */
[----:B------:R-:W-:Y:S01]  /*2dfa0*/  ISETP.GT.U32.AND.EX P5, PT, R156, RZ, PT, P5 ;  /* 0x000000ff9c00720c */ /* 0x000fe20003fa4150 */
[----:B------:R0:W4:Y:S04]  /*2dfb0*/  LDG.E.U16 R186, desc[UR60][R14.64] ;  /* 0x0000003c0eba7981 */ /* 0x000128000c1e1500 */
[----:B------:R-:W4:Y:S04]  /*2dfc0*/  LDL.64 R156, [R1+0x1f60] ;  /* 0x001f6000019c7983 */ /* 0x000f280000100a00 */
[----:B------:R-:W4:Y:S04]  /*2dfd0*/  LDL.64 R172, [R1+0x1f58] ;  /* 0x001f580001ac7983 */ /* 0x000f280000100a00 */
[----:B------:R-:W4:Y:S04]  /*2dfe0*/  LDL.64 R170, [R1+0x1f50] ;  /* 0x001f500001aa7983 */ /* 0x000f280000100a00 */
[----:B------:R-:W4:Y:S04]  /*2dff0*/  LDL.64 R176, [R1+0x1f48] ;  /* 0x001f480001b07983 */ /* 0x000f280000100a00 */
[----:B------:R-:W4:Y:S01]  /*2e000*/  LDL.64 R168, [R1+0x1f40] ;  /* 0x001f400001a87983 */ /* 0x000f220000100a00 */
[----:B------:R-:W-:Y:S01]  /*2e010*/  ISETP.GT.U32.AND.EX P3, PT, R23, RZ, PT, P3 ;  /* 0x000000ff1700720c */ /* 0x000fe20003f64130 */
[----:B--2---:R-:W-:-:S04]  /*2e020*/  IMAD.WIDE R154, R0, 0x2, R154 ;  /* 0x00000002009a7825 */ /* 0x004fc800078e029a */
[C---:B---3--:R-:W-:Y:S01]  /*2e030*/  IMAD.WIDE R20, R0.reuse, 0x2, R20 ;  /* 0x0000000200147825 */ /* 0x048fe200078e0214 */
[----:B------:R1:W2:Y:S03]  /*2e040*/  LDG.E.U16 R183, desc[UR60][R154.64] ;  /* 0x0000003c9ab77981 */ /* 0x0002a6000c1e1500 */
[C---:B----4-:R-:W-:Y:S01]  /*2e050*/  IMAD.WIDE R18, R0.reuse, 0x2, R18 ;  /* 0x0000000200127825 */ /* 0x050fe200078e0212 */
[----:B------:R-:W3:Y:S03]  /*2e060*/  LDG.E.U16 R181, desc[UR60][R20.64] ;  /* 0x0000003c14b57981 */ /* 0x000ee6000c1e1500 */
[C---:B0-----:R-:W-:Y:S01]  /*2e070*/  IMAD.WIDE R14, R0.reuse, 0x2, R166 ;  /* 0x00000002000e7825 */ /* 0x041fe200078e02a6 */
[----:B------:R-:W4:Y:S03]  /*2e080*/  LDG.E.U16 R180, desc[UR60][R18.64] ;  /* 0x0000003c12b47981 */ /* 0x000f26000c1e1500 */
[C---:B------:R-:W-:Y:S01]  /*2e090*/  IMAD.WIDE R152, R0.reuse, 0x2, R152 ;  /* 0x0000000200987825 */ /* 0x040fe200078e0298 */
[----:B------:R-:W4:Y:S04]  /*2e0a0*/  LDG.E.U16 R23, desc[UR60][R14.64] ;  /* 0x0000003c0e177981 */ /* 0x000f28000c1e1500 */
[----:B------:R0:W3:Y:S04]  /*2e0b0*/  LDG.E.U16 R182, desc[UR60][R152.64] ;  /* 0x0000003c98b67981 */ /* 0x0000e8000c1e1500 */
[----:B------:R-:W4:Y:S01]  /*2e0c0*/  LDL.64 R166, [R1+0x1f38] ;  /* 0x001f380001a67983 */ /* 0x000f220000100a00 */
[----:B-1----:R-:W-:-:S03]  /*2e0d0*/  IMAD.WIDE R154, R0, 0x2, R164 ;  /* 0x00000002009a7825 */ /* 0x002fc600078e02a4 */
[----:B------:R-:W4:Y:S01]  /*2e0e0*/  LDL.64 R164, [R1+0x1f30] ;  /* 0x001f300001a47983 */ /* 0x000f220000100a00 */
[----:B0-----:R-:W-:-:S03]  /*2e0f0*/  IMAD.WIDE R152, R0, 0x2, R162 ;  /* 0x0000000200987825 */ /* 0x001fc600078e02a2 */
[----:B------:R-:W4:Y:S04]  /*2e100*/  LDL.64 R162, [R1+0x1f28] ;  /* 0x001f280001a27983 */ /* 0x000f280000100a00 */
[----:B------:R0:W4:Y:S04]  /*2e110*/  LDG.E.U16 R194, desc[UR60][R154.64] ;  /* 0x0000003c9ac27981 */ /* 0x000128000c1e1500 */
[----:B------:R1:W4:Y:S01]  /*2e120*/  LDG.E.U16 R191, desc[UR60][R152.64] ;  /* 0x0000003c98bf7981 */ /* 0x000322000c1e1500 */
[----:B------:R-:W-:-:S03]  /*2e130*/  IMAD.WIDE R20, R0, 0x2, R160 ;  /* 0x0000000200147825 */ /* 0x000fc600078e02a0 */
[----:B------:R-:W4:Y:S04]  /*2e140*/  LDL.64 R160, [R1+0x1f20] ;  /* 0x001f200001a07983 */ /* 0x000f280000100a00 */
[----:B------:R1:W4:Y:S01]  /*2e150*/  LDG.E.U16 R3, desc[UR60][R20.64] ;  /* 0x0000003c14037981 */ /* 0x000322000c1e1500 */
[----:B------:R-:W-:-:S03]  /*2e160*/  IMAD.WIDE R18, R0, 0x2, R178 ;  /* 0x0000000200127825 */ /* 0x000fc600078e02b2 */
[----:B------:R-:W4:Y:S01]  /*2e170*/  LDL.64 R178, [R1+0x1f18] ;  /* 0x001f180001b27983 */ /* 0x000f220000100a00 */
[----:B------:R-:W-:-:S03]  /*2e180*/  IMAD.WIDE R14, R0, 0x2, R174 ;  /* 0x00000002000e7825 */ /* 0x000fc600078e02ae */
[----:B------:R1:W4:Y:S04]  /*2e190*/  LDG.E.U16 R190, desc[UR60][R18.64] ;  /* 0x0000003c12be7981 */ /* 0x000328000c1e1500 */
[----:B------:R1:W4:Y:S01]  /*2e1a0*/  LDG.E.U16 R187, desc[UR60][R14.64] ;  /* 0x0000003c0ebb7981 */ /* 0x000322000c1e1500 */
[----:B0-----:R-:W-:-:S03]  /*2e1b0*/  IMAD.WIDE R154, R0, 0x2, R156 ;  /* 0x00000002009a7825 */ /* 0x001fc600078e029c */
[----:B------:R0:W-:Y:S01]  /*2e1c0*/  STL [R1+0xf84], R186 ;  /* 0x000f84ba01007387 */ /* 0x0001e20000100800 */
[----:B-1----:R-:W-:-:S03]  /*2e1d0*/  IMAD.WIDE R152, R0, 0x2, R172 ;  /* 0x0000000200987825 */ /* 0x002fc600078e02ac */
[----:B------:R-:W4:Y:S04]  /*2e1e0*/  LDL.64 R174, [R1+0x1f10] ;  /* 0x001f100001ae7983 */ /* 0x000f280000100a00 */
[----:B------:R-:W4:Y:S01]  /*2e1f0*/  LDL.64 R156, [R1+0x1f08] ;  /* 0x001f0800019c7983 */ /* 0x000f220000100a00 */
[----:B------:R-:W-:-:S03]  /*2e200*/  IMAD.WIDE R20, R0, 0x2, R170 ;  /* 0x0000000200147825 */ /* 0x000fc600078e02aa */
[----:B------:R-:W4:Y:S01]  /*2e210*/  LDL.64 R172, [R1+0x1f00] ;  /* 0x001f000001ac7983 */ /* 0x000f220000100a00 */
[----:B------:R-:W-:-:S03]  /*2e220*/  IMAD.WIDE R18, R0, 0x2, R176 ;  /* 0x0000000200127825 */ /* 0x000fc600078e02b0 */
[----:B------:R-:W4:Y:S01]  /*2e230*/  LDL.64 R170, [R1+0x1ef8] ;  /* 0x001ef80001aa7983 */ /* 0x000f220000100a00 */
[----:B------:R-:W-:-:S03]  /*2e240*/  IMAD.WIDE R14, R0, 0x2, R168 ;  /* 0x00000002000e7825 */ /* 0x000fc600078e02a8 */
[----:B------:R-:W4:Y:S04]  /*2e250*/  LDL.64 R176, [R1+0x1ef0] ;  /* 0x001ef00001b07983 */ /* 0x000f280000100a00 */
[----:B0-----:R4:W4:Y:S04]  /*2e260*/  LDG.E.U16 R186, desc[UR60][R154.64] ;  /* 0x0000003c9aba7981 */ /* 0x001928000c1e1500 */
[----:B--2---:R0:W-:Y:S04]  /*2e270*/  STL [R1+0xf80], R183 ;  /* 0x000f80b701007387 */ /* 0x0041e80000100800 */
[----:B0-----:R0:W2:Y:S04]  /*2e280*/  LDG.E.U16 R183, desc[UR60][R152.64] ;  /* 0x0000003c98b77981 */ /* 0x0010a8000c1e1500 */
[----:B---3--:R1:W-:Y:S04]  /*2e290*/  STL [R1+0xf88], R182 ;  /* 0x000f88b601007387 */ /* 0x0083e80000100800 */
[----:B------:R3:W-:Y:S01]  /*2e2a0*/  STL [R1+0xf94], R181 ;  /* 0x000f94b501007387 */ /* 0x0007e20000100800 */
[----:B----4-:R-:W-:-:S03]  /*2e2b0*/  IMAD.WIDE R154, R0, 0x2, R166 ;  /* 0x00000002009a7825 */ /* 0x010fc600078e02a6 */
[----:B------:R4:W-:Y:S04]  /*2e2c0*/  STL [R1+0xf90], R180 ;  /* 0x000f90b401007387 */ /* 0x0009e80000100800 */
[----:B-1----:R1:W2:Y:S04]  /*2e2d0*/  LDG.E.U16 R182, desc[UR60][R20.64] ;  /* 0x0000003c14b67981 */ /* 0x0022a8000c1e1500 */
[----:B---3--:R3:W2:Y:S01]  /*2e2e0*/  LDG.E.U16 R181, desc[UR60][R18.64] ;  /* 0x0000003c12b57981 */ /* 0x0086a2000c1e1500 */
[----:B0-----:R-:W-:-:S03]  /*2e2f0*/  IMAD.WIDE R152, R0, 0x2, R164 ;  /* 0x0000000200987825 */ /* 0x001fc600078e02a4 */
[----:B----4-:R0:W4:Y:S04]  /*2e300*/  LDG.E.U16 R180, desc[UR60][R14.64] ;  /* 0x0000003c0eb47981 */ /* 0x010128000c1e1500 */
[----:B------:R0:W-:Y:S01]  /*2e310*/  STL [R1+0xf8c], R23 ;  /* 0x000f8c1701007387 */ /* 0x0001e20000100800 */
[----:B-1----:R-:W-:-:S03]  /*2e320*/  IMAD.WIDE R20, R0, 0x2, R162 ;  /* 0x0000000200147825 */ /* 0x002fc600078e02a2 */
[----:B------:R-:W4:Y:S04]  /*2e330*/  LDL.64 R168, [R1+0x1ee8] ;  /* 0x001ee80001a87983 */ /* 0x000f280000100a00 */
[----:B------:R-:W4:Y:S04]  /*2e340*/  LDL.64 R166, [R1+0x1ee0] ;  /* 0x001ee00001a67983 */ /* 0x000f280000100a00 */
[----:B------:R-:W4:Y:S01]  /*2e350*/  LDL.64 R164, [R1+0x1ed8] ;  /* 0x001ed80001a47983 */ /* 0x000f220000100a00 */
[----:B---3--:R-:W-:-:S03]  /*2e360*/  IMAD.WIDE R18, R0, 0x2, R160 ;  /* 0x0000000200127825 */ /* 0x008fc600078e02a0 */
[----:B------:R-:W3:Y:S04]  /*2e370*/  LDL.64 R162, [R1+0x1ed0] ;  /* 0x001ed00001a27983 */ /* 0x000ee80000100a00 */
[----:B------:R-:W3:Y:S04]  /*2e380*/  LDL.64 R160, [R1+0x1ec8] ;  /* 0x001ec80001a07983 */ /* 0x000ee80000100a00 */
[----:B0-----:R0:W3:Y:S04]  /*2e390*/  LDG.E.U16 R23, desc[UR60][R154.64] ;  /* 0x0000003c9a177981 */ /* 0x0010e8000c1e1500 */
[----:B------:R1:W-:Y:S04]  /*2e3a0*/  STL [R1+0xf7c], R194 ;  /* 0x000f7cc201007387 */ /* 0x0003e80000100800 */
[----:B-1----:R1:W3:Y:S01]  /*2e3b0*/  LDG.E.U16 R194, desc[UR60][R152.64] ;  /* 0x0000003c98c27981 */ /* 0x0022e2000c1e1500 */
[----:B------:R-:W-:-:S03]  /*2e3c0*/  IMAD.WIDE R14, R0, 0x2, R178 ;  /* 0x00000002000e7825 */ /* 0x000fc600078e02b2 */
[----:B------:R1:W-:Y:S01]  /*2e3d0*/  STL [R1+0xf78], R191 ;  /* 0x000f78bf01007387 */ /* 0x0003e20000100800 */
[----:B0-----:R-:W-:-:S03]  /*2e3e0*/  IMAD.WIDE R154, R0, 0x2, R174 ;  /* 0x00000002009a7825 */ /* 0x001fc600078e02ae */
[----:B------:R0:W-:Y:S04]  /*2e3f0*/  STL [R1+0xf74], R3 ;  /* 0x000f740301007387 */ /* 0x0001e80000100800 */
[----:B------:R0:W-:Y:S04]  /*2e400*/  STL [R1+0xf70], R190 ;  /* 0x000f70be01007387 */ /* 0x0001e80000100800 */
[----:B-1----:R1:W3:Y:S01]  /*2e410*/  LDG.E.U16 R191, desc[UR60][R20.64] ;  /* 0x0000003c14bf7981 */ /* 0x0022e2000c1e1500 */
[----:B------:R-:W-:-:S03]  /*2e420*/  IMAD.WIDE R152, R0, 0x2, R156 ;  /* 0x0000000200987825 */ /* 0x000fc600078e029c */
[----:B0-----:R0:W3:Y:S04]  /*2e430*/  LDG.E.U16 R3, desc[UR60][R18.64] ;  /* 0x0000003c12037981 */ /* 0x0010e8000c1e1500 */
[----:B------:R0:W3:Y:S04]  /*2e440*/  LDG.E.U16 R190, desc[UR60][R14.64] ;  /* 0x0000003c0ebe7981 */ /* 0x0000e8000c1e1500 */
[----:B------:R0:W-:Y:S01]  /*2e450*/  STL [R1+0xf6c], R187 ;  /* 0x000f6cbb01007387 */ /* 0x0001e20000100800 */
[----:B-1----:R-:W-:-:S03]  /*2e460*/  IMAD.WIDE R20, R0, 0x2, R172 ;  /* 0x0000000200147825 */ /* 0x002fc600078e02ac */
[----:B------:R-:W3:Y:S04]  /*2e470*/  LDL.64 R178, [R1+0x1ec0] ;  /* 0x001ec00001b27983 */ /* 0x000ee80000100a00 */
[----:B------:R-:W3:Y:S01]  /*2e480*/  LDL.64 R174, [R1+0x1eb8] ;  /* 0x001eb80001ae7983 */ /* 0x000ee20000100a00 */
[----:B0-----:R-:W-:-:S03]  /*2e490*/  IMAD.WIDE R18, R0, 0x2, R170 ;  /* 0x0000000200127825 */ /* 0x001fc600078e02aa */
[----:B------:R-:W3:Y:S04]  /*2e4a0*/  LDL.64 R156, [R1+0x1eb0] ;  /* 0x001eb000019c7983 */ /* 0x000ee80000100a00 */
[----:B------:R-:W3:Y:S01]  /*2e4b0*/  LDL.64 R172, [R1+0x1ea8] ;  /* 0x001ea80001ac7983 */ /* 0x000ee20000100a00 */
[----:B------:R-:W-:-:S03]  /*2e4c0*/  IMAD.WIDE R14, R0, 0x2, R176 ;  /* 0x00000002000e7825 */ /* 0x000fc600078e02b0 */
[----:B------:R0:W3:Y:S04]  /*2e4d0*/  LDG.E.U16 R187, desc[UR60][R154.64] ;  /* 0x0000003c9abb7981 */ /* 0x0000e8000c1e1500 */
[----:B------:R-:W3:Y:S04]  /*2e4e0*/  LDL.64 R170, [R1+0x1ea0] ;  /* 0x001ea00001aa7983 */ /* 0x000ee80000100a00 */
[----:B------:R1:W-:Y:S04]  /*2e4f0*/  STL [R1+0xf68], R186 ;  /* 0x000f68ba01007387 */ /* 0x0003e80000100800 */
[----:B-1----:R1:W3:Y:S04]  /*2e500*/  LDG.E.U16 R186, desc[UR60][R152.64] ;  /* 0x0000003c98ba7981 */ /* 0x0022e8000c1e1500 */
[----:B--2---:R2:W-:Y:S04]  /*2e510*/  STL [R1+0xf64], R183 ;  /* 0x000f64b701007387 */ /* 0x0045e80000100800 */
[----:B--2---:R2:W3:Y:S04]  /*2e520*/  LDG.E.U16 R183, desc[UR60][R20.64] ;  /* 0x0000003c14b77981 */ /* 0x0044e8000c1e1500 */
[----:B------:R0:W-:Y:S04]  /*2e530*/  STL [R1+0xf60], R182 ;  /* 0x000f60b601007387 */ /* 0x0001e80000100800 */
[----:B------:R1:W-:Y:S04]  /*2e540*/  STL [R1+0xf5c], R181 ;  /* 0x000f5cb501007387 */ /* 0x0003e80000100800 */
[----:B----4-:R4:W-:Y:S04]  /*2e550*/  STL [R1+0xf58], R180 ;  /* 0x000f58b401007387 */ /* 0x0109e80000100800 */
[----:B0-----:R3:W4:Y:S04]  /*2e560*/  LDG.E.U16 R182, desc[UR60][R18.64] ;  /* 0x0000003c12b67981 */ /* 0x001728000c1e1500 */
[----:B-1----:R0:W4:Y:S01]  /*2e570*/  LDG.E.U16 R181, desc[UR60][R14.64] ;  /* 0x0000003c0eb57981 */ /* 0x002122000c1e1500 */
[----:B------:R-:W-:-:S03]  /*2e580*/  IMAD.WIDE R154, R0, 0x2, R168 ;  /* 0x00000002009a7825 */ /* 0x000fc600078e02a8 */
[----:B------:R-:W4:Y:S01]  /*2e590*/  LDL.64 R176, [R1+0x1e98] ;  /* 0x001e980001b07983 */ /* 0x000f220000100a00 */
[----:B------:R-:W-:-:S03]  /*2e5a0*/  IMAD.WIDE R152, R0, 0x2, R166 ;  /* 0x0000000200987825 */ /* 0x000fc600078e02a6 */
[----:B------:R-:W4:Y:S01]  /*2e5b0*/  LDL.64 R168, [R1+0x1e90] ;  /* 0x001e900001a87983 */ /* 0x000f220000100a00 */
[----:B--2---:R-:W-:-:S03]  /*2e5c0*/  IMAD.WIDE R20, R0, 0x2, R164 ;  /* 0x0000000200147825 */ /* 0x004fc600078e02a4 */
[----:B------:R-:W2:Y:S01]  /*2e5d0*/  LDL.64 R166, [R1+0x1e88] ;  /* 0x001e880001a67983 */ /* 0x000ea20000100a00 */
[----:B---3--:R-:W-:-:S03]  /*2e5e0*/  IMAD.WIDE R18, R0, 0x2, R162 ;  /* 0x0000000200127825 */ /* 0x008fc600078e02a2 */
[----:B------:R-:W3:Y:S04]  /*2e5f0*/  LDL.64 R164, [R1+0x1e80] ;  /* 0x001e800001a47983 */ /* 0x000ee80000100a00 */
[----:B------:R-:W3:Y:S04]  /*2e600*/  LDL.64 R162, [R1+0x1e78] ;  /* 0x001e780001a27983 */ /* 0x000ee80000100a00 */
[----:B----4-:R1:W4:Y:S04]  /*2e610*/  LDG.E.U16 R180, desc[UR60][R154.64] ;  /* 0x0000003c9ab47981 */ /* 0x010328000c1e1500 */
[----:B------:R0:W-:Y:S04]  /*2e620*/  STL [R1+0xf54], R23 ;  /* 0x000f541701007387 */ /* 0x0001e80000100800 */
[----:B------:R1:W-:Y:S04]  /*2e630*/  STL [R1+0xf50], R194 ;  /* 0x000f50c201007387 */ /* 0x0003e80000100800 */
[----:B0-----:R0:W4:Y:S04]  /*2e640*/  LDG.E.U16 R23, desc[UR60][R152.64] ;  /* 0x0000003c98177981 */ /* 0x001128000c1e1500 */
[----:B-1----:R1:W4:Y:S01]  /*2e650*/  LDG.E.U16 R194, desc[UR60][R20.64] ;  /* 0x0000003c14c27981 */ /* 0x002322000c1e1500 */
[----:B------:R-:W-:-:S03]  /*2e660*/  IMAD.WIDE R14, R0, 0x2, R160 ;  /* 0x00000002000e7825 */ /* 0x000fc600078e02a0 */
[----:B------:R0:W-:Y:S04]  /*2e670*/  STL [R1+0xf4c], R191 ;  /* 0x000f4cbf01007387 */ /* 0x0001e80000100800 */
[----:B------:R1:W-:Y:S04]  /*2e680*/  STL [R1+0xf48], R3 ;  /* 0x000f480301007387 */ /* 0x0003e80000100800 */
[----:B------:R1:W-:Y:S04]  /*2e690*/  STL [R1+0xf40], R190 ;  /* 0x000f40be01007387 */ /* 0x0003e80000100800 */
[----:B0-----:R0:W4:Y:S04]  /*2e6a0*/  LDG.E.U16 R191, desc[UR60][R18.64] ;  /* 0x0000003c12bf7981 */ /* 0x001128000c1e1500 */
[----:B-1----:R1:W4:Y:S01]  /*2e6b0*/  LDG.E.U16 R3, desc[UR60][R14.64] ;  /* 0x0000003c0e037981 */ /* 0x002322000c1e1500 */
[----:B------:R-:W-:-:S03]  /*2e6c0*/  IMAD.WIDE R154, R0, 0x2, R178 ;  /* 0x00000002009a7825 */ /* 0x000fc600078e02b2 */
[----:B------:R-:W4:Y:S01]  /*2e6d0*/  LDL.64 R160, [R1+0x1e70] ;  /* 0x001e700001a07983 */ /* 0x000f220000100a00 */
[----:B------:R-:W-:-:S03]  /*2e6e0*/  IMAD.WIDE R152, R0, 0x2, R174 ;  /* 0x0000000200987825 */ /* 0x000fc600078e02ae */
[----:B------:R-:W4:Y:S01]  /*2e6f0*/  LDL.64 R178, [R1+0x1e68] ;  /* 0x001e680001b27983 */ /* 0x000f220000100a00 */
[----:B------:R-:W-:-:S03]  /*2e700*/  IMAD.WIDE R20, R0, 0x2, R156 ;  /* 0x0000000200147825 */ /* 0x000fc600078e029c */
[----:B------:R-:W4:Y:S01]  /*2e710*/  LDL.64 R174, [R1+0x1e60] ;  /* 0x001e600001ae7983 */ /* 0x000f220000100a00 */
[----:B0-----:R-:W-:-:S03]  /*2e720*/  IMAD.WIDE R18, R0, 0x2, R172 ;  /* 0x0000000200127825 */ /* 0x001fc600078e02ac */
[----:B------:R-:W4:Y:S04]  /*2e730*/  LDL.64 R156, [R1+0x1e58] ;  /* 0x001e5800019c7983 */ /* 0x000f280000100a00 */
[----:B------:R-:W4:Y:S01]  /*2e740*/  LDL.64 R172, [R1+0x1e50] ;  /* 0x001e500001ac7983 */ /* 0x000f220000100a00 */
[----:B-1----:R-:W-:-:S03]  /*2e750*/  IMAD.WIDE R14, R0, 0x2, R170 ;  /* 0x00000002000e7825 */ /* 0x002fc600078e02aa */
[----:B------:R0:W4:Y:S04]  /*2e760*/  LDG.E.U16 R190, desc[UR60][R154.64] ;  /* 0x0000003c9abe7981 */ /* 0x000128000c1e1500 */
[----:B------:R1:W-:Y:S04]  /*2e770*/  STL [R1+0xf3c], R187 ;  /* 0x000f3cbb01007387 */ /* 0x0003e80000100800 */
[----:B------:R0:W-:Y:S04]  /*2e780*/  STL [R1+0xf38], R186 ;  /* 0x000f38ba01007387 */ /* 0x0001e80000100800 */
[----:B-1----:R1:W4:Y:S04]  /*2e790*/  LDG.E.U16 R187, desc[UR60][R152.64] ;  /* 0x0000003c98bb7981 */ /* 0x002328000c1e1500 */
[----:B0-----:R2:W4:Y:S04]  /*2e7a0*/  LDG.E.U16 R186, desc[UR60][R20.64] ;  /* 0x0000003c14ba7981 */ /* 0x001528000c1e1500 */
[----:B------:R0:W-:Y:S04]  /*2e7b0*/  STL [R1+0xf34], R183 ;  /* 0x000f34b701007387 */ /* 0x0001e80000100800 */
[----:B0-----:R3:W4:Y:S04]  /*2e7c0*/  LDG.E.U16 R183, desc[UR60][R18.64] ;  /* 0x0000003c12b77981 */ /* 0x001728000c1e1500 */
[----:B------:R0:W-:Y:S04]  /*2e7d0*/  STL [R1+0xf30], R182 ;  /* 0x000f30b601007387 */ /* 0x0001e80000100800 */
[----:B------:R3:W-:Y:S04]  /*2e7e0*/  STL [R1+0xf2c], R181 ;  /* 0x000f2cb501007387 */ /* 0x0007e80000100800 */
[----:B------:R-:W4:Y:S01]  /*2e7f0*/  LDL.64 R170, [R1+0x1e48] ;  /* 0x001e480001aa7983 */ /* 0x000f220000100a00 */
[----:B------:R-:W-:-:S03]  /*2e800*/  IMAD.WIDE R154, R0, 0x2, R176 ;  /* 0x00000002009a7825 */ /* 0x000fc600078e02b0 */
[----:B0-----:R0:W4:Y:S01]  /*2e810*/  LDG.E.U16 R182, desc[UR60][R14.64] ;  /* 0x0000003c0eb67981 */ /* 0x001122000c1e1500 */
[----:B-1----:R-:W-:-:S03]  /*2e820*/  IMAD.WIDE R152, R0, 0x2, R168 ;  /* 0x0000000200987825 */ /* 0x002fc600078e02a8 */
[----:B------:R-:W4:Y:S01]  /*2e830*/  LDL.64 R176, [R1+0x1e40] ;  /* 0x001e400001b07983 */ /* 0x000f220000100a00 */
[----:B--2---:R-:W-:-:S03]  /*2e840*/  IMAD.WIDE R20, R0, 0x2, R166 ;  /* 0x0000000200147825 */ /* 0x004fc600078e02a6 */
[----:B------:R-:W2:Y:S01]  /*2e850*/  LDL.64 R168, [R1+0x1e38] ;  /* 0x001e380001a87983 */ /* 0x000ea20000100a00 */
[----:B---3--:R-:W-:-:S03]  /*2e860*/  IMAD.WIDE R18, R0, 0x2, R164 ;  /* 0x0000000200127825 */ /* 0x008fc600078e02a4 */
[----:B------:R-:W3:Y:S04]  /*2e870*/  LDL.64 R166, [R1+0x1e30] ;  /* 0x001e300001a67983 */ /* 0x000ee80000100a00 */
[----:B------:R-:W3:Y:S04]  /*2e880*/  LDL.64 R164, [R1+0x1e28] ;  /* 0x001e280001a47983 */ /* 0x000ee80000100a00 */
[----:B------:R1:W3:Y:S04]  /*2e890*/  LDG.E.U16 R181, desc[UR60][R154.64] ;  /* 0x0000003c9ab57981 */ /* 0x0002e8000c1e1500 */
[----:B----4-:R4:W-:Y:S04]  /*2e8a0*/  STL [R1+0xf28], R180 ;  /* 0x000f28b401007387 */ /* 0x0109e80000100800 */
[----:B------:R0:W-:Y:S04]  /*2e8b0*/  STL [R1+0xf24], R23 ;  /* 0x000f241701007387 */ /* 0x0001e80000100800 */
[----:B----4-:R4:W3:Y:S04]  /*2e8c0*/  LDG.E.U16 R180, desc[UR60][R152.64] ;  /* 0x0000003c98b47981 */ /* 0x0108e8000c1e1500 */
[----:B------:R1:W-:Y:S04]  /*2e8d0*/  STL [R1+0xf20], R194 ;  /* 0x000f20c201007387 */ /* 0x0003e80000100800 */
[----:B0-----:R0:W3:Y:S04]  /*2e8e0*/  LDG.E.U16 R23, desc[UR60][R20.64] ;  /* 0x0000003c14177981 */ /* 0x0010e8000c1e1500 */
[----:B-1----:R1:W3:Y:S01]  /*2e8f0*/  LDG.E.U16 R194, desc[UR60][R18.64] ;  /* 0x0000003c12c27981 */ /* 0x0022e2000c1e1500 */
[----:B------:R-:W-:-:S03]  /*2e900*/  IMAD.WIDE R14, R0, 0x2, R162 ;  /* 0x00000002000e7825 */ /* 0x000fc600078e02a2 */
[----:B------:R0:W-:Y:S04]  /*2e910*/  STL [R1+0xf1c], R191 ;  /* 0x000f1cbf01007387 */ /* 0x0001e80000100800 */
[----:B------:R1:W-:Y:S04]  /*2e920*/  STL [R1+0xf18], R3 ;  /* 0x000f180301007387 */ /* 0x0003e80000100800 */
[----:B------:R-:W3:Y:S01]  /*2e930*/  LDL.64 R162, [R1+0x1e20] ;  /* 0x001e200001a27983 */ /* 0x000ee20000100a00 */
[----:B------:R-:W-:-:S03]  /*2e940*/  IMAD.WIDE R154, R0, 0x2, R160 ;  /* 0x00000002009a7825 */ /* 0x000fc600078e02a0 */
[----:B0-----:R0:W3:Y:S01]  /*2e950*/  LDG.E.U16 R191, desc[UR60][R14.64] ;  /* 0x0000003c0ebf7981 */ /* 0x0010e2000c1e1500 */
[----:B----4-:R-:W-:-:S03]  /*2e960*/  IMAD.WIDE R152, R0, 0x2, R178 ;  /* 0x0000000200987825 */ /* 0x010fc600078e02b2 */
[----:B------:R-:W4:Y:S01]  /*2e970*/  LDL.64 R160, [R1+0x1e18] ;  /* 0x001e180001a07983 */ /* 0x000f220000100a00 */
[----:B------:R-:W-:-:S03]  /*2e980*/  IMAD.WIDE R20, R0, 0x2, R174 ;  /* 0x0000000200147825 */ /* 0x000fc600078e02ae */
[----:B------:R-:W4:Y:S01]  /*2e990*/  LDL.64 R178, [R1+0x1e10] ;  /* 0x001e100001b27983 */ /* 0x000f220000100a00 */
[----:B-1----:R-:W-:-:S03]  /*2e9a0*/  IMAD.WIDE R18, R0, 0x2, R156 ;  /* 0x0000000200127825 */ /* 0x002fc600078e029c */
[----:B------:R-:W4:Y:S01]  /*2e9b0*/  LDL.64 R174, [R1+0x1e08] ;  /* 0x001e080001ae7983 */ /* 0x000f220000100a00 */
[----:B0-----:R-:W-:-:S03]  /*2e9c0*/  IMAD.WIDE R14, R0, 0x2, R172 ;  /* 0x00000002000e7825 */ /* 0x001fc600078e02ac */
[----:B------:R-:W4:Y:S04]  /*2e9d0*/  LDL.64 R156, [R1+0x1e00] ;  /* 0x001e0000019c7983 */ /* 0x000f280000100a00 */
[----:B------:R0:W4:Y:S04]  /*2e9e0*/  LDG.E.U16 R3, desc[UR60][R154.64] ;  /* 0x0000003c9a037981 */ /* 0x000128000c1e1500 */
[----:B------:R1:W-:Y:S04]  /*2e9f0*/  STL [R1+0xf14], R190 ;  /* 0x000f14be01007387 */ /* 0x0003e80000100800 */
[----:B------:R0:W-:Y:S04]  /*2ea00*/  STL [R1+0xf10], R187 ;  /* 0x000f10bb01007387 */ /* 0x0001e80000100800 */
[----:B-1----:R1:W4:Y:S04]  /*2ea10*/  LDG.E.U16 R190, desc[UR60][R152.64] ;  /* 0x0000003c98be7981 */ /* 0x002328000c1e1500 */
[----:B------:R1:W-:Y:S04]  /*2ea20*/  STL [R1+0xf0c], R186 ;  /* 0x000f0cba01007387 */ /* 0x0003e80000100800 */
[----:B0-----:R2:W4:Y:S04]  /*2ea30*/  LDG.E.U16 R187, desc[UR60][R20.64] ;  /* 0x0000003c14bb7981 */ /* 0x001528000c1e1500 */
[----:B-1----:R3:W4:Y:S04]  /*2ea40*/  LDG.E.U16 R186, desc[UR60][R18.64] ;  /* 0x0000003c12ba7981 */ /* 0x002728000c1e1500 */
[----:B------:R0:W-:Y:S04]  /*2ea50*/  STL [R1+0xf08], R183 ;  /* 0x000f08b701007387 */ /* 0x0001e80000100800 */
[----:B0-----:R0:W4:Y:S01]  /*2ea60*/  LDG.E.U16 R183, desc[UR60][R14.64] ;  /* 0x0000003c0eb77981 */ /* 0x001122000c1e1500 */
[----:B------:R-:W-:-:S03]  /*2ea70*/  IMAD.WIDE R154, R0, 0x2, R170 ;  /* 0x00000002009a7825 */ /* 0x000fc600078e02aa */
[----:B------:R1:W-:Y:S04]  /*2ea80*/  STL [R1+0xf04], R182 ;  /* 0x000f04b601007387 */ /* 0x0003e80000100800 */
[----:B------:R-:W4:Y:S01]  /*2ea90*/  LDL.64 R172, [R1+0x1df8] ;  /* 0x001df80001ac7983 */ /* 0x000f220000100a00 */
[----:B------:R-:W-:-:S03]  /*2eaa0*/  IMAD.WIDE R152, R0, 0x2, R176 ;  /* 0x0000000200987825 */ /* 0x000fc600078e02b0 */
[----:B------:R-:W4:Y:S01]  /*2eab0*/  LDL.64 R170, [R1+0x1df0] ;  /* 0x001df00001aa7983 */ /* 0x000f220000100a00 */
[----:B--2---:R-:W-:-:S03]  /*2eac0*/  IMAD.WIDE R20, R0, 0x2, R168 ;  /* 0x0000000200147825 */ /* 0x004fc600078e02a8 */
[----:B------:R-:W2:Y:S01]  /*2ead0*/  LDL.64 R176, [R1+0x1de8] ;  /* 0x001de80001b07983 */ /* 0x000ea20000100a00 */
[----:B---3--:R-:W-:-:S03]  /*2eae0*/  IMAD.WIDE R18, R0, 0x2, R166 ;  /* 0x0000000200127825 */ /* 0x008fc600078e02a6 */
[----:B------:R-:W3:Y:S01]  /*2eaf0*/  LDL.64 R168, [R1+0x1de0] ;  /* 0x001de00001a87983 */ /* 0x000ee20000100a00 */
[----:B0-----:R-:W-:-:S03]  /*2eb00*/  IMAD.WIDE R14, R0, 0x2, R164 ;  /* 0x00000002000e7825 */ /* 0x001fc600078e02a4 */
[----:B------:R-:W3:Y:S04]  /*2eb10*/  LDL.64 R166, [R1+0x1dd8] ;  /* 0x001dd80001a67983 */ /* 0x000ee80000100a00 */
[----:B-1----:R0:W3:Y:S04]  /*2eb20*/  LDG.E.U16 R182, desc[UR60][R154.64] ;  /* 0x0000003c9ab67981 */ /* 0x0020e8000c1e1500 */
[----:B------:R1:W-:Y:S04]  /*2eb30*/  STL [R1+0xf00], R181 ;  /* 0x000f00b501007387 */ /* 0x0003e80000100800 */
[----:B------:R0:W-:Y:S04]  /*2eb40*/  STL [R1+0xefc], R180 ;  /* 0x000efcb401007387 */ /* 0x0001e80000100800 */
[----:B-1----:R4:W3:Y:S04]  /*2eb50*/  LDG.E.U16 R181, desc[UR60][R152.64] ;  /* 0x0000003c98b57981 */ /* 0x0028e8000c1e1500 */
[----:B------:R1:W-:Y:S04]  /*2eb60*/  STL [R1+0xef8], R23 ;  /* 0x000ef81701007387 */ /* 0x0003e80000100800 */
[----:B0-----:R0:W3:Y:S04]  /*2eb70*/  LDG.E.U16 R180, desc[UR60][R20.64] ;  /* 0x0000003c14b47981 */ /* 0x0010e8000c1e1500 */
[----:B------:R0:W-:Y:S04]  /*2eb80*/  STL [R1+0xef4], R194 ;  /* 0x000ef4c201007387 */ /* 0x0001e80000100800 */
[----:B-1----:R1:W3:Y:S04]  /*2eb90*/  LDG.E.U16 R23, desc[UR60][R18.64] ;  /* 0x0000003c12177981 */ /* 0x0022e8000c1e1500 */
[----:B0-----:R0:W3:Y:S01]  /*2eba0*/  LDG.E.U16 R194, desc[UR60][R14.64] ;  /* 0x0000003c0ec27981 */ /* 0x0010e2000c1e1500 */
[----:B------:R-:W-:-:S03]  /*2ebb0*/  IMAD.WIDE R154, R0, 0x2, R162 ;  /* 0x00000002009a7825 */ /* 0x000fc600078e02a2 */
[----:B------:R0:W-:Y:S04]  /*2ebc0*/  STL [R1+0xef0], R191 ;  /* 0x000ef0bf01007387 */ /* 0x0001e80000100800 */
[----:B------:R-:W3:Y:S01]  /*2ebd0*/  LDL.64 R164, [R1+0x1dd0] ;  /* 0x001dd00001a47983 */ /* 0x000ee20000100a00 */
        /* <DEDUP_REMOVED lines=14> */
[----:B------:R0:W-:Y:S04]  /*2ecc0*/  STL [R1+0xee0], R186 ;  /* 0x000ee0ba01007387 */ /* 0x0001e80000100800 */
[----:B-1----:R3:W4:Y:S04]  /*2ecd0*/  LDG.E.U16 R187, desc[UR60][R18.64] ;  /* 0x0000003c12bb7981 */ /* 0x002728000c1e1500 */
[----:B0-----:R0:W4:Y:S04]  /*2ece0*/  LDG.E.U16 R186, desc[UR60][R14.64] ;  /* 0x0000003c0eba7981 */ /* 0x001128000c1e1500 */
[----:B------:R1:W-:Y:S04]  /*2ecf0*/  STL [R1+0xedc], R183 ;  /* 0x000edcb701007387 */ /* 0x0003e80000100800 */
[----:B------:R-:W4:Y:S01]  /*2ed00*/  LDL.64 R156, [R1+0x1da8] ;  /* 0x001da800019c7983 */ /* 0x000f220000100a00 */
[----:B------:R-:W-:-:S03]  /*2ed10*/  IMAD.WIDE R154, R0, 0x2, R172 ;  /* 0x00000002009a7825 */ /* 0x000fc600078e02ac */
        /* <DEDUP_REMOVED lines=8> */
[----:B-1----:R0:W3:Y:S04]  /*2eda0*/  LDG.E.U16 R183, desc[UR60][R154.64] ;  /* 0x0000003c9ab77981 */ /* 0x0020e8000c1e1500 */
[----:B------:R1:W-:Y:S04]  /*2edb0*/  STL [R1+0xed8], R182 ;  /* 0x000ed8b601007387 */ /* 0x0003e80000100800 */
        /* <DEDUP_REMOVED lines=8> */
[----:B------:R-:W3:Y:S01]  /*2ee40*/  LDL.64 R166, [R1+0x1d80] ;  /* 0x001d800001a67983 */ /* 0x000ee20000100a00 */
[----:B------:R-:W-:-:S03]  /*2ee50*/  IMAD.WIDE R154, R0, 0x2, R164 ;  /* 0x00000002009a7825 */ /* 0x000fc600078e02a4 */
[----:B------:R-:W3:Y:S01]  /*2ee60*/  LDL.64 R164, [R1+0x1d78] ;  /* 0x001d780001a47983 */ /* 0x000ee20000100a00 */
[----:B----4-:R-:W-:-:S03]  /*2ee70*/  IMAD.WIDE R152, R0, 0x2, R162 ;  /* 0x0000000200987825 */ /* 0x010fc600078e02a2 */
[----:B------:R-:W4:Y:S01]  /*2ee80*/  LDL.64 R162, [R1+0x1d70] ;  /* 0x001d700001a27983 */ /* 0x000f220000100a00 */
[----:B------:R-:W-:-:S03]  /*2ee90*/  IMAD.WIDE R20, R0, 0x2, R160 ;  /* 0x0000000200147825 */ /* 0x000fc600078e02a0 */
[----:B------:R-:W4:Y:S01]  /*2eea0*/  LDL.64 R160, [R1+0x1d68] ;  /* 0x001d680001a07983 */ /* 0x000f220000100a00 */
[----:B0-----:R-:W-:-:S03]  /*2eeb0*/  IMAD.WIDE R18, R0, 0x2, R178 ;  /* 0x0000000200127825 */ /* 0x001fc600078e02b2 */
[----:B------:R-:W4:Y:S01]  /*2eec0*/  LDL.64 R178, [R1+0x1d60] ;  /* 0x001d600001b27983 */ /* 0x000f220000100a00 */
[----:B-1----:R-:W-:-:S03]  /*2eed0*/  IMAD.WIDE R14, R0, 0x2, R174 ;  /* 0x00000002000e7825 */ /* 0x002fc600078e02ae */
[----:B------:R0:W4:Y:S04]  /*2eee0*/  LDG.E.U16 R194, desc[UR60][R154.64] ;  /* 0x0000003c9ac27981 */ /* 0x000128000c1e1500 */
[----:B------:R1:W-:Y:S04]  /*2eef0*/  STL [R1+0xec4], R191 ;  /* 0x000ec4bf01007387 */ /* 0x0003e80000100800 */
[----:B-1----:R1:W4:Y:S04]  /*2ef00*/  LDG.E.U16 R191, desc[UR60][R152.64] ;  /* 0x0000003c98bf7981 */ /* 0x002328000c1e1500 */
[----:B------:R0:W-:Y:S04]  /*2ef10*/  STL [R1+0xec0], R3 ;  /* 0x000ec00301007387 */ /* 0x0001e80000100800 */
[----:B------:R1:W-:Y:S04]  /*2ef20*/  STL [R1+0xebc], R190 ;  /* 0x000ebcbe01007387 */ /* 0x0003e80000100800 */
[----:B0-----:R0:W4:Y:S04]  /*2ef30*/  LDG.E.U16 R3, desc[UR60][R20.64] ;  /* 0x0000003c14037981 */ /* 0x001128000c1e1500 */
[----:B-1----:R2:W4:Y:S04]  /*2ef40*/  LDG.E.U16 R190, desc[UR60][R18.64] ;  /* 0x0000003c12be7981 */ /* 0x002528000c1e1500 */
[----:B------:R1:W-:Y:S04]  /*2ef50*/  STL [R1+0xeb8], R187 ;  /* 0x000eb8bb01007387 */ /* 0x0003e80000100800 */
[----:B------:R0:W-:Y:S04]  /*2ef60*/  STL [R1+0xeb4], R186 ;  /* 0x000eb4ba01007387 */ /* 0x0001e80000100800 */
[----:B------:R-:W4:Y:S04]  /*2ef70*/  LDL.64 R174, [R1+0x1d58] ;  /* 0x001d580001ae7983 */ /* 0x000f280000100a00 */
[----:B-1----:R3:W4:Y:S01]  /*2ef80*/  LDG.E.U16 R187, desc[UR60][R14.64] ;  /* 0x0000003c0ebb7981 */ /* 0x002722000c1e1500 */
[----:B------:R-:W-:-:S03]  /*2ef90*/  IMAD.WIDE R154, R0, 0x2, R156 ;  /* 0x00000002009a7825 */ /* 0x000fc600078e029c */
[----:B------:R-:W4:Y:S04]  /*2efa0*/  LDL.64 R156, [R1+0x1d50] ;  /* 0x001d5000019c7983 */ /* 0x000f280000100a00 */
[----:B0-----:R0:W4:Y:S01]  /*2efb0*/  LDG.E.U16 R186, desc[UR60][R154.64] ;  /* 0x0000003c9aba7981 */ /* 0x001122000c1e1500 */
[----:B------:R-:W-:-:S03]  /*2efc0*/  IMAD.WIDE R152, R0, 0x2, R172 ;  /* 0x0000000200987825 */ /* 0x000fc600078e02ac */
[----:B------:R-:W4:Y:S01]  /*2efd0*/  LDL.64 R172, [R1+0x1d48] ;  /* 0x001d480001ac7983 */ /* 0x000f220000100a00 */
[----:B------:R-:W-:-:S03]  /*2efe0*/  IMAD.WIDE R20, R0, 0x2, R170 ;  /* 0x0000000200147825 */ /* 0x000fc600078e02aa */
[----:B------:R-:W4:Y:S01]  /*2eff0*/  LDL.64 R170, [R1+0x1d40] ;  /* 0x001d400001aa7983 */ /* 0x000f220000100a00 */
[----:B--2---:R-:W-:-:S03]  /*2f000*/  IMAD.WIDE R18, R0, 0x2, R176 ;  /* 0x0000000200127825 */ /* 0x004fc600078e02b0 */
[----:B------:R-:W2:Y:S01]  /*2f010*/  LDL.64 R176, [R1+0x1d38] ;  /* 0x001d380001b07983 */ /* 0x000ea20000100a00 */
[----:B---3--:R-:W-:-:S03]  /*2f020*/  IMAD.WIDE R14, R0, 0x2, R168 ;  /* 0x00000002000e7825 */ /* 0x008fc600078e02a8 */
[----:B------:R1:W-:Y:S04]  /*2f030*/  STL [R1+0xeb0], R183 ;  /* 0x000eb0b701007387 */ /* 0x0003e80000100800 */
[----:B-1----:R1:W3:Y:S04]  /*2f040*/  LDG.E.U16 R183, desc[UR60][R152.64] ;  /* 0x0000003c98b77981 */ /* 0x0022e8000c1e1500 */
[----:B------:R0:W-:Y:S04]  /*2f050*/  STL [R1+0xeac], R182 ;  /* 0x000eacb601007387 */ /* 0x0001e80000100800 */
[----:B0-----:R4:W3:Y:S04]  /*2f060*/  LDG.E.U16 R182, desc[UR60][R20.64] ;  /* 0x0000003c14b67981 */ /* 0x0018e8000c1e1500 */
[----:B------:R0:W-:Y:S04]  /*2f070*/  STL [R1+0xea8], R181 ;  /* 0x000ea8b501007387 */ /* 0x0001e80000100800 */
[----:B------:R1:W-:Y:S04]  /*2f080*/  STL [R1+0xea4], R180 ;  /* 0x000ea4b401007387 */ /* 0x0003e80000100800 */
[----:B0-----:R0:W3:Y:S04]  /*2f090*/  LDG.E.U16 R181, desc[UR60][R18.64] ;  /* 0x0000003c12b57981 */ /* 0x0010e8000c1e1500 */
[----:B------:R0:W-:Y:S04]  /*2f0a0*/  STL [R1+0xea0], R23 ;  /* 0x000ea01701007387 */ /* 0x0001e80000100800 */
[----:B-1----:R1:W3:Y:S01]  /*2f0b0*/  LDG.E.U16 R180, desc[UR60][R14.64] ;  /* 0x0000003c0eb47981 */ /* 0x0022e2000c1e1500 */
[----:B------:R-:W-:-:S03]  /*2f0c0*/  IMAD.WIDE R154, R0, 0x2, R166 ;  /* 0x00000002009a7825 */ /* 0x000fc600078e02a6 */
[----:B------:R-:W3:Y:S04]  /*2f0d0*/  LDL.64 R168, [R1+0x1d30] ;  /* 0x001d300001a87983 */ /* 0x000ee80000100a00 */
[----:B------:R-:W3:Y:S01]  /*2f0e0*/  LDL.64 R166, [R1+0x1d28] ;  /* 0x001d280001a67983 */ /* 0x000ee20000100a00 */
[----:B------:R-:W-:-:S03]  /*2f0f0*/  IMAD.WIDE R152, R0, 0x2, R164 ;  /* 0x0000000200987825 */ /* 0x000fc600078e02a4 */
[----:B------:R-:W3:Y:S01]  /*2f100*/  LDL.64 R164, [R1+0x1d20] ;  /* 0x001d200001a47983 */ /* 0x000ee20000100a00 */
[----:B----4-:R-:W-:-:S03]  /*2f110*/  IMAD.WIDE R20, R0, 0x2, R162 ;  /* 0x0000000200147825 */ /* 0x010fc600078e02a2 */
[----:B------:R-:W4:Y:S01]  /*2f120*/  LDL.64 R162, [R1+0x1d18] ;  /* 0x001d180001a27983 */ /* 0x000f220000100a00 */
[----:B0-----:R-:W-:-:S03]  /*2f130*/  IMAD.WIDE R18, R0, 0x2, R160 ;  /* 0x0000000200127825 */ /* 0x001fc600078e02a0 */
        /* <DEDUP_REMOVED lines=8> */
[----:B------:R0:W-:Y:S04]  /*2f1c0*/  STL [R1+0xe90], R190 ;  /* 0x000e90be01007387 */ /* 0x0001e80000100800 */
[----:B-1----:R1:W4:Y:S04]  /*2f1d0*/  LDG.E.U16 R3, desc[UR60][R18.64] ;  /* 0x0000003c12037981 */ /* 0x002328000c1e1500 */
[----:B0-----:R2:W4:Y:S01]  /*2f1e0*/  LDG.E.U16 R190, desc[UR60][R14.64] ;  /* 0x0000003c0ebe7981 */ /* 0x001522000c1e1500 */
[----:B------:R-:W-:-:S03]  /*2f1f0*/  IMAD.WIDE R154, R0, 0x2, R174 ;  /* 0x00000002009a7825 */ /* 0x000fc600078e02ae */
[----:B------:R0:W-:Y:S04]  /*2f200*/  STL [R1+0xe8c], R187 ;  /* 0x000e8cbb01007387 */ /* 0x0001e80000100800 */
[----:B------:R-:W4:Y:S04]  /*2f210*/  LDL.64 R178, [R1+0x1d08] ;  /* 0x001d080001b27983 */ /* 0x000f280000100a00 */
[----:B------:R-:W4:Y:S04]  /*2f220*/  LDL.64 R174, [R1+0x1d00] ;  /* 0x001d000001ae7983 */ /* 0x000f280000100a00 */
[----:B0-----:R0:W4:Y:S01]  /*2f230*/  LDG.E.U16 R187, desc[UR60][R154.64] ;  /* 0x0000003c9abb7981 */ /* 0x001122000c1e1500 */
[----:B------:R-:W-:-:S03]  /*2f240*/  IMAD.WIDE R152, R0, 0x2, R156 ;  /* 0x0000000200987825 */ /* 0x000fc600078e029c */
[----:B------:R-:W4:Y:S01]  /*2f250*/  LDL.64 R156, [R1+0x1cf8] ;  /* 0x001cf800019c7983 */ /* 0x000f220000100a00 */
[----:B------:R-:W-:-:S03]  /*2f260*/  IMAD.WIDE R20, R0, 0x2, R172 ;  /* 0x0000000200147825 */ /* 0x000fc600078e02ac */
[----:B------:R-:W4:Y:S01]  /*2f270*/  LDL.64 R172, [R1+0x1cf0] ;  /* 0x001cf00001ac7983 */ /* 0x000f220000100a00 */
[----:B-1----:R-:W-:-:S03]  /*2f280*/  IMAD.WIDE R18, R0, 0x2, R170 ;  /* 0x0000000200127825 */ /* 0x002fc600078e02aa */
[----:B------:R-:W4:Y:S01]  /*2f290*/  LDL.64 R170, [R1+0x1ce8] ;  /* 0x001ce80001aa7983 */ /* 0x000f220000100a00 */
[----:B--2---:R-:W-:-:S03]  /*2f2a0*/  IMAD.WIDE R14, R0, 0x2, R176 ;  /* 0x00000002000e7825 */ /* 0x004fc600078e02b0 */
[----:B------:R1:W-:Y:S04]  /*2f2b0*/  STL [R1+0xe88], R186 ;  /* 0x000e88ba01007387 */ /* 0x0003e80000100800 */
[----:B-1----:R1:W2:Y:S04]  /*2f2c0*/  LDG.E.U16 R186, desc[UR60][R152.64] ;  /* 0x0000003c98ba7981 */ /* 0x0022a8000c1e1500 */
[----:B---3--:R3:W-:Y:S04]  /*2f2d0*/  STL [R1+0xe84], R183 ;  /* 0x000e84b701007387 */ /* 0x0087e80000100800 */
[----:B---3--:R3:W2:Y:S04]  /*2f2e0*/  LDG.E.U16 R183, desc[UR60][R20.64] ;  /* 0x0000003c14b77981 */ /* 0x0086a8000c1e1500 */
[----:B------:R0:W-:Y:S04]  /*2f2f0*/  STL [R1+0xe80], R182 ;  /* 0x000e80b601007387 */ /* 0x0001e80000100800 */
[----:B0-----:R4:W2:Y:S04]  /*2f300*/  LDG.E.U16 R182, desc[UR60][R18.64] ;  /* 0x0000003c12b67981 */ /* 0x0018a8000c1e1500 */
[----:B------:R0:W-:Y:S04]  /*2f310*/  STL [R1+0xe7c], R181 ;  /* 0x000e7cb501007387 */ /* 0x0001e80000100800 */
[----:B------:R4:W-:Y:S04]  /*2f320*/  STL [R1+0xe78], R180 ;  /* 0x000e78b401007387 */ /* 0x0009e80000100800 */
[----:B0-----:R0:W2:Y:S01]  /*2f330*/  LDG.E.U16 R181, desc[UR60][R14.64] ;  /* 0x0000003c0eb57981 */ /* 0x0010a2000c1e1500 */
[----:B------:R-:W-:-:S03]  /*2f340*/  IMAD.WIDE R154, R0, 0x2, R168 ;  /* 0x00000002009a7825 */ /* 0x000fc600078e02a8 */
[----:B------:R-:W2:Y:S01]  /*2f350*/  LDL.64 R176, [R1+0x1ce0] ;  /* 0x001ce00001b07983 */ /* 0x000ea20000100a00 */
[----:B-1----:R-:W-:-:S03]  /*2f360*/  IMAD.WIDE R152, R0, 0x2, R166 ;  /* 0x0000000200987825 */ /* 0x002fc600078e02a6 */
[----:B------:R-:W2:Y:S04]  /*2f370*/  LDL.64 R168, [R1+0x1cd8] ;  /* 0x001cd80001a87983 */ /* 0x000ea80000100a00 */
[----:B------:R-:W2:Y:S01]  /*2f380*/  LDL.64 R166, [R1+0x1cd0] ;  /* 0x001cd00001a67983 */ /* 0x000ea20000100a00 */
[----:B---3--:R-:W-:-:S03]  /*2f390*/  IMAD.WIDE R20, R0, 0x2, R164 ;  /* 0x0000000200147825 */ /* 0x008fc600078e02a4 */
[----:B------:R-:W3:Y:S01]  /*2f3a0*/  LDL.64 R164, [R1+0x1cc8] ;  /* 0x001cc80001a47983 */ /* 0x000ee20000100a00 */
[----:B----4-:R-:W-:-:S03]  /*2f3b0*/  IMAD.WIDE R18, R0, 0x2, R162 ;  /* 0x0000000200127825 */ /* 0x010fc600078e02a2 */
[----:B------:R-:W4:Y:S01]  /*2f3c0*/  LDL.64 R162, [R1+0x1cc0] ;  /* 0x001cc00001a27983 */ /* 0x000f220000100a00 */
[----:B0-----:R-:W-:-:S03]  /*2f3d0*/  IMAD.WIDE R14, R0, 0x2, R160 ;  /* 0x00000002000e7825 */ /* 0x001fc600078e02a0 */
        /* <DEDUP_REMOVED lines=8> */
[----:B------:R1:W-:Y:S04]  /*2f460*/  STL [R1+0xe64], R190 ;  /* 0x000e64be01007387 */ /* 0x0003e80000100800 */
[----:B------:R-:W4:Y:S04]  /*2f470*/  LDL.64 R160, [R1+0x1cb8] ;  /* 0x001cb80001a07983 */ /* 0x000f280000100a00 */
[----:B0-----:R0:W4:Y:S01]  /*2f480*/  LDG.E.U16 R3, desc[UR60][R14.64] ;  /* 0x0000003c0e037981 */ /* 0x001122000c1e1500 */
[----:B------:R-:W-:-:S03]  /*2f490*/  IMAD.WIDE R154, R0, 0x2, R178 ;  /* 0x00000002009a7825 */ /* 0x000fc600078e02b2 */
[----:B------:R-:W4:Y:S01]  /*2f4a0*/  LDL.64 R178, [R1+0x1cb0] ;  /* 0x001cb00001b27983 */ /* 0x000f220000100a00 */
[----:B------:R-:W-:-:S03]  /*2f4b0*/  IMAD.WIDE R152, R0, 0x2, R174 ;  /* 0x0000000200987825 */ /* 0x000fc600078e02ae */
[----:B------:R-:W4:Y:S04]  /*2f4c0*/  LDL.64 R174, [R1+0x1ca8] ;  /* 0x001ca80001ae7983 */ /* 0x000f280000100a00 */
[----:B-1----:R1:W4:Y:S01]  /*2f4d0*/  LDG.E.U16 R190, desc[UR60][R154.64] ;  /* 0x0000003c9abe7981 */ /* 0x002322000c1e1500 */
[----:B------:R-:W-:-:S03]  /*2f4e0*/  IMAD.WIDE R20, R0, 0x2, R156 ;  /* 0x0000000200147825 */ /* 0x000fc600078e029c */
[----:B------:R-:W4:Y:S01]  /*2f4f0*/  LDL.64 R156, [R1+0x1ca0] ;  /* 0x001ca000019c7983 */ /* 0x000f220000100a00 */
[----:B------:R-:W-:-:S03]  /*2f500*/  IMAD.WIDE R18, R0, 0x2, R172 ;  /* 0x0000000200127825 */ /* 0x000fc600078e02ac */
[----:B------:R-:W4:Y:S01]  /*2f510*/  LDL.64 R172, [R1+0x1c98] ;  /* 0x001c980001ac7983 */ /* 0x000f220000100a00 */
[----:B0-----:R-:W-:-:S03]  /*2f520*/  IMAD.WIDE R14, R0, 0x2, R170 ;  /* 0x00000002000e7825 */ /* 0x001fc600078e02aa */
[----:B------:R0:W-:Y:S04]  /*2f530*/  STL [R1+0xe60], R187 ;  /* 0x000e60bb01007387 */ /* 0x0001e80000100800 */
[----:B0-----:R0:W4:Y:S04]  /*2f540*/  LDG.E.U16 R187, desc[UR60][R152.64] ;  /* 0x0000003c98bb7981 */ /* 0x001128000c1e1500 */
[----:B--2---:R2:W-:Y:S04]  /*2f550*/  STL [R1+0xe5c], R186 ;  /* 0x000e5cba01007387 */ /* 0x0045e80000100800 */
[----:B--2---:R2:W4:Y:S04]  /*2f560*/  LDG.E.U16 R186, desc[UR60][R20.64] ;  /* 0x0000003c14ba7981 */ /* 0x004528000c1e1500 */
[----:B------:R1:W-:Y:S04]  /*2f570*/  STL [R1+0xe58], R183 ;  /* 0x000e58b701007387 */ /* 0x0003e80000100800 */
[----:B-1----:R3:W4:Y:S04]  /*2f580*/  LDG.E.U16 R183, desc[UR60][R18.64] ;  /* 0x0000003c12b77981 */ /* 0x002728000c1e1500 */
[----:B------:R1:W-:Y:S04]  /*2f590*/  STL [R1+0xe54], R182 ;  /* 0x000e54b601007387 */ /* 0x0003e80000100800 */
[----:B-1----:R4:W4:Y:S04]  /*2f5a0*/  LDG.E.U16 R182, desc[UR60][R14.64] ;  /* 0x0000003c0eb67981 */ /* 0x002928000c1e1500 */
[----:B------:R1:W-:Y:S04]  /*2f5b0*/  STL [R1+0xe50], R181 ;  /* 0x000e50b501007387 */ /* 0x0003e80000100800 */
[----:B------:R-:W4:Y:S01]  /*2f5c0*/  LDL.64 R170, [R1+0x1c90] ;  /* 0x001c900001aa7983 */ /* 0x000f220000100a00 */
[----:B------:R-:W-:-:S03]  /*2f5d0*/  IMAD.WIDE R154, R0, 0x2, R176 ;  /* 0x00000002009a7825 */ /* 0x000fc600078e02b0 */
[----:B------:R-:W4:Y:S01]  /*2f5e0*/  LDL.64 R176, [R1+0x1c88] ;  /* 0x001c880001b07983 */ /* 0x000f220000100a00 */
[----:B0-----:R-:W-:-:S03]  /*2f5f0*/  IMAD.WIDE R152, R0, 0x2, R168 ;  /* 0x0000000200987825 */ /* 0x001fc600078e02a8 */
[----:B------:R-:W4:Y:S01]  /*2f600*/  LDL.64 R168, [R1+0x1c80] ;  /* 0x001c800001a87983 */ /* 0x000f220000100a00 */
[----:B--2---:R-:W-:-:S03]  /*2f610*/  IMAD.WIDE R20, R0, 0x2, R166 ;  /* 0x0000000200147825 */ /* 0x004fc600078e02a6 */
[----:B------:R-:W2:Y:S04]  /*2f620*/  LDL.64 R166, [R1+0x1c78] ;  /* 0x001c780001a67983 */ /* 0x000ea80000100a00 */
[----:B-1----:R0:W2:Y:S01]  /*2f630*/  LDG.E.U16 R181, desc[UR60][R154.64] ;  /* 0x0000003c9ab57981 */ /* 0x0020a2000c1e1500 */
[----:B---3--:R-:W-:-:S03]  /*2f640*/  IMAD.WIDE R18, R0, 0x2, R164 ;  /* 0x0000000200127825 */ /* 0x008fc600078e02a4 */
[----:B------:R-:W3:Y:S01]  /*2f650*/  LDL.64 R164, [R1+0x1c70] ;  /* 0x001c700001a47983 */ /* 0x000ee20000100a00 */
[----:B----4-:R-:W-:-:S03]  /*2f660*/  IMAD.WIDE R14, R0, 0x2, R162 ;  /* 0x00000002000e7825 */ /* 0x010fc600078e02a2 */
[----:B------:R1:W-:Y:S04]  /*2f670*/  STL [R1+0xe4c], R180 ;  /* 0x000e4cb401007387 */ /* 0x0003e80000100800 */
[----:B-1----:R1:W4:Y:S04]  /*2f680*/  LDG.E.U16 R180, desc[UR60][R152.64] ;  /* 0x0000003c98b47981 */ /* 0x002328000c1e1500 */
[----:B------:R0:W-:Y:S04]  /*2f690*/  STL [R1+0xe48], R23 ;  /* 0x000e481701007387 */ /* 0x0001e80000100800 */
[----:B------:R1:W-:Y:S04]  /*2f6a0*/  STL [R1+0xe44], R194 ;  /* 0x000e44c201007387 */ /* 0x0003e80000100800 */
[----:B0-----:R0:W4:Y:S04]  /*2f6b0*/  LDG.E.U16 R23, desc[UR60][R20.64] ;  /* 0x0000003c14177981 */ /* 0x001128000c1e1500 */
[----:B-1----:R1:W4:Y:S04]  /*2f6c0*/  LDG.E.U16 R194, desc[UR60][R18.64] ;  /* 0x0000003c12c27981 */ /* 0x002328000c1e1500 */
[----:B------:R0:W-:Y:S01]  /*2f6d0*/  STL [R1+0xe40], R191 ;  /* 0x000e40bf01007387 */ /* 0x0001e20000100800 */
[----:B------:R-:W-:-:S03]  /*2f6e0*/  IMAD.WIDE R154, R0, 0x2, R160 ;  /* 0x00000002009a7825 */ /* 0x000fc600078e02a0 */
[----:B------:R1:W-:Y:S04]  /*2f6f0*/  STL [R1+0xe3c], R3 ;  /* 0x000e3c0301007387 */ /* 0x0003e80000100800 */
[----:B0-----:R0:W4:Y:S01]  /*2f700*/  LDG.E.U16 R191, desc[UR60][R14.64] ;  /* 0x0000003c0ebf7981 */ /* 0x001122000c1e1500 */
[----:B------:R-:W-:-:S03]  /*2f710*/  IMAD.WIDE R152, R0, 0x2, R178 ;  /* 0x0000000200987825 */ /* 0x000fc600078e02b2 */
[----:B------:R-:W4:Y:S01]  /*2f720*/  LDL.64 R162, [R1+0x1c68] ;  /* 0x001c680001a27983 */ /* 0x000f220000100a00 */
[----:B------:R-:W-:-:S03]  /*2f730*/  IMAD.WIDE R20, R0, 0x2, R174 ;  /* 0x0000000200147825 */ /* 0x000fc600078e02ae */
[----:B------:R-:W4:Y:S04]  /*2f740*/  LDL.64 R160, [R1+0x1c60] ;  /* 0x001c600001a07983 */ /* 0x000f280000100a00 */
[----:B------:R-:W4:Y:S04]  /*2f750*/  LDL.64 R178, [R1+0x1c58] ;  /* 0x001c580001b27983 */ /* 0x000f280000100a00 */
[----:B------:R-:W4:Y:S04]  /*2f760*/  LDL.64 R174, [R1+0x1c50] ;  /* 0x001c500001ae7983 */ /* 0x000f280000100a00 */
[----:B-1----:R1:W4:Y:S01]  /*2f770*/  LDG.E.U16 R3, desc[UR60][R154.64] ;  /* 0x0000003c9a037981 */ /* 0x002322000c1e1500 */
[----:B------:R-:W-:-:S03]  /*2f780*/  IMAD.WIDE R18, R0, 0x2, R156 ;  /* 0x0000000200127825 */ /* 0x000fc600078e029c */
[----:B------:R-:W4:Y:S04]  /*2f790*/  LDL.64 R156, [R1+0x1c48] ;  /* 0x001c4800019c7983 */ /* 0x000f280000100a00 */
[----:B------:R1:W-:Y:S01]  /*2f7a0*/  STL [R1+0xe38], R190 ;  /* 0x000e38be01007387 */ /* 0x0003e20000100800 */
[----:B0-----:R-:W-:-:S03]  /*2f7b0*/  IMAD.WIDE R14, R0, 0x2, R172 ;  /* 0x00000002000e7825 */ /* 0x001fc600078e02ac */
[----:B-1----:R0:W4:Y:S04]  /*2f7c0*/  LDG.E.U16 R190, desc[UR60][R152.64] ;  /* 0x0000003c98be7981 */ /* 0x002128000c1e1500 */
[----:B------:R1:W-:Y:S04]  /*2f7d0*/  STL [R1+0xe34], R187 ;  /* 0x000e34bb01007387 */ /* 0x0003e80000100800 */
[----:B-1----:R1:W4:Y:S04]  /*2f7e0*/  LDG.E.U16 R187, desc[UR60][R20.64] ;  /* 0x0000003c14bb7981 */ /* 0x002328000c1e1500 */
[----:B------:R0:W-:Y:S04]  /*2f7f0*/  STL [R1+0xe30], R186 ;  /* 0x000e30ba01007387 */ /* 0x0001e80000100800 */
[----:B0-----:R2:W4:Y:S04]  /*2f800*/  LDG.E.U16 R186, desc[UR60][R18.64] ;  /* 0x0000003c12ba7981 */ /* 0x001528000c1e1500 */
[----:B------:R0:W-:Y:S04]  /*2f810*/  STL [R1+0xe2c], R183 ;  /* 0x000e2cb701007387 */ /* 0x0001e80000100800 */
[----:B0-----:R3:W4:Y:S04]  /*2f820*/  LDG.E.U16 R183, desc[UR60][R14.64] ;  /* 0x0000003c0eb77981 */ /* 0x001728000c1e1500 */
[----:B------:R0:W-:Y:S04]  /*2f830*/  STL [R1+0xe28], R182 ;  /* 0x000e28b601007387 */ /* 0x0001e80000100800 */
[----:B------:R-:W4:Y:S01]  /*2f840*/  LDL.64 R172, [R1+0x1c40] ;  /* 0x001c400001ac7983 */ /* 0x000f220000100a00 */
[----:B------:R-:W-:-:S03]  /*2f850*/  IMAD.WIDE R154, R0, 0x2, R170 ;  /* 0x00000002009a7825 */ /* 0x000fc600078e02aa */
[----:B------:R-:W4:Y:S01]  /*2f860*/  LDL.64 R170, [R1+0x1c38] ;  /* 0x001c380001aa7983 */ /* 0x000f220000100a00 */
[----:B------:R-:W-:-:S03]  /*2f870*/  IMAD.WIDE R152, R0, 0x2, R176 ;  /* 0x0000000200987825 */ /* 0x000fc600078e02b0 */
[----:B------:R-:W4:Y:S01]  /*2f880*/  LDL.64 R176, [R1+0x1c30] ;  /* 0x001c300001b07983 */ /* 0x000f220000100a00 */
[----:B-1----:R-:W-:-:S03]  /*2f890*/  IMAD.WIDE R20, R0, 0x2, R168 ;  /* 0x0000000200147825 */ /* 0x002fc600078e02a8 */
[----:B------:R-:W4:Y:S01]  /*2f8a0*/  LDL.64 R168, [R1+0x1c28] ;  /* 0x001c280001a87983 */ /* 0x000f220000100a00 */
[----:B--2---:R-:W-:-:S03]  /*2f8b0*/  IMAD.WIDE R18, R0, 0x2, R166 ;  /* 0x0000000200127825 */ /* 0x004fc600078e02a6 */
[----:B------:R-:W2:Y:S04]  /*2f8c0*/  LDL.64 R166, [R1+0x1c20] ;  /* 0x001c200001a67983 */ /* 0x000ea80000100a00 */
[----:B0-----:R0:W2:Y:S04]  /*2f8d0*/  LDG.E.U16 R182, desc[UR60][R154.64] ;  /* 0x0000003c9ab67981 */ /* 0x0010a8000c1e1500 */
[----:B------:R1:W-:Y:S04]  /*2f8e0*/  STL [R1+0xe24], R181 ;  /* 0x000e24b501007387 */ /* 0x0003e80000100800 */
[----:B-1----:R1:W2:Y:S01]  /*2f8f0*/  LDG.E.U16 R181, desc[UR60][R152.64] ;  /* 0x0000003c98b57981 */ /* 0x0022a2000c1e1500 */
[----:B---3--:R-:W-:-:S03]  /*2f900*/  IMAD.WIDE R14, R0, 0x2, R164 ;  /* 0x00000002000e7825 */ /* 0x008fc600078e02a4 */
[----:B----4-:R3:W-:Y:S04]  /*2f910*/  STL [R1+0xe20], R180 ;  /* 0x000e20b401007387 */ /* 0x0107e80000100800 */
[----:B---3--:R3:W4:Y:S04]  /*2f920*/  LDG.E.U16 R180, desc[UR60][R20.64] ;  /* 0x0000003c14b47981 */ /* 0x008728000c1e1500 */
[----:B------:R0:W-:Y:S04]  /*2f930*/  STL [R1+0xe1c], R23 ;  /* 0x000e1c1701007387 */ /* 0x0001e80000100800 */
[----:B------:R1:W-:Y:S04]  /*2f940*/  STL [R1+0xe18], R194 ;  /* 0x000e18c201007387 */ /* 0x0003e80000100800 */
[----:B0-----:R0:W4:Y:S04]  /*2f950*/  LDG.E.U16 R23, desc[UR60][R18.64] ;  /* 0x0000003c12177981 */ /* 0x001128000c1e1500 */
[----:B-1----:R1:W4:Y:S04]  /*2f960*/  LDG.E.U16 R194, desc[UR60][R14.64] ;  /* 0x0000003c0ec27981 */ /* 0x002328000c1e1500 */
[----:B------:R1:W-:Y:S04]  /*2f970*/  STL [R1+0xe14], R191 ;  /* 0x000e14bf01007387 */ /* 0x0003e80000100800 */
[----:B------:R-:W4:Y:S01]  /*2f980*/  LDL.64 R164, [R1+0x1c18] ;  /* 0x001c180001a47983 */ /* 0x000f220000100a00 */
[----:B------:R-:W-:-:S03]  /*2f990*/  IMAD.WIDE R154, R0, 0x2, R162 ;  /* 0x00000002009a7825 */ /* 0x000fc600078e02a2 */
[----:B------:R-:W4:Y:S01]  /*2f9a0*/  LDL.64 R162, [R1+0x1c10] ;  /* 0x001c100001a27983 */ /* 0x000f220000100a00 */
[----:B------:R-:W-:-:S03]  /*2f9b0*/  IMAD.WIDE R152, R0, 0x2, R160 ;  /* 0x0000000200987825 */ /* 0x000fc600078e02a0 */
[----:B------:R-:W4:Y:S01]  /*2f9c0*/  LDL.64 R160, [R1+0x1c08] ;  /* 0x001c080001a07983 */ /* 0x000f220000100a00 */
[----:B---3--:R-:W-:-:S03]  /*2f9d0*/  IMAD.WIDE R20, R0, 0x2, R178 ;  /* 0x0000000200147825 */ /* 0x008fc600078e02b2 */
[----:B------:R-:W3:Y:S01]  /*2f9e0*/  LDL.64 R178, [R1+0x1c00] ;  /* 0x001c000001b27983 */ /* 0x000ee20000100a00 */
[----:B0-----:R-:W-:-:S03]  /*2f9f0*/  IMAD.WIDE R18, R0, 0x2, R174 ;  /* 0x0000000200127825 */ /* 0x001fc600078e02ae */
[----:B-1----:R0:W3:Y:S04]  /*2fa00*/  LDG.E.U16 R191, desc[UR60][R154.64] ;  /* 0x0000003c9abf7981 */ /* 0x0020e8000c1e1500 */
[----:B------:R-:W3:Y:S04]  /*2fa10*/  LDL.64 R174, [R1+0x1bf8] ;  /* 0x001bf80001ae7983 */ /* 0x000ee80000100a00 */
[----:B------:R1:W-:Y:S04]  /*2fa20*/  STL [R1+0xe10], R3 ;  /* 0x000e100301007387 */ /* 0x0003e80000100800 */
[----:B-1----:R1:W3:Y:S01]  /*2fa30*/  LDG.E.U16 R3, desc[UR60][R152.64] ;  /* 0x0000003c98037981 */ /* 0x0022e2000c1e1500 */
[----:B------:R-:W-:-:S03]  /*2fa40*/  IMAD.WIDE R14, R0, 0x2, R156 ;  /* 0x00000002000e7825 */ /* 0x000fc600078e029c */
[----:B------:R0:W-:Y:S04]  /*2fa50*/  STL [R1+0xe0c], R190 ;  /* 0x000e0cbe01007387 */ /* 0x0001e80000100800 */
[----:B0-----:R0:W3:Y:S04]  /*2fa60*/  LDG.E.U16 R190, desc[UR60][R20.64] ;  /* 0x0000003c14be7981 */ /* 0x0010e8000c1e1500 */
[----:B------:R1:W-:Y:S04]  /*2fa70*/  STL [R1+0xe08], R187 ;  /* 0x000e08bb01007387 */ /* 0x0003e80000100800 */
[----:B-1----:R1:W3:Y:S04]  /*2fa80*/  LDG.E.U16 R187, desc[UR60][R18.64] ;  /* 0x0000003c12bb7981 */ /* 0x0022e8000c1e1500 */
[----:B------:R0:W-:Y:S04]  /*2fa90*/  STL [R1+0xe04], R186 ;  /* 0x000e04ba01007387 */ /* 0x0001e80000100800 */
[----:B0-----:R0:W3:Y:S04]  /*2faa0*/  LDG.E.U16 R186, desc[UR60][R14.64] ;  /* 0x0000003c0eba7981 */ /* 0x0010e8000c1e1500 */
[----:B------:R1:W-:Y:S04]  /*2fab0*/  STL [R1+0xe00], R183 ;  /* 0x000e00b701007387 */ /* 0x0003e80000100800 */
[----:B------:R-:W3:Y:S01]  /*2fac0*/  LDL.64 R156, [R1+0x1bf0] ;  /* 0x001bf000019c7983 */ /* 0x000ee20000100a00 */
[----:B------:R-:W-:-:S03]  /*2fad0*/  IMAD.WIDE R154, R0, 0x2, R172 ;  /* 0x00000002009a7825 */ /* 0x000fc600078e02ac */
[----:B------:R-:W3:Y:S04]  /*2fae0*/  LDL.64 R172, [R1+0x1be8] ;  /* 0x001be80001ac7983 */ /* 0x000ee80000100a00 */
[----:B-1----:R1:W3:Y:S01]  /*2faf0*/  LDG.E.U16 R183, desc[UR60][R154.64] ;  /* 0x0000003c9ab77981 */ /* 0x0022e2000c1e1500 */
[----:B------:R-:W-:-:S03]  /*2fb00*/  IMAD.WIDE R152, R0, 0x2, R170 ;  /* 0x0000000200987825 */ /* 0x000fc600078e02aa */
[----:B------:R-:W3:Y:S01]  /*2fb10*/  LDL.64 R170, [R1+0x1be0] ;  /* 0x001be00001aa7983 */ /* 0x000ee20000100a00 */
[----:B------:R-:W-:-:S03]  /*2fb20*/  IMAD.WIDE R20, R0, 0x2, R176 ;  /* 0x0000000200147825 */ /* 0x000fc600078e02b0 */
[----:B------:R-:W3:Y:S01]  /*2fb30*/  LDL.64 R176, [R1+0x1bd8] ;  /* 0x001bd80001b07983 */ /* 0x000ee20000100a00 */
[----:B------:R-:W-:-:S03]  /*2fb40*/  IMAD.WIDE R18, R0, 0x2, R168 ;  /* 0x0000000200127825 */ /* 0x000fc600078e02a8 */
[----:B------:R-:W3:Y:S04]  /*2fb50*/  LDL.64 R168, [R1+0x1bd0] ;  /* 0x001bd00001a87983 */ /* 0x000ee80000100a00 */
[----:B--2---:R2:W-:Y:S04]  /*2fb60*/  STL [R1+0xdfc], R182 ;  /* 0x000dfcb601007387 */ /* 0x0045e80000100800 */
[----:B--2---:R2:W3:Y:S04]  /*2fb70*/  LDG.E.U16 R182, desc[UR60][R152.64] ;  /* 0x0000003c98b67981 */ /* 0x0044e8000c1e1500 */
[----:B------:R0:W-:Y:S04]  /*2fb80*/  STL [R1+0xdf8], R181 ;  /* 0x000df8b501007387 */ /* 0x0001e80000100800 */
[----:B0-----:R0:W3:Y:S01]  /*2fb90*/  LDG.E.U16 R181, desc[UR60][R20.64] ;  /* 0x0000003c14b57981 */ /* 0x0010e2000c1e1500 */
[----:B------:R-:W-:-:S03]  /*2fba0*/  IMAD.WIDE R14, R0, 0x2, R166 ;  /* 0x00000002000e7825 */ /* 0x000fc600078e02a6 */
[----:B----4-:R4:W-:Y:S04]  /*2fbb0*/  STL [R1+0xdf4], R180 ;  /* 0x000df4b401007387 */ /* 0x0109e80000100800 */
[----:B----4-:R3:W4:Y:S04]  /*2fbc0*/  LDG.E.U16 R180, desc[UR60][R18.64] ;  /* 0x0000003c12b47981 */ /* 0x010728000c1e1500 */
[----:B------:R1:W-:Y:S04]  /*2fbd0*/  STL [R1+0xdf0], R23 ;  /* 0x000df01701007387 */ /* 0x0003e80000100800 */
[----:B------:R3:W-:Y:S04]  /*2fbe0*/  STL [R1+0xdec], R194 ;  /* 0x000decc201007387 */ /* 0x0007e80000100800 */
[----:B------:R-:W4:Y:S04]  /*2fbf0*/  LDL.64 R166, [R1+0x1bc8] ;  /* 0x001bc80001a67983 */ /* 0x000f280000100a00 */
[----:B-1----:R1:W4:Y:S01]  /*2fc00*/  LDG.E.U16 R23, desc[UR60][R14.64] ;  /* 0x0000003c0e177981 */ /* 0x002322000c1e1500 */
[----:B------:R-:W-:-:S03]  /*2fc10*/  IMAD.WIDE R154, R0, 0x2, R164 ;  /* 0x00000002009a7825 */ /* 0x000fc600078e02a4 */
[----:B------:R-:W4:Y:S01]  /*2fc20*/  LDL.64 R164, [R1+0x1bc0] ;  /* 0x001bc00001a47983 */ /* 0x000f220000100a00 */
[----:B--2---:R-:W-:-:S03]  /*2fc30*/  IMAD.WIDE R152, R0, 0x2, R162 ;  /* 0x0000000200987825 */ /* 0x004fc600078e02a2 */
[----:B------:R-:W2:Y:S01]  /*2fc40*/  LDL.64 R162, [R1+0x1bb8] ;  /* 0x001bb80001a27983 */ /* 0x000ea20000100a00 */
[----:B0-----:R-:W-:-:S03]  /*2fc50*/  IMAD.WIDE R20, R0, 0x2, R160 ;  /* 0x0000000200147825 */ /* 0x001fc600078e02a0 */
[----:B------:R-:W2:Y:S01]  /*2fc60*/  LDL.64 R160, [R1+0x1bb0] ;  /* 0x001bb00001a07983 */ /* 0x000ea20000100a00 */
[----:B---3--:R-:W-:-:S03]  /*2fc70*/  IMAD.WIDE R18, R0, 0x2, R178 ;  /* 0x0000000200127825 */ /* 0x008fc600078e02b2 */
[----:B------:R-:W3:Y:S04]  /*2fc80*/  LDL.64 R178, [R1+0x1ba8] ;  /* 0x001ba80001b27983 */ /* 0x000ee80000100a00 */
[----:B------:R0:W3:Y:S01]  /*2fc90*/  LDG.E.U16 R194, desc[UR60][R154.64] ;  /* 0x0000003c9ac27981 */ /* 0x0000e2000c1e1500 */
[----:B-1----:R-:W-:-:S03]  /*2fca0*/  IMAD.WIDE R14, R0, 0x2, R174 ;  /* 0x00000002000e7825 */ /* 0x002fc600078e02ae */
[----:B------:R1:W-:Y:S04]  /*2fcb0*/  STL [R1+0xde8], R191 ;  /* 0x000de8bf01007387 */ /* 0x0003e80000100800 */
[----:B-1----:R1:W3:Y:S04]  /*2fcc0*/  LDG.E.U16 R191, desc[UR60][R152.64] ;  /* 0x0000003c98bf7981 */ /* 0x0022e8000c1e1500 */
        /* <DEDUP_REMOVED lines=9> */
[----:B------:R-:W3:Y:S01]  /*2fd60*/  LDL.64 R156, [R1+0x1b98] ;  /* 0x001b9800019c7983 */ /* 0x000ee20000100a00 */
[----:B------:R-:W-:-:S03]  /*2fd70*/  IMAD.WIDE R152, R0, 0x2, R172 ;  /* 0x0000000200987825 */ /* 0x000fc600078e02ac */
[----:B-1----:R1:W3:Y:S04]  /*2fd80*/  LDG.E.U16 R186, desc[UR60][R154.64] ;  /* 0x0000003c9aba7981 */ /* 0x0022e8000c1e1500 */
[----:B------:R-:W3:Y:S01]  /*2fd90*/  LDL.64 R172, [R1+0x1b90] ;  /* 0x001b900001ac7983 */ /* 0x000ee20000100a00 */
[----:B------:R-:W-:-:S03]  /*2fda0*/  IMAD.WIDE R20, R0, 0x2, R170 ;  /* 0x0000000200147825 */ /* 0x000fc600078e02aa */
[----:B------:R-:W3:Y:S01]  /*2fdb0*/  LDL.64 R170, [R1+0x1b88] ;  /* 0x001b880001aa7983 */ /* 0x000ee20000100a00 */
[----:B------:R-:W-:-:S03]  /*2fdc0*/  IMAD.WIDE R18, R0, 0x2, R176 ;  /* 0x0000000200127825 */ /* 0x000fc600078e02b0 */
[----:B------:R-:W3:Y:S04]  /*2fdd0*/  LDL.64 R176, [R1+0x1b80] ;  /* 0x001b800001b07983 */ /* 0x000ee80000100a00 */
[----:B------:R0:W-:Y:S04]  /*2fde0*/  STL [R1+0xdd4], R183 ;  /* 0x000dd4b701007387 */ /* 0x0001e80000100800 */
[----:B0-----:R0:W3:Y:S04]  /*2fdf0*/  LDG.E.U16 R183, desc[UR60][R152.64] ;  /* 0x0000003c98b77981 */ /* 0x0010e8000c1e1500 */
[----:B------:R1:W-:Y:S04]  /*2fe00*/  STL [R1+0xdd0], R182 ;  /* 0x000dd0b601007387 */ /* 0x0003e80000100800 */
[----:B-1----:R2:W3:Y:S04]  /*2fe10*/  LDG.E.U16 R182, desc[UR60][R20.64] ;  /* 0x0000003c14b67981 */ /* 0x0024e8000c1e1500 */
[----:B------:R1:W-:Y:S04]  /*2fe20*/  STL [R1+0xdcc], R181 ;  /* 0x000dccb501007387 */ /* 0x0003e80000100800 */
[----:B-1----:R1:W3:Y:S01]  /*2fe30*/  LDG.E.U16 R181, desc[UR60][R18.64] ;  /* 0x0000003c12b57981 */ /* 0x0022e2000c1e1500 */
[----:B------:R-:W-:-:S03]  /*2fe40*/  IMAD.WIDE R14, R0, 0x2, R168 ;  /* 0x00000002000e7825 */ /* 0x000fc600078e02a8 */
[----:B----4-:R4:W-:Y:S04]  /*2fe50*/  STL [R1+0xdc8], R180 ;  /* 0x000dc8b401007387 */ /* 0x0109e80000100800 */
[----:B----4-:R3:W4:Y:S01]  /*2fe60*/  LDG.E.U16 R180, desc[UR60][R14.64] ;  /* 0x0000003c0eb47981 */ /* 0x010722000c1e1500 */
[----:B------:R-:W-:-:S03]  /*2fe70*/  IMAD.WIDE R154, R0, 0x2, R166 ;  /* 0x00000002009a7825 */ /* 0x000fc600078e02a6 */
[----:B------:R3:W-:Y:S04]  /*2fe80*/  STL [R1+0xdc4], R23 ;  /* 0x000dc41701007387 */ /* 0x0007e80000100800 */
[----:B------:R-:W4:Y:S01]  /*2fe90*/  LDL.64 R168, [R1+0x1b78] ;  /* 0x001b780001a87983 */ /* 0x000f220000100a00 */
[----:B0-----:R-:W-:-:S03]  /*2fea0*/  IMAD.WIDE R152, R0, 0x2, R164 ;  /* 0x0000000200987825 */ /* 0x001fc600078e02a4 */
[----:B------:R-:W4:Y:S01]  /*2feb0*/  LDL.64 R166, [R1+0x1b70] ;  /* 0x001b700001a67983 */ /* 0x000f220000100a00 */
[----:B--2---:R-:W-:-:S03]  /*2fec0*/  IMAD.WIDE R20, R0, 0x2, R162 ;  /* 0x0000000200147825 */ /* 0x004fc600078e02a2 */
[----:B------:R-:W2:Y:S01]  /*2fed0*/  LDL.64 R164, [R1+0x1b68] ;  /* 0x001b680001a47983 */ /* 0x000ea20000100a00 */
[----:B-1----:R-:W-:-:S03]  /*2fee0*/  IMAD.WIDE R18, R0, 0x2, R160 ;  /* 0x0000000200127825 */ /* 0x002fc600078e02a0 */
[----:B------:R-:W2:Y:S01]  /*2fef0*/  LDL.64 R162, [R1+0x1b60] ;  /* 0x001b600001a27983 */ /* 0x000ea20000100a00 */
[----:B---3--:R-:W-:-:S03]  /*2ff00*/  IMAD.WIDE R14, R0, 0x2, R178 ;  /* 0x00000002000e7825 */ /* 0x008fc600078e02b2 */
[----:B------:R-:W3:Y:S04]  /*2ff10*/  LDL.64 R160, [R1+0x1b58] ;  /* 0x001b580001a07983 */ /* 0x000ee80000100a00 */
[----:B------:R0:W3:Y:S04]  /*2ff20*/  LDG.E.U16 R23, desc[UR60][R154.64] ;  /* 0x0000003c9a177981 */ /* 0x0000e8000c1e1500 */
[----:B------:R1:W-:Y:S04]  /*2ff30*/  STL [R1+0xdc0], R194 ;  /* 0x000dc0c201007387 */ /* 0x0003e80000100800 */
[----:B------:R0:W-:Y:S04]  /*2ff40*/  STL [R1+0xdbc], R191 ;  /* 0x000dbcbf01007387 */ /* 0x0001e80000100800 */
[----:B-1----:R1:W3:Y:S04]  /*2ff50*/  LDG.E.U16 R194, desc[UR60][R152.64] ;  /* 0x0000003c98c27981 */ /* 0x0022e8000c1e1500 */
        /* <DEDUP_REMOVED lines=15> */
[----:B------:R-:W3:Y:S01]  /*30050*/  LDL.64 R170, [R1+0x1b30] ;  /* 0x001b300001aa7983 */ /* 0x000ee20000100a00 */
[----:B0-----:R-:W-:-:S03]  /*30060*/  IMAD.WIDE R14, R0, 0x2, R176 ;  /* 0x00000002000e7825 */ /* 0x001fc600078e02b0 */
[----:B------:R0:W-:Y:S04]  /*30070*/  STL [R1+0xdac], R186 ;  /* 0x000dacba01007387 */ /* 0x0001e80000100800 */
[----:B0-----:R0:W3:Y:S04]  /*30080*/  LDG.E.U16 R186, desc[UR60][R152.64] ;  /* 0x0000003c98ba7981 */ /* 0x0010e8000c1e1500 */
[----:B------:R1:W-:Y:S04]  /*30090*/  STL [R1+0xda8], R183 ;  /* 0x000da8b701007387 */ /* 0x0003e80000100800 */
[----:B-1----:R2:W3:Y:S04]  /*300a0*/  LDG.E.U16 R183, desc[UR60][R20.64] ;  /* 0x0000003c14b77981 */ /* 0x0024e8000c1e1500 */
[----:B------:R1:W-:Y:S04]  /*300b0*/  STL [R1+0xda4], R182 ;  /* 0x000da4b601007387 */ /* 0x0003e80000100800 */
[----:B-1----:R1:W3:Y:S04]  /*300c0*/  LDG.E.U16 R182, desc[UR60][R18.64] ;  /* 0x0000003c12b67981 */ /* 0x0022e8000c1e1500 */
[----:B------:R0:W-:Y:S04]  /*300d0*/  STL [R1+0xda0], R181 ;  /* 0x000da0b501007387 */ /* 0x0001e80000100800 */
[----:B0-----:R3:W3:Y:S04]  /*300e0*/  LDG.E.U16 R181, desc[UR60][R14.64] ;  /* 0x0000003c0eb57981 */ /* 0x0016e8000c1e1500 */
[----:B----4-:R0:W-:Y:S04]  /*300f0*/  STL [R1+0xd9c], R180 ;  /* 0x000d9cb401007387 */ /* 0x0101e80000100800 */
[----:B------:R-:W4:Y:S01]  /*30100*/  LDL.64 R176, [R1+0x1b28] ;  /* 0x001b280001b07983 */ /* 0x000f220000100a00 */
[----:B------:R-:W-:-:S03]  /*30110*/  IMAD.WIDE R154, R0, 0x2, R168 ;  /* 0x00000002009a7825 */ /* 0x000fc600078e02a8 */
[----:B------:R-:W4:Y:S01]  /*30120*/  LDL.64 R168, [R1+0x1b20] ;  /* 0x001b200001a87983 */ /* 0x000f220000100a00 */
[----:B------:R-:W-:-:S03]  /*30130*/  IMAD.WIDE R152, R0, 0x2, R166 ;  /* 0x0000000200987825 */ /* 0x000fc600078e02a6 */
[----:B------:R-:W4:Y:S01]  /*30140*/  LDL.64 R166, [R1+0x1b18] ;  /* 0x001b180001a67983 */ /* 0x000f220000100a00 */
[----:B--2---:R-:W-:-:S03]  /*30150*/  IMAD.WIDE R20, R0, 0x2, R164 ;  /* 0x0000000200147825 */ /* 0x004fc600078e02a4 */
[----:B------:R-:W2:Y:S01]  /*30160*/  LDL.64 R164, [R1+0x1b10] ;  /* 0x001b100001a47983 */ /* 0x000ea20000100a00 */
[----:B-1----:R-:W-:-:S03]  /*30170*/  IMAD.WIDE R18, R0, 0x2, R162 ;  /* 0x0000000200127825 */ /* 0x002fc600078e02a2 */
[----:B------:R-:W2:Y:S01]  /*30180*/  LDL.64 R162, [R1+0x1b08] ;  /* 0x001b080001a27983 */ /* 0x000ea20000100a00 */
[----:B---3--:R-:W-:-:S03]  /*30190*/  IMAD.WIDE R14, R0, 0x2, R160 ;  /* 0x00000002000e7825 */ /* 0x008fc600078e02a0 */
[----:B0-----:R0:W3:Y:S04]  /*301a0*/  LDG.E.U16 R180, desc[UR60][R154.64] ;  /* 0x0000003c9ab47981 */ /* 0x0010e8000c1e1500 */
[----:B------:R1:W-:Y:S04]  /*301b0*/  STL [R1+0xd98], R23 ;  /* 0x000d981701007387 */ /* 0x0003e80000100800 */
[----:B-1----:R1:W3:Y:S04]  /*301c0*/  LDG.E.U16 R23, desc[UR60][R152.64] ;  /* 0x0000003c98177981 */ /* 0x0022e8000c1e1500 */
[----:B------:R0:W-:Y:S04]  /*301d0*/  STL [R1+0xd94], R194 ;  /* 0x000d94c201007387 */ /* 0x0001e80000100800 */
[----:B------:R1:W-:Y:S04]  /*301e0*/  STL [R1+0xd90], R191 ;  /* 0x000d90bf01007387 */ /* 0x0003e80000100800 */
[----:B0-----:R0:W3:Y:S04]  /*301f0*/  LDG.E.U16 R194, desc[UR60][R20.64] ;  /* 0x0000003c14c27981 */ /* 0x0010e8000c1e1500 */
        /* <DEDUP_REMOVED lines=20> */
[----:B0-----:R2:W3:Y:S04]  /*30340*/  LDG.E.U16 R183, desc[UR60][R18.64] ;  /* 0x0000003c12b77981 */ /* 0x0014e8000c1e1500 */
[----:B------:R0:W-:Y:S04]  /*30350*/  STL [R1+0xd78], R182 ;  /* 0x000d78b601007387 */ /* 0x0001e80000100800 */
[----:B0-----:R0:W3:Y:S04]  /*30360*/  LDG.E.U16 R182, desc[UR60][R14.64] ;  /* 0x0000003c0eb67981 */ /* 0x0010e8000c1e1500 */
[----:B------:R1:W-:Y:S04]  /*30370*/  STL [R1+0xd74], R181 ;  /* 0x000d74b501007387 */ /* 0x0003e80000100800 */
[----:B------:R-:W3:Y:S01]  /*30380*/  LDL.64 R170, [R1+0x1ad8] ;  /* 0x001ad80001aa7983 */ /* 0x000ee20000100a00 */
[----:B----4-:R-:W-:-:S03]  /*30390*/  IMAD.WIDE R154, R0, 0x2, R176 ;  /* 0x00000002009a7825 */ /* 0x010fc600078e02b0 */
[----:B------:R-:W4:Y:S01]  /*303a0*/  LDL.64 R176, [R1+0x1ad0] ;  /* 0x001ad00001b07983 */ /* 0x000f220000100a00 */
[----:B------:R-:W-:-:S03]  /*303b0*/  IMAD.WIDE R152, R0, 0x2, R168 ;  /* 0x0000000200987825 */ /* 0x000fc600078e02a8 */
[----:B-1----:R1:W4:Y:S01]  /*303c0*/  LDG.E.U16 R181, desc[UR60][R154.64] ;  /* 0x0000003c9ab57981 */ /* 0x002322000c1e1500 */
[----:B------:R-:W-:-:S03]  /*303d0*/  IMAD.WIDE R20, R0, 0x2, R166 ;  /* 0x0000000200147825 */ /* 0x000fc600078e02a6 */
[----:B------:R-:W4:Y:S01]  /*303e0*/  LDL.64 R168, [R1+0x1ac8] ;  /* 0x001ac80001a87983 */ /* 0x000f220000100a00 */
[----:B--2---:R-:W-:-:S03]  /*303f0*/  IMAD.WIDE R18, R0, 0x2, R164 ;  /* 0x0000000200127825 */ /* 0x004fc600078e02a4 */
[----:B------:R-:W2:Y:S01]  /*30400*/  LDL.64 R166, [R1+0x1ac0] ;  /* 0x001ac00001a67983 */ /* 0x000ea20000100a00 */
[----:B0-----:R-:W-:-:S03]  /*30410*/  IMAD.WIDE R14, R0, 0x2, R162 ;  /* 0x00000002000e7825 */ /* 0x001fc600078e02a2 */
[----:B------:R-:W2:Y:S04]  /*30420*/  LDL.64 R164, [R1+0x1ab8] ;  /* 0x001ab80001a47983 */ /* 0x000ea80000100a00 */
[----:B---3--:R0:W-:Y:S04]  /*30430*/  STL [R1+0xd70], R180 ;  /* 0x000d70b401007387 */ /* 0x0081e80000100800 */
        /* <DEDUP_REMOVED lines=8> */
[----:B------:R-:W3:Y:S01]  /*304c0*/  LDL.64 R162, [R1+0x1ab0] ;  /* 0x001ab00001a27983 */ /* 0x000ee20000100a00 */
[----:B------:R-:W-:-:S03]  /*304d0*/  IMAD.WIDE R154, R0, 0x2, R160 ;  /* 0x00000002009a7825 */ /* 0x000fc600078e02a0 */
[----:B------:R-:W3:Y:S04]  /*304e0*/  LDL.64 R160, [R1+0x1aa8] ;  /* 0x001aa80001a07983 */ /* 0x000ee80000100a00 */
[----:B0-----:R0:W3:Y:S01]  /*304f0*/  LDG.E.U16 R3, desc[UR60][R154.64] ;  /* 0x0000003c9a037981 */ /* 0x0010e2000c1e1500 */
[----:B------:R-:W-:-:S03]  /*30500*/  IMAD.WIDE R152, R0, 0x2, R178 ;  /* 0x0000000200987825 */ /* 0x000fc600078e02b2 */
[----:B------:R-:W3:Y:S01]  /*30510*/  LDL.64 R178, [R1+0x1aa0] ;  /* 0x001aa00001b27983 */ /* 0x000ee20000100a00 */
[----:B------:R-:W-:-:S03]  /*30520*/  IMAD.WIDE R20, R0, 0x2, R174 ;  /* 0x0000000200147825 */ /* 0x000fc600078e02ae */
[----:B------:R-:W3:Y:S01]  /*30530*/  LDL.64 R174, [R1+0x1a98] ;  /* 0x001a980001ae7983 */ /* 0x000ee20000100a00 */
[----:B------:R-:W-:-:S03]  /*30540*/  IMAD.WIDE R18, R0, 0x2, R156 ;  /* 0x0000000200127825 */ /* 0x000fc600078e029c */
[----:B------:R-:W3:Y:S01]  /*30550*/  LDL.64 R156, [R1+0x1a90] ;  /* 0x001a9000019c7983 */ /* 0x000ee20000100a00 */
[----:B-1----:R-:W-:-:S03]  /*30560*/  IMAD.WIDE R14, R0, 0x2, R172 ;  /* 0x00000002000e7825 */ /* 0x002fc600078e02ac */
[----:B------:R1:W-:Y:S04]  /*30570*/  STL [R1+0xd5c], R190 ;  /* 0x000d5cbe01007387 */ /* 0x0003e80000100800 */
[----:B-1----:R4:W3:Y:S04]  /*30580*/  LDG.E.U16 R190, desc[UR60][R152.64] ;  /* 0x0000003c98be7981 */ /* 0x0028e8000c1e1500 */
        /* <DEDUP_REMOVED lines=8> */
[----:B------:R-:W-:-:S03]  /*30610*/  IMAD.WIDE R154, R0, 0x2, R170 ;  /* 0x00000002009a7825 */ /* 0x000fc600078e02aa */
[----:B------:R-:W3:Y:S01]  /*30620*/  LDL.64 R170, [R1+0x1a80] ;  /* 0x001a800001aa7983 */ /* 0x000ee20000100a00 */
[----:B----4-:R-:W-:-:S03]  /*30630*/  IMAD.WIDE R152, R0, 0x2, R176 ;  /* 0x0000000200987825 */ /* 0x010fc600078e02b0 */
[----:B-1----:R1:W4:Y:S04]  /*30640*/  LDG.E.U16 R182, desc[UR60][R154.64] ;  /* 0x0000003c9ab67981 */ /* 0x002328000c1e1500 */
[----:B------:R-:W4:Y:S01]  /*30650*/  LDL.64 R176, [R1+0x1a78] ;  /* 0x001a780001b07983 */ /* 0x000f220000100a00 */
[----:B------:R-:W-:-:S03]  /*30660*/  IMAD.WIDE R20, R0, 0x2, R168 ;  /* 0x0000000200147825 */ /* 0x000fc600078e02a8 */
[----:B------:R-:W4:Y:S01]  /*30670*/  LDL.64 R168, [R1+0x1a70] ;  /* 0x001a700001a87983 */ /* 0x000f220000100a00 */
[----:B--2---:R-:W-:-:S03]  /*30680*/  IMAD.WIDE R18, R0, 0x2, R166 ;  /* 0x0000000200127825 */ /* 0x004fc600078e02a6 */
[----:B------:R-:W2:Y:S01]  /*30690*/  LDL.64 R166, [R1+0x1a68] ;  /* 0x001a680001a67983 */ /* 0x000ea20000100a00 */
[----:B0-----:R-:W-:-:S03]  /*306a0*/  IMAD.WIDE R14, R0, 0x2, R164 ;  /* 0x00000002000e7825 */ /* 0x001fc600078e02a4 */
[----:B------:R0:W-:Y:S04]  /*306b0*/  STL [R1+0xd48], R181 ;  /* 0x000d48b501007387 */ /* 0x0001e80000100800 */
[----:B0-----:R0:W2:Y:S04]  /*306c0*/  LDG.E.U16 R181, desc[UR60][R152.64] ;  /* 0x0000003c98b57981 */ /* 0x0010a8000c1e1500 */
[----:B---3--:R3:W-:Y:S04]  /*306d0*/  STL [R1+0xd44], R180 ;  /* 0x000d44b401007387 */ /* 0x0087e80000100800 */
[----:B---3--:R3:W2:Y:S04]  /*306e0*/  LDG.E.U16 R180, desc[UR60][R20.64] ;  /* 0x0000003c14b47981 */ /* 0x0086a8000c1e1500 */
[----:B------:R1:W-:Y:S04]  /*306f0*/  STL [R1+0xd40], R23 ;  /* 0x000d401701007387 */ /* 0x0003e80000100800 */
[----:B-1----:R1:W2:Y:S04]  /*30700*/  LDG.E.U16 R23, desc[UR60][R18.64] ;  /* 0x0000003c12177981 */ /* 0x0022a8000c1e1500 */
[----:B------:R0:W-:Y:S04]  /*30710*/  STL [R1+0xd3c], R194 ;  /* 0x000d3cc201007387 */ /* 0x0001e80000100800 */
[----:B------:R1:W-:Y:S04]  /*30720*/  STL [R1+0xd38], R191 ;  /* 0x000d38bf01007387 */ /* 0x0003e80000100800 */
[----:B------:R-:W2:Y:S04]  /*30730*/  LDL.64 R164, [R1+0x1a60] ;  /* 0x001a600001a47983 */ /* 0x000ea80000100a00 */
[----:B0-----:R0:W2:Y:S01]  /*30740*/  LDG.E.U16 R194, desc[UR60][R14.64] ;  /* 0x0000003c0ec27981 */ /* 0x0010a2000c1e1500 */
[----:B------:R-:W-:-:S03]  /*30750*/  IMAD.WIDE R154, R0, 0x2, R162 ;  /* 0x00000002009a7825 */ /* 0x000fc600078e02a2 */
[----:B------:R-:W2:Y:S04]  /*30760*/  LDL.64 R162, [R1+0x1a58] ;  /* 0x001a580001a27983 */ /* 0x000ea80000100a00 */
[----:B-1----:R1:W2:Y:S01]  /*30770*/  LDG.E.U16 R191, desc[UR60][R154.64] ;  /* 0x0000003c9abf7981 */ /* 0x0022a2000c1e1500 */
[----:B------:R-:W-:-:S03]  /*30780*/  IMAD.WIDE R152, R0, 0x2, R160 ;  /* 0x0000000200987825 */ /* 0x000fc600078e02a0 */
[----:B------:R-:W2:Y:S01]  /*30790*/  LDL.64 R160, [R1+0x1a50] ;  /* 0x001a500001a07983 */ /* 0x000ea20000100a00 */
[----:B---3--:R-:W-:-:S03]  /*307a0*/  IMAD.WIDE R20, R0, 0x2, R178 ;  /* 0x0000000200147825 */ /* 0x008fc600078e02b2 */
        /* <DEDUP_REMOVED lines=17> */
[----:B0-----:R0:W3:Y:S04]  /*308c0*/  LDG.E.U16 R183, desc[UR60][R154.64] ;  /* 0x0000003c9ab77981 */ /* 0x0010e8000c1e1500 */
[----:B------:R-:W3:Y:S01]  /*308d0*/  LDL.64 R170, [R1+0x1a28] ;  /* 0x001a280001aa7983 */ /* 0x000ee20000100a00 */
[----:B----4-:R-:W-:-:S03]  /*308e0*/  IMAD.WIDE R20, R0, 0x2, R176 ;  /* 0x0000000200147825 */ /* 0x010fc600078e02b0 */
[----:B------:R-:W4:Y:S01]  /*308f0*/  LDL.64 R176, [R1+0x1a20] ;  /* 0x001a200001b07983 */ /* 0x000f220000100a00 */
[----:B-1----:R-:W-:-:S03]  /*30900*/  IMAD.WIDE R18, R0, 0x2, R168 ;  /* 0x0000000200127825 */ /* 0x002fc600078e02a8 */
[----:B------:R-:W4:Y:S01]  /*30910*/  LDL.64 R168, [R1+0x1a18] ;  /* 0x001a180001a87983 */ /* 0x000f220000100a00 */
[----:B--2---:R-:W-:-:S03]  /*30920*/  IMAD.WIDE R14, R0, 0x2, R166 ;  /* 0x00000002000e7825 */ /* 0x004fc600078e02a6 */
[----:B------:R1:W-:Y:S04]  /*30930*/  STL [R1+0xd20], R182 ;  /* 0x000d20b601007387 */ /* 0x0003e80000100800 */
[----:B-1----:R1:W2:Y:S04]  /*30940*/  LDG.E.U16 R182, desc[UR60][R152.64] ;  /* 0x0000003c98b67981 */ /* 0x0022a8000c1e1500 */
[----:B------:R0:W-:Y:S04]  /*30950*/  STL [R1+0xd1c], R181 ;  /* 0x000d1cb501007387 */ /* 0x0001e80000100800 */
[----:B0-----:R0:W2:Y:S04]  /*30960*/  LDG.E.U16 R181, desc[UR60][R20.64] ;  /* 0x0000003c14b57981 */ /* 0x0010a8000c1e1500 */
[----:B------:R1:W-:Y:S04]  /*30970*/  STL [R1+0xd18], R180 ;  /* 0x000d18b401007387 */ /* 0x0003e80000100800 */
[----:B-1----:R3:W2:Y:S04]  /*30980*/  LDG.E.U16 R180, desc[UR60][R18.64] ;  /* 0x0000003c12b47981 */ /* 0x0026a8000c1e1500 */
[----:B------:R1:W-:Y:S04]  /*30990*/  STL [R1+0xd14], R23 ;  /* 0x000d141701007387 */ /* 0x0003e80000100800 */
[----:B-1----:R1:W2:Y:S01]  /*309a0*/  LDG.E.U16 R23, desc[UR60][R14.64] ;  /* 0x0000003c0e177981 */ /* 0x0022a2000c1e1500 */
[----:B------:R-:W-:-:S03]  /*309b0*/  IMAD.WIDE R154, R0, 0x2, R164 ;  /* 0x00000002009a7825 */ /* 0x000fc600078e02a4 */
[----:B------:R0:W-:Y:S04]  /*309c0*/  STL [R1+0xd10], R194 ;  /* 0x000d10c201007387 */ /* 0x0001e80000100800 */
[----:B------:R-:W2:Y:S01]  /*309d0*/  LDL.64 R166, [R1+0x1a10] ;  /* 0x001a100001a67983 */ /* 0x000ea20000100a00 */
[----:B------:R-:W-:-:S03]  /*309e0*/  IMAD.WIDE R152, R0, 0x2, R162 ;  /* 0x0000000200987825 */ /* 0x000fc600078e02a2 */
[----:B------:R-:W2:Y:S04]  /*309f0*/  LDL.64 R164, [R1+0x1a08] ;  /* 0x001a080001a47983 */ /* 0x000ea80000100a00 */
[----:B------:R-:W2:Y:S04]  /*30a00*/  LDL.64 R162, [R1+0x1a00] ;  /* 0x001a000001a27983 */ /* 0x000ea80000100a00 */
[----:B0-----:R0:W2:Y:S01]  /*30a10*/  LDG.E.U16 R194, desc[UR60][R154.64] ;  /* 0x0000003c9ac27981 */ /* 0x0010a2000c1e1500 */
[----:B------:R-:W-:-:S03]  /*30a20*/  IMAD.WIDE R20, R0, 0x2, R160 ;  /* 0x0000000200147825 */ /* 0x000fc600078e02a0 */
[----:B------:R-:W2:Y:S01]  /*30a30*/  LDL.64 R160, [R1+0x19f8] ;  /* 0x0019f80001a07983 */ /* 0x000ea20000100a00 */
[----:B---3--:R-:W-:-:S03]  /*30a40*/  IMAD.WIDE R18, R0, 0x2, R178 ;  /* 0x0000000200127825 */ /* 0x008fc600078e02b2 */
[----:B------:R-:W3:Y:S04]  /*30a50*/  LDL.64 R178, [R1+0x19f0] ;  /* 0x0019f00001b27983 */ /* 0x000ee80000100a00 */
[----:B------:R0:W-:Y:S01]  /*30a60*/  STL [R1+0xd0c], R191 ;  /* 0x000d0cbf01007387 */ /* 0x0001e20000100800 */
[----:B-1----:R-:W-:-:S03]  /*30a70*/  IMAD.WIDE R14, R0, 0x2, R174 ;  /* 0x00000002000e7825 */ /* 0x002fc600078e02ae */
        /* <DEDUP_REMOVED lines=16> */
[----:B----4-:R-:W-:-:S03]  /*30b80*/  IMAD.WIDE R18, R0, 0x2, R176 ;  /* 0x0000000200127825 */ /* 0x010fc600078e02b0 */
        /* <DEDUP_REMOVED lines=17> */
[----:B------:R-:W2:Y:S04]  /*30ca0*/  LDL.64 R162, [R1+0x19a8] ;  /* 0x0019a80001a27983 */ /* 0x000ea80000100a00 */
[----:B0-----:R0:W2:Y:S01]  /*30cb0*/  LDG.E.U16 R23, desc[UR60][R154.64] ;  /* 0x0000003c9a177981 */ /* 0x0010a2000c1e1500 */
[----:B-1----:R-:W-:-:S03]  /*30cc0*/  IMAD.WIDE R18, R0, 0x2, R160 ;  /* 0x0000000200127825 */ /* 0x002fc600078e02a0 */
[----:B------:R-:W2:Y:S04]  /*30cd0*/  LDL.64 R160, [R1+0x19a0] ;  /* 0x0019a00001a07983 */ /* 0x000ea80000100a00 */
[----:B------:R1:W-:Y:S01]  /*30ce0*/  STL [R1+0xce4], R194 ;  /* 0x000ce4c201007387 */ /* 0x0003e20000100800 */
[----:B---3--:R-:W-:-:S03]  /*30cf0*/  IMAD.WIDE R14, R0, 0x2, R178 ;  /* 0x00000002000e7825 */ /* 0x008fc600078e02b2 */
        /* <DEDUP_REMOVED lines=14> */
[----:B------:R-:W-:-:S03]  /*30de0*/  IMAD.WIDE R20, R0, 0x2, R172 ;  /* 0x0000000200147825 */ /* 0x000fc600078e02ac */
[----:B------:R-:W3:Y:S01]  /*30df0*/  LDL.64 R172, [R1+0x1980] ;  /* 0x0019800001ac7983 */ /* 0x000ee20000100a00 */
[----:B-1----:R-:W-:-:S03]  /*30e00*/  IMAD.WIDE R18, R0, 0x2, R170 ;  /* 0x0000000200127825 */ /* 0x002fc600078e02aa */
[----:B------:R-:W3:Y:S04]  /*30e10*/  LDL.64 R170, [R1+0x1978] ;  /* 0x0019780001aa7983 */ /* 0x000ee80000100a00 */
[----:B------:R1:W-:Y:S04]  /*30e20*/  STL [R1+0xcd0], R186 ;  /* 0x000cd0ba01007387 */ /* 0x0003e80000100800 */
[----:B-1----:R1:W3:Y:S01]  /*30e30*/  LDG.E.U16 R186, desc[UR60][R152.64] ;  /* 0x0000003c98ba7981 */ /* 0x0022e2000c1e1500 */
[----:B----4-:R-:W-:-:S03]  /*30e40*/  IMAD.WIDE R14, R0, 0x2, R176 ;  /* 0x00000002000e7825 */ /* 0x010fc600078e02b0 */
[----:B------:R4:W-:Y:S04]  /*30e50*/  STL [R1+0xccc], R183 ;  /* 0x000cccb701007387 */ /* 0x0009e80000100800 */
[----:B----4-:R4:W3:Y:S04]  /*30e60*/  LDG.E.U16 R183, desc[UR60][R20.64] ;  /* 0x0000003c14b77981 */ /* 0x0108e8000c1e1500 */
        /* <DEDUP_REMOVED lines=8> */
[----:B-1----:R-:W-:-:S03]  /*30ef0*/  IMAD.WIDE R152, R0, 0x2, R166 ;  /* 0x0000000200987825 */ /* 0x002fc600078e02a6 */
[----:B0-----:R0:W3:Y:S01]  /*30f00*/  LDG.E.U16 R180, desc[UR60][R154.64] ;  /* 0x0000003c9ab47981 */ /* 0x0010e2000c1e1500 */
[----:B----4-:R-:W-:-:S03]  /*30f10*/  IMAD.WIDE R20, R0, 0x2, R164 ;  /* 0x0000000200147825 */ /* 0x010fc600078e02a4 */
[----:B------:R-:W4:Y:S04]  /*30f20*/  LDL.64 R166, [R1+0x1960] ;  /* 0x0019600001a67983 */ /* 0x000f280000100a00 */
[----:B------:R-:W4:Y:S01]  /*30f30*/  LDL.64 R164, [R1+0x1958] ;  /* 0x0019580001a47983 */ /* 0x000f220000100a00 */
[----:B--2---:R-:W-:-:S03]  /*30f40*/  IMAD.WIDE R18, R0, 0x2, R162 ;  /* 0x0000000200127825 */ /* 0x004fc600078e02a2 */
[----:B------:R-:W2:Y:S04]  /*30f50*/  LDL.64 R162, [R1+0x1950] ;  /* 0x0019500001a27983 */ /* 0x000ea80000100a00 */
[----:B------:R1:W-:Y:S04]  /*30f60*/  STL [R1+0xcbc], R23 ;  /* 0x000cbc1701007387 */ /* 0x0003e80000100800 */
[----:B-1----:R1:W2:Y:S01]  /*30f70*/  LDG.E.U16 R23, desc[UR60][R152.64] ;  /* 0x0000003c98177981 */ /* 0x0022a2000c1e1500 */
[----:B------:R-:W-:-:S03]  /*30f80*/  IMAD.WIDE R14, R0, 0x2, R160 ;  /* 0x00000002000e7825 */ /* 0x000fc600078e02a0 */
[----:B---3--:R3:W-:Y:S04]  /*30f90*/  STL [R1+0xcb8], R194 ;  /* 0x000cb8c201007387 */ /* 0x0087e80000100800 */
[----:B---3--:R3:W2:Y:S04]  /*30fa0*/  LDG.E.U16 R194, desc[UR60][R20.64] ;  /* 0x0000003c14c27981 */ /* 0x0086a8000c1e1500 */
[----:B------:R0:W-:Y:S04]  /*30fb0*/  STL [R1+0xcb4], R191 ;  /* 0x000cb4bf01007387 */ /* 0x0001e80000100800 */
[----:B0-----:R0:W2:Y:S04]  /*30fc0*/  LDG.E.U16 R191, desc[UR60][R18.64] ;  /* 0x0000003c12bf7981 */ /* 0x0010a8000c1e1500 */
[----:B------:R1:W-:Y:S04]  /*30fd0*/  STL [R1+0xcb0], R3 ;  /* 0x000cb00301007387 */ /* 0x0003e80000100800 */
[----:B-1----:R1:W2:Y:S04]  /*30fe0*/  LDG.E.U16 R3, desc[UR60][R14.64] ;  /* 0x0000003c0e037981 */ /* 0x0022a8000c1e1500 */
[----:B------:R0:W-:Y:S04]  /*30ff0*/  STL [R1+0xca8], R190 ;  /* 0x000ca8be01007387 */ /* 0x0001e80000100800 */
[----:B------:R-:W2:Y:S01]  /*31000*/  LDL.64 R160, [R1+0x1948] ;  /* 0x0019480001a07983 */ /* 0x000ea20000100a00 */
[----:B------:R-:W-:-:S03]  /*31010*/  IMAD.WIDE R154, R0, 0x2, R178 ;  /* 0x00000002009a7825 */ /* 0x000fc600078e02b2 */
[----:B------:R-:W2:Y:S01]  /*31020*/  LDL.64 R178, [R1+0x1940] ;  /* 0x0019400001b27983 */ /* 0x000ea20000100a00 */
[----:B------:R-:W-:-:S03]  /*31030*/  IMAD.WIDE R152, R0, 0x2, R174 ;  /* 0x0000000200987825 */ /* 0x000fc600078e02ae */
[----:B0-----:R0:W2:Y:S04]  /*31040*/  LDG.E.U16 R190, desc[UR60][R154.64] ;  /* 0x0000003c9abe7981 */ /* 0x0010a8000c1e1500 */
[----:B------:R-:W2:Y:S01]  /*31050*/  LDL.64 R174, [R1+0x1938] ;  /* 0x0019380001ae7983 */ /* 0x000ea20000100a00 */
[----:B---3--:R-:W-:-:S03]  /*31060*/  IMAD.WIDE R20, R0, 0x2, R156 ;  /* 0x0000000200147825 */ /* 0x008fc600078e029c */
[----:B------:R-:W3:Y:S01]  /*31070*/  LDL.64 R156, [R1+0x1930] ;  /* 0x00193000019c7983 */ /* 0x000ee20000100a00 */
[----:B------:R-:W-:-:S03]  /*31080*/  IMAD.WIDE R18, R0, 0x2, R172 ;  /* 0x0000000200127825 */ /* 0x000fc600078e02ac */
[----:B------:R-:W3:Y:S04]  /*31090*/  LDL.64 R172, [R1+0x1928] ;  /* 0x0019280001ac7983 */ /* 0x000ee80000100a00 */
[----:B------:R1:W-:Y:S04]  /*310a0*/  STL [R1+0xca4], R187 ;  /* 0x000ca4bb01007387 */ /* 0x0003e80000100800 */
[----:B-1----:R1:W3:Y:S04]  /*310b0*/  LDG.E.U16 R187, desc[UR60][R152.64] ;  /* 0x0000003c98bb7981 */ /* 0x0022e8000c1e1500 */
[----:B------:R0:W-:Y:S04]  /*310c0*/  STL [R1+0xca0], R186 ;  /* 0x000ca0ba01007387 */ /* 0x0001e80000100800 */
[----:B0-----:R4:W3:Y:S01]  /*310d0*/  LDG.E.U16 R186, desc[UR60][R20.64] ;  /* 0x0000003c14ba7981 */ /* 0x0018e2000c1e1500 */
[----:B------:R-:W-:-:S03]  /*310e0*/  IMAD.WIDE R14, R0, 0x2, R170 ;  /* 0x00000002000e7825 */ /* 0x000fc600078e02aa */
[----:B------:R0:W-:Y:S04]  /*310f0*/  STL [R1+0xc9c], R183 ;  /* 0x000c9cb701007387 */ /* 0x0001e80000100800 */
[----:B0-----:R0:W3:Y:S04]  /*31100*/  LDG.E.U16 R183, desc[UR60][R18.64] ;  /* 0x0000003c12b77981 */ /* 0x0010e8000c1e1500 */
[----:B------:R1:W-:Y:S04]  /*31110*/  STL [R1+0xc98], R182 ;  /* 0x000c98b601007387 */ /* 0x0003e80000100800 */
[----:B-1----:R2:W3:Y:S04]  /*31120*/  LDG.E.U16 R182, desc[UR60][R14.64] ;  /* 0x0000003c0eb67981 */ /* 0x0024e8000c1e1500 */
[----:B------:R1:W-:Y:S04]  /*31130*/  STL [R1+0xc94], R181 ;  /* 0x000c94b501007387 */ /* 0x0003e80000100800 */
[----:B------:R-:W3:Y:S01]  /*31140*/  LDL.64 R170, [R1+0x1920] ;  /* 0x0019200001aa7983 */ /* 0x000ee20000100a00 */
[----:B------:R-:W-:-:S03]  /*31150*/  IMAD.WIDE R154, R0, 0x2, R176 ;  /* 0x00000002009a7825 */ /* 0x000fc600078e02b0 */
[----:B------:R-:W3:Y:S01]  /*31160*/  LDL.64 R176, [R1+0x1918] ;  /* 0x0019180001b07983 */ /* 0x000ee20000100a00 */
[----:B------:R-:W-:-:S03]  /*31170*/  IMAD.WIDE R152, R0, 0x2, R168 ;  /* 0x0000000200987825 */ /* 0x000fc600078e02a8 */
[----:B-1----:R1:W3:Y:S04]  /*31180*/  LDG.E.U16 R181, desc[UR60][R154.64] ;  /* 0x0000003c9ab57981 */ /* 0x0022e8000c1e1500 */
[----:B------:R-:W3:Y:S01]  /*31190*/  LDL.64 R168, [R1+0x1910] ;  /* 0x0019100001a87983 */ /* 0x000ee20000100a00 */
[----:B----4-:R-:W-:-:S03]  /*311a0*/  IMAD.WIDE R20, R0, 0x2, R166 ;  /* 0x0000000200147825 */ /* 0x010fc600078e02a6 */
[----:B------:R-:W4:Y:S01]  /*311b0*/  LDL.64 R166, [R1+0x1908] ;  /* 0x0019080001a67983 */ /* 0x000f220000100a00 */
[----:B0-----:R-:W-:-:S03]  /*311c0*/  IMAD.WIDE R18, R0, 0x2, R164 ;  /* 0x0000000200127825 */ /* 0x001fc600078e02a4 */
[----:B------:R-:W4:Y:S01]  /*311d0*/  LDL.64 R164, [R1+0x1900] ;  /* 0x0019000001a47983 */ /* 0x000f220000100a00 */
[----:B--2---:R-:W-:-:S03]  /*311e0*/  IMAD.WIDE R14, R0, 0x2, R162 ;  /* 0x00000002000e7825 */ /* 0x004fc600078e02a2 */
[----:B------:R0:W-:Y:S04]  /*311f0*/  STL [R1+0xc90], R180 ;  /* 0x000c90b401007387 */ /* 0x0001e80000100800 */
[----:B0-----:R0:W2:Y:S04]  /*31200*/  LDG.E.U16 R180, desc[UR60][R152.64] ;  /* 0x0000003c98b47981 */ /* 0x0010a8000c1e1500 */
[----:B------:R1:W-:Y:S04]  /*31210*/  STL [R1+0xc8c], R23 ;  /* 0x000c8c1701007387 */ /* 0x0003e80000100800 */
[----:B-1----:R1:W2:Y:S04]  /*31220*/  LDG.E.U16 R23, desc[UR60][R20.64] ;  /* 0x0000003c14177981 */ /* 0x0022a8000c1e1500 */
[----:B------:R0:W-:Y:S04]  /*31230*/  STL [R1+0xc88], R194 ;  /* 0x000c88c201007387 */ /* 0x0001e80000100800 */
[----:B0-----:R3:W2:Y:S04]  /*31240*/  LDG.E.U16 R194, desc[UR60][R18.64] ;  /* 0x0000003c12c27981 */ /* 0x0016a8000c1e1500 */
[----:B------:R0:W-:Y:S04]  /*31250*/  STL [R1+0xc84], R191 ;  /* 0x000c84bf01007387 */ /* 0x0001e80000100800 */
[----:B0-----:R0:W2:Y:S04]  /*31260*/  LDG.E.U16 R191, desc[UR60][R14.64] ;  /* 0x0000003c0ebf7981 */ /* 0x0010a8000c1e1500 */
[----:B------:R1:W-:Y:S04]  /*31270*/  STL [R1+0xc80], R3 ;  /* 0x000c800301007387 */ /* 0x0003e80000100800 */
[----:B------:R-:W2:Y:S01]  /*31280*/  LDL.64 R162, [R1+0x18f8] ;  /* 0x0018f80001a27983 */ /* 0x000ea20000100a00 */
[----:B------:R-:W-:-:S03]  /*31290*/  IMAD.WIDE R154, R0, 0x2, R160 ;  /* 0x00000002009a7825 */ /* 0x000fc600078e02a0 */
[----:B------:R-:W2:Y:S01]  /*312a0*/  LDL.64 R160, [R1+0x18f0] ;  /* 0x0018f00001a07983 */ /* 0x000ea20000100a00 */
[----:B------:R-:W-:-:S03]  /*312b0*/  IMAD.WIDE R152, R0, 0x2, R178 ;  /* 0x0000000200987825 */ /* 0x000fc600078e02b2 */
[----:B-1----:R1:W2:Y:S04]  /*312c0*/  LDG.E.U16 R3, desc[UR60][R154.64] ;  /* 0x0000003c9a037981 */ /* 0x0022a8000c1e1500 */
[----:B------:R-:W2:Y:S01]  /*312d0*/  LDL.64 R178, [R1+0x18e8] ;  /* 0x0018e80001b27983 */ /* 0x000ea20000100a00 */
[----:B------:R-:W-:-:S03]  /*312e0*/  IMAD.WIDE R20, R0, 0x2, R174 ;  /* 0x0000000200147825 */ /* 0x000fc600078e02ae */
[----:B------:R-:W2:Y:S01]  /*312f0*/  LDL.64 R174, [R1+0x18e0] ;  /* 0x0018e00001ae7983 */ /* 0x000ea20000100a00 */
[----:B---3--:R-:W-:-:S03]  /*31300*/  IMAD.WIDE R18, R0, 0x2, R156 ;  /* 0x0000000200127825 */ /* 0x008fc600078e029c */
[----:B------:R-:W3:Y:S04]  /*31310*/  LDL.64 R156, [R1+0x18d8] ;  /* 0x0018d800019c7983 */ /* 0x000ee80000100a00 */
[----:B------:R0:W-:Y:S04]  /*31320*/  STL [R1+0xc7c], R190 ;  /* 0x000c7cbe01007387 */ /* 0x0001e80000100800 */
[----:B0-----:R0:W3:Y:S04]  /*31330*/  LDG.E.U16 R190, desc[UR60][R152.64] ;  /* 0x0000003c98be7981 */ /* 0x0010e8000c1e1500 */
        /* <DEDUP_REMOVED lines=32> */
[----:B0-----:R0:W4:Y:S04]  /*31540*/  LDG.E.U16 R191, desc[UR60][R154.64] ;  /* 0x0000003c9abf7981 */ /* 0x001128000c1e1500 */
[----:B------:R-:W4:Y:S01]  /*31550*/  LDL.64 R160, [R1+0x1898] ;  /* 0x0018980001a07983 */ /* 0x000f220000100a00 */
[----:B--2---:R-:W-:-:S03]  /*31560*/  IMAD.WIDE R20, R0, 0x2, R178 ;  /* 0x0000000200147825 */ /* 0x004fc600078e02b2 */
[----:B------:R-:W2:Y:S01]  /*31570*/  LDL.64 R178, [R1+0x1890] ;  /* 0x0018900001b27983 */ /* 0x000ea20000100a00 */
[----:B-1----:R-:W-:-:S03]  /*31580*/  IMAD.WIDE R18, R0, 0x2, R174 ;  /* 0x0000000200127825 */ /* 0x002fc600078e02ae */
[----:B------:R-:W2:Y:S01]  /*31590*/  LDL.64 R174, [R1+0x1888] ;  /* 0x0018880001ae7983 */ /* 0x000ea20000100a00 */
[----:B---3--:R-:W-:-:S03]  /*315a0*/  IMAD.WIDE R14, R0, 0x2, R156 ;  /* 0x00000002000e7825 */ /* 0x008fc600078e029c */
        /* <DEDUP_REMOVED lines=18> */
[----:B------:R-:W3:Y:S01]  /*316d0*/  LDL.64 R168, [R1+0x1860] ;  /* 0x0018600001a87983 */ /* 0x000ee20000100a00 */
[----:B----4-:R-:W-:-:S03]  /*316e0*/  IMAD.WIDE R14, R0, 0x2, R166 ;  /* 0x00000002000e7825 */ /* 0x010fc600078e02a6 */
[----:B------:R1:W-:Y:S04]  /*316f0*/  STL [R1+0xc40], R182 ;  /* 0x000c40b601007387 */ /* 0x0003e80000100800 */
[----:B-1----:R1:W4:Y:S04]  /*31700*/  LDG.E.U16 R182, desc[UR60][R152.64] ;  /* 0x0000003c98b67981 */ /* 0x002328000c1e1500 */
[----:B------:R0:W-:Y:S04]  /*31710*/  STL [R1+0xc3c], R181 ;  /* 0x000c3cb501007387 */ /* 0x0001e80000100800 */
[----:B0-----:R0:W4:Y:S04]  /*31720*/  LDG.E.U16 R181, desc[UR60][R20.64] ;  /* 0x0000003c14b57981 */ /* 0x001128000c1e1500 */
[----:B------:R1:W-:Y:S04]  /*31730*/  STL [R1+0xc38], R180 ;  /* 0x000c38b401007387 */ /* 0x0003e80000100800 */
[----:B-1----:R2:W4:Y:S04]  /*31740*/  LDG.E.U16 R180, desc[UR60][R18.64] ;  /* 0x0000003c12b47981 */ /* 0x002528000c1e1500 */
[----:B------:R1:W-:Y:S04]  /*31750*/  STL [R1+0xc34], R23 ;  /* 0x000c341701007387 */ /* 0x0003e80000100800 */
[----:B-1----:R1:W4:Y:S04]  /*31760*/  LDG.E.U16 R23, desc[UR60][R14.64] ;  /* 0x0000003c0e177981 */ /* 0x002328000c1e1500 */
[----:B------:R0:W-:Y:S04]  /*31770*/  STL [R1+0xc30], R194 ;  /* 0x000c30c201007387 */ /* 0x0001e80000100800 */
[----:B------:R-:W4:Y:S01]  /*31780*/  LDL.64 R166, [R1+0x1858] ;  /* 0x0018580001a67983 */ /* 0x000f220000100a00 */
        /* <DEDUP_REMOVED lines=9> */
[----:B-1----:R-:W-:-:S03]  /*31820*/  IMAD.WIDE R14, R0, 0x2, R174 ;  /* 0x00000002000e7825 */ /* 0x002fc600078e02ae */
[----:B------:R1:W-:Y:S04]  /*31830*/  STL [R1+0xc2c], R191 ;  /* 0x000c2cbf01007387 */ /* 0x0003e80000100800 */
[----:B-1----:R1:W2:Y:S04]  /*31840*/  LDG.E.U16 R191, desc[UR60][R152.64] ;  /* 0x0000003c98bf7981 */ /* 0x0022a8000c1e1500 */
        /* <DEDUP_REMOVED lines=16> */
[----:B------:R-:W3:Y:S01]  /*31950*/  LDL.64 R176, [R1+0x1810] ;  /* 0x0018100001b07983 */ /* 0x000ee20000100a00 */
[----:B-1----:R-:W-:-:S03]  /*31960*/  IMAD.WIDE R14, R0, 0x2, R168 ;  /* 0x00000002000e7825 */ /* 0x002fc600078e02a8 */
[----:B------:R1:W-:Y:S04]  /*31970*/  STL [R1+0xc18], R183 ;  /* 0x000c18b701007387 */ /* 0x0003e80000100800 */
[----:B-1----:R1:W3:Y:S04]  /*31980*/  LDG.E.U16 R183, desc[UR60][R152.64] ;  /* 0x0000003c98b77981 */ /* 0x0022e8000c1e1500 */
[----:B----4-:R4:W-:Y:S04]  /*31990*/  STL [R1+0xc14], R182 ;  /* 0x000c14b601007387 */ /* 0x0109e80000100800 */
[----:B----4-:R4:W3:Y:S04]  /*319a0*/  LDG.E.U16 R182, desc[UR60][R20.64] ;  /* 0x0000003c14b67981 */ /* 0x0108e8000c1e1500 */
[----:B------:R0:W-:Y:S04]  /*319b0*/  STL [R1+0xc10], R181 ;  /* 0x000c10b501007387 */ /* 0x0001e80000100800 */
[----:B0-----:R0:W3:Y:S04]  /*319c0*/  LDG.E.U16 R181, desc[UR60][R18.64] ;  /* 0x0000003c12b57981 */ /* 0x0010e8000c1e1500 */
[----:B------:R1:W-:Y:S04]  /*319d0*/  STL [R1+0xc0c], R180 ;  /* 0x000c0cb401007387 */ /* 0x0003e80000100800 */
[----:B-1----:R2:W3:Y:S04]  /*319e0*/  LDG.E.U16 R180, desc[UR60][R14.64] ;  /* 0x0000003c0eb47981 */ /* 0x0024e8000c1e1500 */
[----:B------:R1:W-:Y:S04]  /*319f0*/  STL [R1+0xc08], R23 ;  /* 0x000c081701007387 */ /* 0x0003e80000100800 */
[----:B------:R-:W3:Y:S01]  /*31a00*/  LDL.64 R168, [R1+0x1808] ;  /* 0x0018080001a87983 */ /* 0x000ee20000100a00 */
[----:B------:R-:W-:-:S03]  /*31a10*/  IMAD.WIDE R154, R0, 0x2, R166 ;  /* 0x00000002009a7825 */ /* 0x000fc600078e02a6 */
[----:B------:R-:W3:Y:S04]  /*31a20*/  LDL.64 R166, [R1+0x1800] ;  /* 0x0018000001a67983 */ /* 0x000ee80000100a00 */
[----:B-1----:R1:W3:Y:S01]  /*31a30*/  LDG.E.U16 R23, desc[UR60][R154.64] ;  /* 0x0000003c9a177981 */ /* 0x0022e2000c1e1500 */
[----:B------:R-:W-:-:S03]  /*31a40*/  IMAD.WIDE R152, R0, 0x2, R164 ;  /* 0x0000000200987825 */ /* 0x000fc600078e02a4 */
        /* <DEDUP_REMOVED lines=43> */
[----:B----4-:R-:W-:-:S03]  /*31d00*/  IMAD.WIDE R18, R0, 0x2, R162 ;  /* 0x0000000200127825 */ /* 0x010fc600078e02a2 */
[----:B------:R-:W4:Y:S04]  /*31d10*/  LDL.64 R162, [R1+0x1798] ;  /* 0x0017980001a27983 */ /* 0x000f280000100a00 */
[----:B------:R1:W-:Y:S01]  /*31d20*/  STL [R1+0xbdc], R23 ;  /* 0x000bdc1701007387 */ /* 0x0003e20000100800 */
[----:B0-----:R-:W-:-:S03]  /*31d30*/  IMAD.WIDE R14, R0, 0x2, R160 ;  /* 0x00000002000e7825 */ /* 0x001fc600078e02a0 */
[----:B-1----:R0:W4:Y:S04]  /*31d40*/  LDG.E.U16 R23, desc[UR60][R152.64] ;  /* 0x0000003c98177981 */ /* 0x002128000c1e1500 */
[----:B--2---:R1:W-:Y:S04]  /*31d50*/  STL [R1+0xbd8], R194 ;  /* 0x000bd8c201007387 */ /* 0x0043e80000100800 */
[----:B-1----:R1:W2:Y:S04]  /*31d60*/  LDG.E.U16 R194, desc[UR60][R20.64] ;  /* 0x0000003c14c27981 */ /* 0x0022a8000c1e1500 */
        /* <DEDUP_REMOVED lines=13> */
[----:B0-----:R-:W-:-:S03]  /*31e40*/  IMAD.WIDE R18, R0, 0x2, R172 ;  /* 0x0000000200127825 */ /* 0x001fc600078e02ac */
[----:B------:R-:W2:Y:S01]  /*31e50*/  LDL.64 R172, [R1+0x1770] ;  /* 0x0017700001ac7983 */ /* 0x000ea20000100a00 */
[----:B---3--:R-:W-:-:S03]  /*31e60*/  IMAD.WIDE R14, R0, 0x2, R170 ;  /* 0x00000002000e7825 */ /* 0x008fc600078e02aa */
[----:B------:R0:W-:Y:S04]  /*31e70*/  STL [R1+0xbc8], R187 ;  /* 0x000bc8bb01007387 */ /* 0x0001e80000100800 */
[----:B0-----:R0:W3:Y:S04]  /*31e80*/  LDG.E.U16 R187, desc[UR60][R152.64] ;  /* 0x0000003c98bb7981 */ /* 0x0010e8000c1e1500 */
[----:B------:R1:W-:Y:S04]  /*31e90*/  STL [R1+0xbc4], R186 ;  /* 0x000bc4ba01007387 */ /* 0x0003e80000100800 */
[----:B-1----:R1:W3:Y:S04]  /*31ea0*/  LDG.E.U16 R186, desc[UR60][R20.64] ;  /* 0x0000003c14ba7981 */ /* 0x0022e8000c1e1500 */
        /* <DEDUP_REMOVED lines=13> */
[----:B0-----:R-:W-:-:S03]  /*31f80*/  IMAD.WIDE R18, R0, 0x2, R164 ;  /* 0x0000000200127825 */ /* 0x001fc600078e02a4 */
[----:B------:R-:W3:Y:S04]  /*31f90*/  LDL.64 R164, [R1+0x1748] ;  /* 0x0017480001a47983 */ /* 0x000ee80000100a00 */
[----:B------:R0:W-:Y:S01]  /*31fa0*/  STL [R1+0xbb4], R180 ;  /* 0x000bb4b401007387 */ /* 0x0001e20000100800 */
[----:B----4-:R-:W-:-:S03]  /*31fb0*/  IMAD.WIDE R14, R0, 0x2, R162 ;  /* 0x00000002000e7825 */ /* 0x010fc600078e02a2 */
[----:B0-----:R0:W4:Y:S04]  /*31fc0*/  LDG.E.U16 R180, desc[UR60][R152.64] ;  /* 0x0000003c98b47981 */ /* 0x001128000c1e1500 */
[----:B------:R1:W-:Y:S04]  /*31fd0*/  STL [R1+0xbb0], R23 ;  /* 0x000bb01701007387 */ /* 0x0003e80000100800 */
[----:B-1----:R1:W4:Y:S04]  /*31fe0*/  LDG.E.U16 R23, desc[UR60][R20.64] ;  /* 0x0000003c14177981 */ /* 0x002328000c1e1500 */
[----:B--2---:R2:W-:Y:S04]  /*31ff0*/  STL [R1+0xbac], R194 ;  /* 0x000bacc201007387 */ /* 0x0045e80000100800 */
[----:B--2---:R2:W4:Y:S04]  /*32000*/  LDG.E.U16 R194, desc[UR60][R18.64] ;  /* 0x0000003c12c27981 */ /* 0x004528000c1e1500 */
[----:B------:R0:W-:Y:S04]  /*32010*/  STL [R1+0xba8], R191 ;  /* 0x000ba8bf01007387 */ /* 0x0001e80000100800 */
[----:B0-----:R0:W4:Y:S04]  /*32020*/  LDG.E.U16 R191, desc[UR60][R14.64] ;  /* 0x0000003c0ebf7981 */ /* 0x001128000c1e1500 */
[----:B------:R1:W-:Y:S04]  /*32030*/  STL [R1+0xba4], R3 ;  /* 0x000ba40301007387 */ /* 0x0003e80000100800 */
[----:B------:R-:W4:Y:S01]  /*32040*/  LDL.64 R162, [R1+0x1740] ;  /* 0x0017400001a27983 */ /* 0x000f220000100a00 */
[----:B------:R-:W-:-:S03]  /*32050*/  IMAD.WIDE R154, R0, 0x2, R160 ;  /* 0x00000002009a7825 */ /* 0x000fc600078e02a0 */
[----:B------:R-:W4:Y:S01]  /*32060*/  LDL.64 R160, [R1+0x1738] ;  /* 0x0017380001a07983 */ /* 0x000f220000100a00 */
[----:B------:R-:W-:-:S03]  /*32070*/  IMAD.WIDE R152, R0, 0x2, R178 ;  /* 0x0000000200987825 */ /* 0x000fc600078e02b2 */
        /* <DEDUP_REMOVED lines=22> */
[----:B---3--:R-:W-:-:S03]  /*321e0*/  IMAD.WIDE R20, R0, 0x2, R168 ;  /* 0x0000000200147825 */ /* 0x008fc600078e02a8 */
[----:B------:R-:W3:Y:S01]  /*321f0*/  LDL.64 R168, [R1+0x1700] ;  /* 0x0017000001a87983 */ /* 0x000ee20000100a00 */
[----:B------:R-:W-:-:S03]  /*32200*/  IMAD.WIDE R18, R0, 0x2, R166 ;  /* 0x0000000200127825 */ /* 0x000fc600078e02a6 */
[----:B------:R-:W3:Y:S04]  /*32210*/  LDL.64 R166, [R1+0x16f8] ;  /* 0x0016f80001a67983 */ /* 0x000ee80000100a00 */
[----:B------:R1:W-:Y:S01]  /*32220*/  STL [R1+0xb8c], R181 ;  /* 0x000b8cb501007387 */ /* 0x0003e20000100800 */
[----:B0-----:R-:W-:-:S03]  /*32230*/  IMAD.WIDE R14, R0, 0x2, R164 ;  /* 0x00000002000e7825 */ /* 0x001fc600078e02a4 */
[----:B-1----:R0:W3:Y:S04]  /*32240*/  LDG.E.U16 R181, desc[UR60][R152.64] ;  /* 0x0000003c98b57981 */ /* 0x0020e8000c1e1500 */
[----:B----4-:R1:W-:Y:S04]  /*32250*/  STL [R1+0xb88], R180 ;  /* 0x000b88b401007387 */ /* 0x0103e80000100800 */
[----:B-1----:R1:W4:Y:S04]  /*32260*/  LDG.E.U16 R180, desc[UR60][R20.64] ;  /* 0x0000003c14b47981 */ /* 0x002328000c1e1500 */
[----:B------:R0:W-:Y:S04]  /*32270*/  STL [R1+0xb84], R23 ;  /* 0x000b841701007387 */ /* 0x0001e80000100800 */
[----:B0-----:R0:W4:Y:S04]  /*32280*/  LDG.E.U16 R23, desc[UR60][R18.64] ;  /* 0x0000003c12177981 */ /* 0x001128000c1e1500 */
[----:B------:R1:W-:Y:S04]  /*32290*/  STL [R1+0xb80], R194 ;  /* 0x000b80c201007387 */ /* 0x0003e80000100800 */
[----:B-1----:R2:W4:Y:S04]  /*322a0*/  LDG.E.U16 R194, desc[UR60][R14.64] ;  /* 0x0000003c0ec27981 */ /* 0x002528000c1e1500 */
        /* <DEDUP_REMOVED lines=9> */
[----:B0-----:R-:W-:-:S03]  /*32340*/  IMAD.WIDE R18, R0, 0x2, R174 ;  /* 0x0000000200127825 */ /* 0x001fc600078e02ae */
[----:B------:R-:W4:Y:S04]  /*32350*/  LDL.64 R174, [R1+0x16d0] ;  /* 0x0016d00001ae7983 */ /* 0x000f280000100a00 */
[----:B------:R0:W-:Y:S04]  /*32360*/  STL [R1+0xb78], R3 ;  /* 0x000b780301007387 */ /* 0x0001e80000100800 */
[----:B0-----:R0:W4:Y:S01]  /*32370*/  LDG.E.U16 R3, desc[UR60][R152.64] ;  /* 0x0000003c98037981 */ /* 0x001122000c1e1500 */
[----:B--2---:R-:W-:-:S03]  /*32380*/  IMAD.WIDE R14, R0, 0x2, R156 ;  /* 0x00000002000e7825 */ /* 0x004fc600078e029c */
[----:B------:R2:W-:Y:S04]  /*32390*/  STL [R1+0xb74], R190 ;  /* 0x000b74be01007387 */ /* 0x0005e80000100800 */
        /* <DEDUP_REMOVED lines=10> */
[----:B-1----:R0:W4:Y:S04]  /*32440*/  LDG.E.U16 R183, desc[UR60][R154.64] ;  /* 0x0000003c9ab77981 */ /* 0x002128000c1e1500 */
[----:B------:R-:W4:Y:S01]  /*32450*/  LDL.64 R170, [R1+0x16b8] ;  /* 0x0016b80001aa7983 */ /* 0x000f220000100a00 */
[----:B--2---:R-:W-:-:S03]  /*32460*/  IMAD.WIDE R20, R0, 0x2, R176 ;  /* 0x0000000200147825 */ /* 0x004fc600078e02b0 */
[----:B------:R-:W2:Y:S01]  /*32470*/  LDL.64 R176, [R1+0x16b0] ;  /* 0x0016b00001b07983 */ /* 0x000ea20000100a00 */
[----:B---3--:R-:W-:-:S03]  /*32480*/  IMAD.WIDE R18, R0, 0x2, R168 ;  /* 0x0000000200127825 */ /* 0x008fc600078e02a8 */
[----:B------:R-:W3:Y:S04]  /*32490*/  LDL.64 R168, [R1+0x16a8] ;  /* 0x0016a80001a87983 */ /* 0x000ee80000100a00 */
[----:B------:R1:W-:Y:S04]  /*324a0*/  STL [R1+0xb64], R182 ;  /* 0x000b64b601007387 */ /* 0x0003e80000100800 */
[----:B-1----:R1:W3:Y:S01]  /*324b0*/  LDG.E.U16 R182, desc[UR60][R152.64] ;  /* 0x0000003c98b67981 */ /* 0x0022e2000c1e1500 */
[----:B------:R-:W-:-:S03]  /*324c0*/  IMAD.WIDE R14, R0, 0x2, R166 ;  /* 0x00000002000e7825 */ /* 0x000fc600078e02a6 */
[----:B------:R0:W-:Y:S04]  /*324d0*/  STL [R1+0xb60], R181 ;  /* 0x000b60b501007387 */ /* 0x0001e80000100800 */
[----:B0-----:R0:W3:Y:S04]  /*324e0*/  LDG.E.U16 R181, desc[UR60][R20.64] ;  /* 0x0000003c14b57981 */ /* 0x0010e8000c1e1500 */
[----:B----4-:R4:W-:Y:S04]  /*324f0*/  STL [R1+0xb5c], R180 ;  /* 0x000b5cb401007387 */ /* 0x0109e80000100800 */
[----:B----4-:R4:W3:Y:S04]  /*32500*/  LDG.E.U16 R180, desc[UR60][R18.64] ;  /* 0x0000003c12b47981 */ /* 0x0108e8000c1e1500 */
[----:B------:R1:W-:Y:S04]  /*32510*/  STL [R1+0xb58], R23 ;  /* 0x000b581701007387 */ /* 0x0003e80000100800 */
[----:B-1----:R1:W3:Y:S04]  /*32520*/  LDG.E.U16 R23, desc[UR60][R14.64] ;  /* 0x0000003c0e177981 */ /* 0x0022e8000c1e1500 */
        /* <DEDUP_REMOVED lines=9> */
[----:B----4-:R-:W-:-:S03]  /*325c0*/  IMAD.WIDE R18, R0, 0x2, R178 ;  /* 0x0000000200127825 */ /* 0x010fc600078e02b2 */
[----:B------:R-:W4:Y:S04]  /*325d0*/  LDL.64 R178, [R1+0x1680] ;  /* 0x0016800001b27983 */ /* 0x000f280000100a00 */
[----:B------:R1:W-:Y:S04]  /*325e0*/  STL [R1+0xb50], R191 ;  /* 0x000b50bf01007387 */ /* 0x0003e80000100800 */
[----:B-1----:R1:W4:Y:S04]  /*325f0*/  LDG.E.U16 R191, desc[UR60][R152.64] ;  /* 0x0000003c98bf7981 */ /* 0x002328000c1e1500 */
[----:B------:R0:W-:Y:S04]  /*32600*/  STL [R1+0xb4c], R3 ;  /* 0x000b4c0301007387 */ /* 0x0001e80000100800 */
[----:B0-----:R0:W4:Y:S01]  /*32610*/  LDG.E.U16 R3, desc[UR60][R20.64] ;  /* 0x0000003c14037981 */ /* 0x001122000c1e1500 */
[----:B------:R-:W-:-:S03]  /*32620*/  IMAD.WIDE R14, R0, 0x2, R174 ;  /* 0x00000002000e7825 */ /* 0x000fc600078e02ae */
[----:B------:R1:W-:Y:S04]  /*32630*/  STL [R1+0xb48], R190 ;  /* 0x000b48be01007387 */ /* 0x0003e80000100800 */
[----:B-1----:R2:W4:Y:S04]  /*32640*/  LDG.E.U16 R190, desc[UR60][R18.64] ;  /* 0x0000003c12be7981 */ /* 0x002528000c1e1500 */
[----:B------:R1:W-:Y:S04]  /*32650*/  STL [R1+0xb44], R187 ;  /* 0x000b44bb01007387 */ /* 0x0003e80000100800 */
[----:B------:R-:W4:Y:S04]  /*32660*/  LDL.64 R174, [R1+0x1678] ;  /* 0x0016780001ae7983 */ /* 0x000f280000100a00 */
[----:B-1----:R3:W4:Y:S04]  /*32670*/  LDG.E.U16 R187, desc[UR60][R14.64] ;  /* 0x0000003c0ebb7981 */ /* 0x002728000c1e1500 */
[----:B------:R1:W-:Y:S01]  /*32680*/  STL [R1+0xb40], R186 ;  /* 0x000b40ba01007387 */ /* 0x0003e20000100800 */
[----:B------:R-:W-:-:S03]  /*32690*/  IMAD.WIDE R154, R0, 0x2, R156 ;  /* 0x00000002009a7825 */ /* 0x000fc600078e029c */
[----:B------:R-:W4:Y:S01]  /*326a0*/  LDL.64 R156, [R1+0x1670] ;  /* 0x00167000019c7983 */ /* 0x000f220000100a00 */
[----:B------:R-:W-:-:S03]  /*326b0*/  IMAD.WIDE R152, R0, 0x2, R172 ;  /* 0x0000000200987825 */ /* 0x000fc600078e02ac */
[----:B-1----:R1:W4:Y:S04]  /*326c0*/  LDG.E.U16 R186, desc[UR60][R154.64] ;  /* 0x0000003c9aba7981 */ /* 0x002328000c1e1500 */
[----:B------:R-:W4:Y:S01]  /*326d0*/  LDL.64 R172, [R1+0x1668] ;  /* 0x0016680001ac7983 */ /* 0x000f220000100a00 */
[----:B0-----:R-:W-:-:S03]  /*326e0*/  IMAD.WIDE R20, R0, 0x2, R170 ;  /* 0x0000000200147825 */ /* 0x001fc600078e02aa */
[----:B------:R-:W4:Y:S01]  /*326f0*/  LDL.64 R170, [R1+0x1660] ;  /* 0x0016600001aa7983 */ /* 0x000f220000100a00 */
[----:B--2---:R-:W-:-:S03]  /*32700*/  IMAD.WIDE R18, R0, 0x2, R176 ;  /* 0x0000000200127825 */ /* 0x004fc600078e02b0 */
[----:B------:R-:W2:Y:S04]  /*32710*/  LDL.64 R176, [R1+0x1658] ;  /* 0x0016580001b07983 */ /* 0x000ea80000100a00 */
[----:B------:R0:W-:Y:S01]  /*32720*/  STL [R1+0xb3c], R183 ;  /* 0x000b3cb701007387 */ /* 0x0001e20000100800 */
[----:B---3--:R-:W-:-:S03]  /*32730*/  IMAD.WIDE R14, R0, 0x2, R168 ;  /* 0x00000002000e7825 */ /* 0x008fc600078e02a8 */
[----:B0-----:R0:W3:Y:S04]  /*32740*/  LDG.E.U16 R183, desc[UR60][R152.64] ;  /* 0x0000003c98b77981 */ /* 0x0010e8000c1e1500 */
[----:B------:R1:W-:Y:S04]  /*32750*/  STL [R1+0xb38], R182 ;  /* 0x000b38b601007387 */ /* 0x0003e80000100800 */
[----:B-1----:R1:W3:Y:S04]  /*32760*/  LDG.E.U16 R182, desc[UR60][R20.64] ;  /* 0x0000003c14b67981 */ /* 0x0022e8000c1e1500 */
[----:B------:R0:W-:Y:S04]  /*32770*/  STL [R1+0xb34], R181 ;  /* 0x000b34b501007387 */ /* 0x0001e80000100800 */
[----:B0-----:R0:W3:Y:S04]  /*32780*/  LDG.E.U16 R181, desc[UR60][R18.64] ;  /* 0x0000003c12b57981 */ /* 0x0010e8000c1e1500 */
[----:B------:R1:W-:Y:S04]  /*32790*/  STL [R1+0xb30], R180 ;  /* 0x000b30b401007387 */ /* 0x0003e80000100800 */
[----:B------:R-:W3:Y:S04]  /*327a0*/  LDL.64 R168, [R1+0x1650] ;  /* 0x0016500001a87983 */ /* 0x000ee80000100a00 */
[----:B-1----:R4:W3:Y:S04]  /*327b0*/  LDG.E.U16 R180, desc[UR60][R14.64] ;  /* 0x0000003c0eb47981 */ /* 0x0028e8000c1e1500 */
[----:B------:R1:W-:Y:S01]  /*327c0*/  STL [R1+0xb2c], R23 ;  /* 0x000b2c1701007387 */ /* 0x0003e20000100800 */
[----:B------:R-:W-:-:S03]  /*327d0*/  IMAD.WIDE R154, R0, 0x2, R166 ;  /* 0x00000002009a7825 */ /* 0x000fc600078e02a6 */
[----:B------:R-:W3:Y:S01]  /*327e0*/  LDL.64 R166, [R1+0x1648] ;  /* 0x0016480001a67983 */ /* 0x000ee20000100a00 */
[----:B------:R-:W-:-:S03]  /*327f0*/  IMAD.WIDE R152, R0, 0x2, R164 ;  /* 0x0000000200987825 */ /* 0x000fc600078e02a4 */
[----:B-1----:R1:W3:Y:S04]  /*32800*/  LDG.E.U16 R23, desc[UR60][R154.64] ;  /* 0x0000003c9a177981 */ /* 0x0022e8000c1e1500 */
[----:B------:R-:W3:Y:S01]  /*32810*/  LDL.64 R164, [R1+0x1640] ;  /* 0x0016400001a47983 */ /* 0x000ee20000100a00 */
[----:B------:R-:W-:-:S03]  /*32820*/  IMAD.WIDE R20, R0, 0x2, R162 ;  /* 0x0000000200147825 */ /* 0x000fc600078e02a2 */
[----:B------:R1:W3:Y:S04]  /*32830*/  LDG.E.U16 R195, desc[UR60][R152.64] ;  /* 0x0000003c98c37981 */ /* 0x0002e8000c1e1500 */
[----:B------:R-:W3:Y:S01]  /*32840*/  LDL.64 R162, [R1+0x1638] ;  /* 0x0016380001a27983 */ /* 0x000ee20000100a00 */
[----:B0-----:R-:W-:-:S03]  /*32850*/  IMAD.WIDE R18, R0, 0x2, R160 ;  /* 0x0000000200127825 */ /* 0x001fc600078e02a0 */
[----:B------:R-:W3:Y:S04]  /*32860*/  LDL.64 R160, [R1+0x1630] ;  /* 0x0016300001a07983 */ /* 0x000ee80000100a00 */
[----:B------:R0:W-:Y:S01]  /*32870*/  STL [R1+0xb28], R194 ;  /* 0x000b28c201007387 */ /* 0x0001e20000100800 */
[----:B----4-:R-:W-:-:S03]  /*32880*/  IMAD.WIDE R14, R0, 0x2, R178 ;  /* 0x00000002000e7825 */ /* 0x010fc600078e02b2 */
[----:B0-----:R0:W4:Y:S04]  /*32890*/  LDG.E.U16 R194, desc[UR60][R20.64] ;  /* 0x0000003c14c27981 */ /* 0x001128000c1e1500 */
[----:B------:R1:W-:Y:S04]  /*328a0*/  STL [R1+0xb24], R191 ;  /* 0x000b24bf01007387 */ /* 0x0003e80000100800 */
[----:B-1----:R-:W4:Y:S04]  /*328b0*/  LDG.E.U16 R191, desc[UR60][R14.64] ;  /* 0x0000003c0ebf7981 */ /* 0x002f28000c1e1500 */
[----:B------:R1:W-:Y:S04]  /*328c0*/  STL [R1+0xb20], R3 ;  /* 0x000b200301007387 */ /* 0x0003e80000100800 */
[----:B-1----:R1:W4:Y:S04]  /*328d0*/  LDG.E.U16 R3, desc[UR60][R18.64] ;  /* 0x0000003c12037981 */ /* 0x002328000c1e1500 */
[----:B------:R-:W-:Y:S01]  /*328e0*/  STL [R1+0xb1c], R190 ;  /* 0x000b1cbe01007387 */ /* 0x000fe20000100800 */
        /* <DEDUP_REMOVED lines=13> */
[----:B------:R-:W2:Y:S04]  /*329c0*/  LDG.E.U16 R190, desc[UR60][R18.64] ;  /* 0x0000003c12be7981 */ /* 0x000ea8000c1e1500 */
[----:B-1----:R1:W2:Y:S04]  /*329d0*/  LDG.E.U16 R186, desc[UR60][R152.64] ;  /* 0x0000003c98ba7981 */ /* 0x0022a8000c1e1500 */
[----:B---3--:R3:W-:Y:S04]  /*329e0*/  STL [R1+0xb10], R183 ;  /* 0x000b10b701007387 */ /* 0x0087e80000100800 */
[----:B---3--:R3:W2:Y:S04]  /*329f0*/  LDG.E.U16 R183, desc[UR60][R20.64] ;  /* 0x0000003c14b77981 */ /* 0x0086a8000c1e1500 */
[----:B------:R0:W-:Y:S04]  /*32a00*/  STL [R1+0xb0c], R182 ;  /* 0x000b0cb601007387 */ /* 0x0001e80000100800 */
[----:B0-----:R0:W2:Y:S04]  /*32a10*/  LDG.E.U16 R182, desc[UR60][R14.64] ;  /* 0x0000003c0eb67981 */ /* 0x0010a8000c1e1500 */
[----:B------:R-:W-:Y:S01]  /*32a20*/  STL [R1+0xb08], R181 ;  /* 0x000b08b501007387 */ /* 0x000fe20000100800 */
[----:B------:R-:W-:-:S05]  /*32a30*/  IMAD.WIDE R154, R0, 0x2, R168 ;  /* 0x00000002009a7825 */ /* 0x000fca00078e02a8 */
[----:B------:R4:W2:Y:S04]  /*32a40*/  LDG.E.U16 R198, desc[UR60][R154.64] ;  /* 0x0000003c9ac67981 */ /* 0x0008a8000c1e1500 */
[----:B------:R1:W-:Y:S04]  /*32a50*/  STL [R1+0xb04], R180 ;  /* 0x000b04b401007387 */ /* 0x0003e80000100800 */
[----:B------:R-:W2:Y:S04]  /*32a60*/  LDL.64 R168, [R1+0x15f8] ;  /* 0x0015f80001a87983 */ /* 0x000ea80000100a00 */
[----:B-1----:R-:W2:Y:S01]  /*32a70*/  LDL.64 R180, [R1+0x1600] ;  /* 0x0016000001b47983 */ /* 0x002ea20000100a00 */
        /* <DEDUP_REMOVED lines=8> */
[----:B------:R1:W-:Y:S04]  /*32b00*/  STL [R1+0xafc], R195 ;  /* 0x000afcc301007387 */ /* 0x0003e80000100800 */
[----:B0-----:R0:W3:Y:S04]  /*32b10*/  LDG.E.U16 R23, desc[UR60][R152.64] ;  /* 0x0000003c98177981 */ /* 0x0010e8000c1e1500 */
[----:B-1----:R1:W3:Y:S04]  /*32b20*/  LDG.E.U16 R195, desc[UR60][R20.64] ;  /* 0x0000003c14c37981 */ /* 0x0022e8000c1e1500 */
[----:B----4-:R4:W-:Y:S04]  /*32b30*/  STL [R1+0xaf8], R194 ;  /* 0x000af8c201007387 */ /* 0x0109e80000100800 */
[----:B----4-:R4:W3:Y:S04]  /*32b40*/  LDG.E.U16 R194, desc[UR60][R18.64] ;  /* 0x0000003c12c27981 */ /* 0x0108e8000c1e1500 */
[----:B------:R0:W-:Y:S04]  /*32b50*/  STL [R1+0xaf4], R3 ;  /* 0x000af40301007387 */ /* 0x0001e80000100800 */
[----:B------:R1:W-:Y:S04]  /*32b60*/  STL [R1+0xaf0], R191 ;  /* 0x000af0bf01007387 */ /* 0x0003e80000100800 */
[----:B------:R-:W3:Y:S04]  /*32b70*/  LDL.64 R160, [R1+0x15d0] ;  /* 0x0015d00001a07983 */ /* 0x000ee80000100a00 */
[----:B0-----:R0:W3:Y:S04]  /*32b80*/  LDG.E.U16 R3, desc[UR60][R14.64] ;  /* 0x0000003c0e037981 */ /* 0x0010e8000c1e1500 */
[----:B------:R-:W3:Y:S01]  /*32b90*/  LDL.64 R176, [R1+0x15d8] ;  /* 0x0015d80001b07983 */ /* 0x000ee20000100a00 */
[----:B------:R-:W-:-:S03]  /*32ba0*/  IMAD.WIDE R154, R0, 0x2, R178 ;  /* 0x00000002009a7825 */ /* 0x000fc600078e02b2 */
[----:B------:R-:W3:Y:S01]  /*32bb0*/  LDL.64 R178, [R1+0x15b8] ;  /* 0x0015b80001b27983 */ /* 0x000ee20000100a00 */
[----:B------:R-:W-:-:S03]  /*32bc0*/  IMAD.WIDE R152, R0, 0x2, R174 ;  /* 0x0000000200987825 */ /* 0x000fc600078e02ae */
[----:B------:R-:W3:Y:S04]  /*32bd0*/  LDL.64 R174, [R1+0x15c8] ;  /* 0x0015c80001ae7983 */ /* 0x000ee80000100a00 */
[----:B-1----:R-:W3:Y:S01]  /*32be0*/  LDG.E.U16 R191, desc[UR60][R154.64] ;  /* 0x0000003c9abf7981 */ /* 0x002ee2000c1e1500 */
[----:B------:R-:W-:-:S03]  /*32bf0*/  IMAD.WIDE R20, R0, 0x2, R156 ;  /* 0x0000000200147825 */ /* 0x000fc600078e029c */
[----:B------:R-:W3:Y:S04]  /*32c00*/  LDL.64 R156, [R1+0x15c0] ;  /* 0x0015c000019c7983 */ /* 0x000ee80000100a00 */
[----:B------:R1:W-:Y:S01]  /*32c10*/  STL [R1+0xaec], R187 ;  /* 0x000aecbb01007387 */ /* 0x0003e20000100800 */
[----:B----4-:R-:W-:-:S04]  /*32c20*/  IMAD.WIDE R18, R0, 0x2, R172 ;  /* 0x0000000200127825 */ /* 0x010fc800078e02ac */
[C---:B0-----:R-:W-:Y:S01]  /*32c30*/  IMAD.WIDE R14, R0.reuse, 0x2, R170 ;  /* 0x00000002000e7825 */ /* 0x041fe200078e02aa */
[----:B-1----:R0:W4:Y:S04]  /*32c40*/  LDG.E.U16 R187, desc[UR60][R152.64] ;  /* 0x0000003c98bb7981 */ /* 0x002128000c1e1500 */
[----:B--2---:R1:W-:Y:S04]  /*32c50*/  STL [R1+0xae8], R186 ;  /* 0x000ae8ba01007387 */ /* 0x0043e80000100800 */
[----:B-1----:R1:W2:Y:S04]  /*32c60*/  LDG.E.U16 R186, desc[UR60][R20.64] ;  /* 0x0000003c14ba7981 */ /* 0x0022a8000c1e1500 */
[----:B------:R0:W-:Y:S04]  /*32c70*/  STL [R1+0xae4], R183 ;  /* 0x000ae4b701007387 */ /* 0x0001e80000100800 */
[----:B------:R-:W-:Y:S04]  /*32c80*/  STL [R1+0xae0], R190 ;  /* 0x000ae0be01007387 */ /* 0x000fe80000100800 */
[----:B------:R-:W2:Y:S04]  /*32c90*/  LDL.64 R172, [R1+0x15b0] ;  /* 0x0015b00001ac7983 */ /* 0x000ea80000100a00 */
[----:B0-----:R3:W2:Y:S04]  /*32ca0*/  LDG.E.U16 R183, desc[UR60][R18.64] ;  /* 0x0000003c12b77981 */ /* 0x0016a8000c1e1500 */
[----:B------:R0:W-:Y:S04]  /*32cb0*/  STL [R1+0xadc], R182 ;  /* 0x000adcb601007387 */ /* 0x0001e80000100800 */
[----:B------:R-:W2:Y:S04]  /*32cc0*/  LDL.64 R170, [R1+0x15a8] ;  /* 0x0015a80001aa7983 */ /* 0x000ea80000100a00 */
[----:B0-----:R0:W2:Y:S01]  /*32cd0*/  LDG.E.U16 R182, desc[UR60][R14.64] ;  /* 0x0000003c0eb67981 */ /* 0x0010a2000c1e1500 */
[----:B------:R-:W-:-:S03]  /*32ce0*/  IMAD.WIDE R152, R0, 0x2, R168 ;  /* 0x0000000200987825 */ /* 0x000fc600078e02a8 */
[----:B------:R-:W2:Y:S01]  /*32cf0*/  LDL.64 R168, [R1+0x15a0] ;  /* 0x0015a00001a87983 */ /* 0x000ea20000100a00 */
[----:B------:R-:W-:-:S03]  /*32d00*/  IMAD.WIDE R154, R0, 0x2, R180 ;  /* 0x00000002009a7825 */ /* 0x000fc600078e02b4 */
[----:B------:R0:W2:Y:S04]  /*32d10*/  LDG.E.U16 R181, desc[UR60][R152.64] ;  /* 0x0000003c98b57981 */ /* 0x0000a8000c1e1500 */
[----:B------:R0:W2:Y:S01]  /*32d20*/  LDG.E.U16 R190, desc[UR60][R154.64] ;  /* 0x0000003c9abe7981 */ /* 0x0000a2000c1e1500 */
[----:B-1----:R-:W-:-:S03]  /*32d30*/  IMAD.WIDE R20, R0, 0x2, R166 ;  /* 0x0000000200147825 */ /* 0x002fc600078e02a6 */
[----:B------:R-:W2:Y:S01]  /*32d40*/  LDL.64 R166, [R1+0x1598] ;  /* 0x0015980001a67983 */ /* 0x000ea20000100a00 */
[----:B---3--:R-:W-:-:S03]  /*32d50*/  IMAD.WIDE R18, R0, 0x2, R164 ;  /* 0x0000000200127825 */ /* 0x008fc600078e02a4 */
[----:B------:R-:W3:Y:S04]  /*32d60*/  LDL.64 R164, [R1+0x1590] ;  /* 0x0015900001a47983 */ /* 0x000ee80000100a00 */
[----:B------:R-:W-:Y:S01]  /*32d70*/  STL [R1+0xad8], R198 ;  /* 0x000ad8c601007387 */ /* 0x000fe20000100800 */
[----:B0-----:R-:W-:-:S03]  /*32d80*/  IMAD.WIDE R14, R0, 0x2, R162 ;  /* 0x00000002000e7825 */ /* 0x001fc600078e02a2 */
[----:B------:R-:W3:Y:S04]  /*32d90*/  LDG.E.U16 R180, desc[UR60][R18.64] ;  /* 0x0000003c12b47981 */ /* 0x000ee8000c1e1500 */
[----:B------:R0:W-:Y:S04]  /*32da0*/  STL [R1+0xad4], R23 ;  /* 0x000ad41701007387 */ /* 0x0001e80000100800 */
[----:B------:R-:W-:Y:S04]  /*32db0*/  STL [R1+0xad0], R195 ;  /* 0x000ad0c301007387 */ /* 0x000fe80000100800 */
[----:B0-----:R0:W3:Y:S04]  /*32dc0*/  LDG.E.U16 R23, desc[UR60][R20.64] ;  /* 0x0000003c14177981 */ /* 0x0010e8000c1e1500 */
[----:B------:R-:W-:Y:S04]  /*32dd0*/  STL [R1+0xacc], R194 ;  /* 0x000accc201007387 */ /* 0x000fe80000100800 */
[----:B------:R-:W3:Y:S01]  /*32de0*/  LDL.64 R162, [R1+0x1588] ;  /* 0x0015880001a27983 */ /* 0x000ee20000100a00 */
[----:B------:R-:W-:-:S03]  /*32df0*/  IMAD.WIDE R152, R0, 0x2, R160 ;  /* 0x0000000200987825 */ /* 0x000fc600078e02a0 */
[----:B------:R1:W-:Y:S04]  /*32e00*/  STL [R1+0xac8], R3 ;  /* 0x000ac80301007387 */ /* 0x0003e80000100800 */
[----:B------:R-:W3:Y:S01]  /*32e10*/  LDL.64 R160, [R1+0x1578] ;  /* 0x0015780001a07983 */ /* 0x000ee20000100a00 */
[----:B------:R-:W-:-:S03]  /*32e20*/  IMAD.WIDE R154, R0, 0x2, R176 ;  /* 0x00000002009a7825 */ /* 0x000fc600078e02b0 */
[----:B------:R-:W3:Y:S04]  /*32e30*/  LDL.64 R176, [R1+0x1580] ;  /* 0x0015800001b07983 */ /* 0x000ee80000100a00 */
[----:B-1----:R1:W3:Y:S04]  /*32e40*/  LDG.E.U16 R3, desc[UR60][R14.64] ;  /* 0x0000003c0e037981 */ /* 0x0022e8000c1e1500 */
[----:B------:R2:W3:Y:S01]  /*32e50*/  LDG.E.U16 R194, desc[UR60][R154.64] ;  /* 0x0000003c9ac27981 */ /* 0x0004e2000c1e1500 */
[----:B0-----:R-:W-:-:S03]  /*32e60*/  IMAD.WIDE R20, R0, 0x2, R174 ;  /* 0x0000000200147825 */ /* 0x001fc600078e02ae */
[----:B------:R-:W3:Y:S01]  /*32e70*/  LDL.64 R174, [R1+0x1570] ;  /* 0x0015700001ae7983 */ /* 0x000ee20000100a00 */
[----:B------:R-:W-:-:S03]  /*32e80*/  IMAD.WIDE R18, R0, 0x2, R156 ;  /* 0x0000000200127825 */ /* 0x000fc600078e029c */
[----:B------:R0:W3:Y:S01]  /*32e90*/  LDG.E.U16 R202, desc[UR60][R152.64] ;  /* 0x0000003c98ca7981 */ /* 0x0000e2000c1e1500 */
[----:B-1----:R-:W-:-:S03]  /*32ea0*/  IMAD.WIDE R14, R0, 0x2, R178 ;  /* 0x00000002000e7825 */ /* 0x002fc600078e02b2 */
[----:B------:R-:W3:Y:S04]  /*32eb0*/  LDL.64 R156, [R1+0x1568] ;  /* 0x00156800019c7983 */ /* 0x000ee80000100a00 */
[----:B------:R-:W-:Y:S04]  /*32ec0*/  STL [R1+0xac4], R191 ;  /* 0x000ac4bf01007387 */ /* 0x000fe80000100800 */
[----:B------:R-:W3:Y:S04]  /*32ed0*/  LDG.E.U16 R199, desc[UR60][R18.64] ;  /* 0x0000003c12c77981 */ /* 0x000ee8000c1e1500 */
[----:B----4-:R1:W-:Y:S04]  /*32ee0*/  STL [R1+0xac0], R187 ;  /* 0x000ac0bb01007387 */ /* 0x0103e80000100800 */
[----:B-1----:R1:W4:Y:S04]  /*32ef0*/  LDG.E.U16 R187, desc[UR60][R20.64] ;  /* 0x0000003c14bb7981 */ /* 0x002328000c1e1500 */
[----:B--2---:R2:W-:Y:S04]  /*32f00*/  STL [R1+0xabc], R186 ;  /* 0x000abcba01007387 */ /* 0x0045e80000100800 */
[----:B--2---:R3:W2:Y:S01]  /*32f10*/  LDG.E.U16 R186, desc[UR60][R14.64] ;  /* 0x0000003c0eba7981 */ /* 0x0046a2000c1e1500 */
[----:B------:R-:W-:-:S03]  /*32f20*/  IMAD.WIDE R154, R0, 0x2, R172 ;  /* 0x00000002009a7825 */ /* 0x000fc600078e02ac */
[----:B------:R-:W-:Y:S04]  /*32f30*/  STL [R1+0xab8], R183 ;  /* 0x000ab8b701007387 */ /* 0x000fe80000100800 */
[----:B------:R3:W2:Y:S01]  /*32f40*/  LDG.E.U16 R191, desc[UR60][R154.64] ;  /* 0x0000003c9abf7981 */ /* 0x0006a2000c1e1500 */
[----:B0-----:R-:W-:-:S05]  /*32f50*/  IMAD.WIDE R152, R0, 0x2, R170 ;  /* 0x0000000200987825 */ /* 0x001fca00078e02aa */
[----:B------:R-:W2:Y:S04]  /*32f60*/  LDG.E.U16 R198, desc[UR60][R152.64] ;  /* 0x0000003c98c67981 */ /* 0x000ea8000c1e1500 */
[----:B------:R0:W-:Y:S04]  /*32f70*/  STL [R1+0xab4], R182 ;  /* 0x000ab4b601007387 */ /* 0x0001e80000100800 */
[----:B------:R-:W2:Y:S04]  /*32f80*/  LDL.64 R172, [R1+0x1558] ;  /* 0x0015580001ac7983 */ /* 0x000ea80000100a00 */
[----:B------:R-:W2:Y:S04]  /*32f90*/  LDL.64 R170, [R1+0x1550] ;  /* 0x0015500001aa7983 */ /* 0x000ea80000100a00 */
[----:B0-----:R-:W2:Y:S01]  /*32fa0*/  LDL.64 R182, [R1+0x1560] ;  /* 0x0015600001b67983 */ /* 0x001ea20000100a00 */
[----:B-1----:R-:W-:-:S03]  /*32fb0*/  IMAD.WIDE R20, R0, 0x2, R168 ;  /* 0x0000000200147825 */ /* 0x002fc600078e02a8 */
[----:B------:R-:W2:Y:S04]  /*32fc0*/  LDL.64 R168, [R1+0x1548] ;  /* 0x0015480001a87983 */ /* 0x000ea80000100a00 */
[----:B------:R0:W2:Y:S01]  /*32fd0*/  LDG.E.U16 R195, desc[UR60][R20.64] ;  /* 0x0000003c14c37981 */ /* 0x0000a2000c1e1500 */
[----:B------:R-:W-:-:S03]  /*32fe0*/  IMAD.WIDE R18, R0, 0x2, R166 ;  /* 0x0000000200127825 */ /* 0x000fc600078e02a6 */
[----:B------:R-:W2:Y:S04]  /*32ff0*/  LDL.64 R166, [R1+0x1540] ;  /* 0x0015400001a67983 */ /* 0x000ea80000100a00 */
[----:B------:R1:W-:Y:S01]  /*33000*/  STL [R1+0xab0], R190 ;  /* 0x000ab0be01007387 */ /* 0x0003e20000100800 */
[----:B---3--:R-:W-:-:S03]  /*33010*/  IMAD.WIDE R14, R0, 0x2, R164 ;  /* 0x00000002000e7825 */ /* 0x008fc600078e02a4 */
[----:B------:R-:W-:Y:S04]  /*33020*/  STL [R1+0xaac], R181 ;  /* 0x000aacb501007387 */ /* 0x000fe80000100800 */
[----:B-1----:R-:W3:Y:S04]  /*33030*/  LDG.E.U16 R190, desc[UR60][R14.64] ;  /* 0x0000003c0ebe7981 */ /* 0x002ee8000c1e1500 */
[----:B------:R1:W-:Y:S04]  /*33040*/  STL [R1+0xaa8], R23 ;  /* 0x000aa81701007387 */ /* 0x0003e80000100800 */
[----:B------:R0:W-:Y:S04]  /*33050*/  STL [R1+0xaa4], R180 ;  /* 0x000aa4b401007387 */ /* 0x0001e80000100800 */
[----:B-1----:R1:W3:Y:S01]  /*33060*/  LDG.E.U16 R23, desc[UR60][R18.64] ;  /* 0x0000003c12177981 */ /* 0x0022e2000c1e1500 */
[----:B------:R-:W-:-:S04]  /*33070*/  IMAD.WIDE R154, R0, 0x2, R162 ;  /* 0x00000002009a7825 */ /* 0x000fc800078e02a2 */
[C---:B0-----:R-:W-:Y:S01]  /*33080*/  IMAD.WIDE R20, R0.reuse, 0x2, R160 ;  /* 0x0000000200147825 */ /* 0x041fe200078e02a0 */
[----:B------:R0:W-:Y:S04]  /*33090*/  STL [R1+0xaa0], R3 ;  /* 0x000aa00301007387 */ /* 0x0001e80000100800 */
[----:B------:R-:W3:Y:S04]  /*330a0*/  LDL.64 R180, [R1+0x1538] ;  /* 0x0015380001b47983 */ /* 0x000ee80000100a00 */
[----:B------:R-:W3:Y:S01]  /*330b0*/  LDL.64 R164, [R1+0x1530] ;  /* 0x0015300001a47983 */ /* 0x000ee20000100a00 */
[----:B------:R-:W-:-:S03]  /*330c0*/  IMAD.WIDE R152, R0, 0x2, R176 ;  /* 0x0000000200987825 */ /* 0x000fc600078e02b0 */
[----:B------:R-:W3:Y:S04]  /*330d0*/  LDL.64 R162, [R1+0x1528] ;  /* 0x0015280001a27983 */ /* 0x000ee80000100a00 */
[----:B------:R-:W3:Y:S04]  /*330e0*/  LDL.64 R160, [R1+0x1520] ;  /* 0x0015200001a07983 */ /* 0x000ee80000100a00 */
[----:B0-----:R-:W3:Y:S04]  /*330f0*/  LDG.E.U16 R3, desc[UR60][R154.64] ;  /* 0x0000003c9a037981 */ /* 0x001ee8000c1e1500 */
[----:B------:R-:W3:Y:S04]  /*33100*/  LDL.64 R178, [R1+0x1518] ;  /* 0x0015180001b27983 */ /* 0x000ee80000100a00 */
[----:B------:R0:W-:Y:S04]  /*33110*/  STL [R1+0xa9c], R194 ;  /* 0x000a9cc201007387 */ /* 0x0001e80000100800 */
[----:B0-----:R0:W3:Y:S01]  /*33120*/  LDG.E.U16 R194, desc[UR60][R152.64] ;  /* 0x0000003c98c27981 */ /* 0x0010e2000c1e1500 */
[----:B-1----:R-:W-:-:S03]  /*33130*/  IMAD.WIDE R18, R0, 0x2, R174 ;  /* 0x0000000200127825 */ /* 0x002fc600078e02ae */
[----:B------:R1:W-:Y:S01]  /*33140*/  STL [R1+0xa98], R202 ;  /* 0x000a98ca01007387 */ /* 0x0003e20000100800 */
[----:B------:R-:W-:-:S03]  /*33150*/  IMAD.WIDE R14, R0, 0x2, R156 ;  /* 0x00000002000e7825 */ /* 0x000fc600078e029c */
[----:B----4-:R4:W-:Y:S04]  /*33160*/  STL [R1+0xa94], R187 ;  /* 0x000a94bb01007387 */ /* 0x0109e80000100800 */
[----:B------:R-:W-:Y:S04]  /*33170*/  STL [R1+0xa90], R199 ;  /* 0x000a90c701007387 */ /* 0x000fe80000100800 */
[----:B-1----:R1:W3:Y:S04]  /*33180*/  LDG.E.U16 R202, desc[UR60][R20.64] ;  /* 0x0000003c14ca7981 */ /* 0x0022e8000c1e1500 */
[----:B------:R-:W3:Y:S04]  /*33190*/  LDL.64 R176, [R1+0x1510] ;  /* 0x0015100001b07983 */ /* 0x000ee80000100a00 */
[----:B----4-:R4:W3:Y:S04]  /*331a0*/  LDG.E.U16 R187, desc[UR60][R18.64] ;  /* 0x0000003c12bb7981 */ /* 0x0108e8000c1e1500 */
[----:B--2---:R2:W-:Y:S04]  /*331b0*/  STL [R1+0xa8c], R186 ;  /* 0x000a8cba01007387 */ /* 0x0045e80000100800 */
[----:B------:R-:W3:Y:S04]  /*331c0*/  LDL.64 R174, [R1+0x1508] ;  /* 0x0015080001ae7983 */ /* 0x000ee80000100a00 */
[----:B------:R-:W3:Y:S04]  /*331d0*/  LDL.64 R156, [R1+0x1500] ;  /* 0x00150000019c7983 */ /* 0x000ee80000100a00 */
[----:B--2---:R2:W3:Y:S01]  /*331e0*/  LDG.E.U16 R186, desc[UR60][R14.64] ;  /* 0x0000003c0eba7981 */ /* 0x0044e2000c1e1500 */
[----:B0-----:R-:W-:-:S03]  /*331f0*/  IMAD.WIDE R152, R0, 0x2, R172 ;  /* 0x0000000200987825 */ /* 0x001fc600078e02ac */
[----:B------:R-:W3:Y:S01]  /*33200*/  LDL.64 R172, [R1+0x14f8] ;  /* 0x0014f80001ac7983 */ /* 0x000ee20000100a00 */
[----:B-1----:R-:W-:-:S03]  /*33210*/  IMAD.WIDE R20, R0, 0x2, R170 ;  /* 0x0000000200147825 */ /* 0x002fc600078e02aa */
[----:B------:R-:W3:Y:S01]  /*33220*/  LDL.64 R170, [R1+0x14f0] ;  /* 0x0014f00001aa7983 */ /* 0x000ee20000100a00 */
[----:B------:R-:W-:-:S03]  /*33230*/  IMAD.WIDE R154, R0, 0x2, R182 ;  /* 0x00000002009a7825 */ /* 0x000fc600078e02b6 */
[----:B------:R0:W-:Y:S04]  /*33240*/  STL [R1+0xa88], R191 ;  /* 0x000a88bf01007387 */ /* 0x0001e80000100800 */
[----:B------:R1:W3:Y:S04]  /*33250*/  LDG.E.U16 R199, desc[UR60][R154.64] ;  /* 0x0000003c9ac77981 */ /* 0x0002e8000c1e1500 */
[----:B------:R4:W-:Y:S04]  /*33260*/  STL [R1+0xa84], R198 ;  /* 0x000a84c601007387 */ /* 0x0009e80000100800 */
[----:B0-----:R0:W3:Y:S04]  /*33270*/  LDG.E.U16 R191, desc[UR60][R152.64] ;  /* 0x0000003c98bf7981 */ /* 0x0010e8000c1e1500 */
[----:B----4-:R4:W4:Y:S01]  /*33280*/  LDG.E.U16 R198, desc[UR60][R20.64] ;  /* 0x0000003c14c67981 */ /* 0x010922000c1e1500 */
[----:B------:R-:W-:-:S03]  /*33290*/  IMAD.WIDE R18, R0, 0x2, R168 ;  /* 0x0000000200127825 */ /* 0x000fc600078e02a8 */
[----:B------:R1:W-:Y:S04]  /*332a0*/  STL [R1+0xa80], R195 ;  /* 0x000a80c301007387 */ /* 0x0003e80000100800 */
[----:B-1----:R1:W4:Y:S01]  /*332b0*/  LDG.E.U16 R195, desc[UR60][R18.64] ;  /* 0x0000003c12c37981 */ /* 0x002322000c1e1500 */
[----:B--2---:R-:W-:-:S03]  /*332c0*/  IMAD.WIDE R14, R0, 0x2, R166 ;  /* 0x00000002000e7825 */ /* 0x004fc600078e02a6 */
[----:B---3--:R2:W-:Y:S04]  /*332d0*/  STL [R1+0xa7c], R23 ;  /* 0x000a7c1701007387 */ /* 0x0085e80000100800 */
[----:B------:R3:W-:Y:S04]  /*332e0*/  STL [R1+0xa78], R190 ;  /* 0x000a78be01007387 */ /* 0x0007e80000100800 */
[----:B------:R-:W4:Y:S04]  /*332f0*/  LDL.64 R168, [R1+0x14e8] ;  /* 0x0014e80001a87983 */ /* 0x000f280000100a00 */
[----:B--2---:R2:W2:Y:S04]  /*33300*/  LDG.E.U16 R23, desc[UR60][R14.64] ;  /* 0x0000003c0e177981 */ /* 0x0044a8000c1e1500 */
[----:B------:R-:W2:Y:S01]  /*33310*/  LDL.64 R166, [R1+0x14e0] ;  /* 0x0014e00001a67983 */ /* 0x000ea20000100a00 */
[----:B------:R-:W-:-:S04]  /*33320*/  IMAD.WIDE R154, R0, 0x2, R180 ;  /* 0x00000002009a7825 */ /* 0x000fc800078e02b4 */
[C---:B0-----:R-:W-:Y:S01]  /*33330*/  IMAD.WIDE R152, R0.reuse, 0x2, R164 ;  /* 0x0000000200987825 */ /* 0x041fe200078e02a4 */
[----:B---3--:R0:W3:Y:S03]  /*33340*/  LDG.E.U16 R190, desc[UR60][R154.64] ;  /* 0x0000003c9abe7981 */ /* 0x0080e6000c1e1500 */
[C---:B----4-:R-:W-:Y:S01]  /*33350*/  IMAD.WIDE R20, R0.reuse, 0x2, R162 ;  /* 0x0000000200147825 */ /* 0x050fe200078e02a2 */
[----:B------:R-:W4:Y:S03]  /*33360*/  LDL.64 R164, [R1+0x14d8] ;  /* 0x0014d80001a47983 */ /* 0x000f260000100a00 */
[C---:B-1----:R-:W-:Y:S01]  /*33370*/  IMAD.WIDE R18, R0.reuse, 0x2, R160 ;  /* 0x0000000200127825 */ /* 0x042fe200078e02a0 */
[----:B------:R-:W4:Y:S04]  /*33380*/  LDL.64 R162, [R1+0x14d0] ;  /* 0x0014d00001a27983 */ /* 0x000f280000100a00 */
[----:B------:R-:W4:Y:S04]  /*33390*/  LDL.64 R160, [R1+0x14c8] ;  /* 0x0014c80001a07983 */ /* 0x000f280000100a00 */
[----:B------:R1:W-:Y:S04]  /*333a0*/  STL [R1+0xa74], R3 ;  /* 0x000a740301007387 */ /* 0x0003e80000100800 */
[----:B-1----:R1:W4:Y:S04]  /*333b0*/  LDG.E.U16 R3, desc[UR60][R152.64] ;  /* 0x0000003c98037981 */ /* 0x002328000c1e1500 */
[----:B------:R0:W-:Y:S04]  /*333c0*/  STL [R1+0xa70], R194 ;  /* 0x000a70c201007387 */ /* 0x0001e80000100800 */
[----:B0-----:R0:W4:Y:S01]  /*333d0*/  LDG.E.U16 R194, desc[UR60][R20.64] ;  /* 0x0000003c14c27981 */ /* 0x001122000c1e1500 */
[----:B--2---:R-:W-:-:S03]  /*333e0*/  IMAD.WIDE R14, R0, 0x2, R178 ;  /* 0x00000002000e7825 */ /* 0x004fc600078e02b2 */
[----:B------:R2:W4:Y:S04]  /*333f0*/  LDG.E.U16 R179, desc[UR60][R18.64] ;  /* 0x0000003c12b37981 */ /* 0x000528000c1e1500 */
[----:B------:R1:W-:Y:S01]  /*33400*/  STL [R1+0xa6c], R202 ;  /* 0x000a6cca01007387 */ /* 0x0003e20000100800 */
[----:B------:R-:W-:-:S03]  /*33410*/  IMAD.WIDE R154, R0, 0x2, R176 ;  /* 0x00000002009a7825 */ /* 0x000fc600078e02b0 */
[----:B------:R2:W4:Y:S04]  /*33420*/  LDG.E.U16 R178, desc[UR60][R14.64] ;  /* 0x0000003c0eb27981 */ /* 0x000528000c1e1500 */
[----:B------:R-:W-:Y:S04]  /*33430*/  STL [R1+0xa68], R187 ;  /* 0x000a68bb01007387 */ /* 0x000fe80000100800 */
[----:B-1----:R1:W4:Y:S01]  /*33440*/  LDG.E.U16 R202, desc[UR60][R154.64] ;  /* 0x0000003c9aca7981 */ /* 0x002322000c1e1500 */
[----:B------:R-:W-:-:S04]  /*33450*/  IMAD.WIDE R152, R0, 0x2, R174 ;  /* 0x0000000200987825 */ /* 0x000fc800078e02ae */
[C---:B0-----:R-:W-:Y:S01]  /*33460*/  IMAD.WIDE R20, R0.reuse, 0x2, R156 ;  /* 0x0000000200147825 */ /* 0x041fe200078e029c */
[----:B------:R0:W-:Y:S04]  /*33470*/  STL [R1+0xa64], R186 ;  /* 0x000a64ba01007387 */ /* 0x0001e80000100800 */
[----:B------:R-:W4:Y:S04]  /*33480*/  LDL.64 R182, [R1+0x14b8] ;  /* 0x0014b80001b67983 */ /* 0x000f280000100a00 */
[----:B------:R-:W4:Y:S01]  /*33490*/  LDL.64 R176, [R1+0x14b0] ;  /* 0x0014b00001b07983 */ /* 0x000f220000100a00 */
[----:B--2---:R-:W-:-:S03]  /*334a0*/  IMAD.WIDE R18, R0, 0x2, R172 ;  /* 0x0000000200127825 */ /* 0x004fc600078e02ac */
[----:B0-----:R-:W2:Y:S01]  /*334b0*/  LDL.64 R186, [R1+0x14c0] ;  /* 0x0014c00001ba7983 */ /* 0x001ea20000100a00 */
[----:B------:R-:W-:-:S03]  /*334c0*/  IMAD.WIDE R14, R0, 0x2, R170 ;  /* 0x00000002000e7825 */ /* 0x000fc600078e02aa */
[----:B------:R-:W2:Y:S04]  /*334d0*/  LDL.64 R156, [R1+0x14a8] ;  /* 0x0014a800019c7983 */ /* 0x000ea80000100a00 */
[----:B------:R-:W2:Y:S04]  /*334e0*/  LDL.64 R174, [R1+0x14a0] ;  /* 0x0014a00001ae7983 */ /* 0x000ea80000100a00 */
[----:B------:R0:W-:Y:S04]  /*334f0*/  STL [R1+0xa60], R199 ;  /* 0x000a60c701007387 */ /* 0x0001e80000100800 */
[----:B------:R1:W-:Y:S04]  /*33500*/  STL [R1+0xa5c], R191 ;  /* 0x000a5cbf01007387 */ /* 0x0003e80000100800 */
[----:B0-----:R0:W2:Y:S04]  /*33510*/  LDG.E.U16 R199, desc[UR60][R152.64] ;  /* 0x0000003c98c77981 */ /* 0x0010a8000c1e1500 */
[----:B------:R0:W-:Y:S04]  /*33520*/  STL [R1+0xa58], R198 ;  /* 0x000a58c601007387 */ /* 0x0001e80000100800 */
[----:B-1----:R4:W2:Y:S04]  /*33530*/  LDG.E.U16 R191, desc[UR60][R20.64] ;  /* 0x0000003c14bf7981 */ /* 0x0028a8000c1e1500 */
[----:B0-----:R0:W2:Y:S04]  /*33540*/  LDG.E.U16 R198, desc[UR60][R18.64] ;  /* 0x0000003c12c67981 */ /* 0x0010a8000c1e1500 */
[----:B------:R-:W-:Y:S04]  /*33550*/  STL [R1+0xa54], R195 ;  /* 0x000a54c301007387 */ /* 0x000fe80000100800 */
[----:B------:R-:W2:Y:S01]  /*33560*/  LDL.64 R172, [R1+0x1498] ;  /* 0x0014980001ac7983 */ /* 0x000ea20000100a00 */
[----:B------:R-:W-:-:S03]  /*33570*/  IMAD.WIDE R154, R0, 0x2, R168 ;  /* 0x00000002009a7825 */ /* 0x000fc600078e02a8 */
[----:B------:R1:W-:Y:S04]  /*33580*/  STL [R1+0xa50], R23 ;  /* 0x000a501701007387 */ /* 0x0003e80000100800 */
[----:B------:R-:W2:Y:S01]  /*33590*/  LDL.64 R180, [R1+0x1490] ;  /* 0x0014900001b47983 */ /* 0x000ea20000100a00 */
[----:B------:R-:W-:-:S03]  /*335a0*/  IMAD.WIDE R152, R0, 0x2, R166 ;  /* 0x0000000200987825 */ /* 0x000fc600078e02a6 */
[----:B------:R-:W2:Y:S04]  /*335b0*/  LDL.64 R170, [R1+0x1488] ;  /* 0x0014880001aa7983 */ /* 0x000ea80000100a00 */
[----:B-1----:R1:W2:Y:S04]  /*335c0*/  LDG.E.U16 R23, desc[UR60][R14.64] ;  /* 0x0000003c0e177981 */ /* 0x0022a8000c1e1500 */
[----:B------:R-:W2:Y:S04]  /*335d0*/  LDL.64 R168, [R1+0x1480] ;  /* 0x0014800001a87983 */ /* 0x000ea80000100a00 */
[----:B------:R-:W2:Y:S04]  /*335e0*/  LDL.64 R166, [R1+0x1478] ;  /* 0x0014780001a67983 */ /* 0x000ea80000100a00 */
[----:B------:R-:W2:Y:S04]  /*335f0*/  LDG.E.U16 R195, desc[UR60][R154.64] ;  /* 0x0000003c9ac37981 */ /* 0x000ea8000c1e1500 */
[----:B---3--:R3:W-:Y:S01]  /*33600*/  STL [R1+0xa4c], R190 ;  /* 0x000a4cbe01007387 */ /* 0x0087e20000100800 */
[----:B----4-:R-:W-:-:S04]  /*33610*/  IMAD.WIDE R20, R0, 0x2, R164 ;  /* 0x0000000200147825 */ /* 0x010fc800078e02a4 */
[C---:B0-----:R-:W-:Y:S01]  /*33620*/  IMAD.WIDE R18, R0.reuse, 0x2, R162 ;  /* 0x0000000200127825 */ /* 0x041fe200078e02a2 */
[----:B---3--:R0:W3:Y:S03]  /*33630*/  LDG.E.U16 R190, desc[UR60][R152.64] ;  /* 0x0000003c98be7981 */ /* 0x0080e6000c1e1500 */
[C---:B-1----:R-:W-:Y:S01]  /*33640*/  IMAD.WIDE R14, R0.reuse, 0x2, R160 ;  /* 0x00000002000e7825 */ /* 0x042fe200078e02a0 */
[----:B------:R-:W4:Y:S04]  /*33650*/  LDG.E.U16 R221, desc[UR60][R18.64] ;  /* 0x0000003c12dd7981 */ /* 0x000f28000c1e1500 */
[----:B------:R1:W-:Y:S04]  /*33660*/  STL [R1+0xa48], R3 ;  /* 0x000a480301007387 */ /* 0x0003e80000100800 */
[----:B-1----:R1:W4:Y:S04]  /*33670*/  LDG.E.U16 R3, desc[UR60][R20.64] ;  /* 0x0000003c14037981 */ /* 0x002328000c1e1500 */
[----:B------:R0:W-:Y:S04]  /*33680*/  STL [R1+0xa44], R194 ;  /* 0x000a44c201007387 */ /* 0x0001e80000100800 */
[----:B0-----:R0:W4:Y:S04]  /*33690*/  LDG.E.U16 R194, desc[UR60][R14.64] ;  /* 0x0000003c0ec27981 */ /* 0x001128000c1e1500 */
[----:B------:R-:W-:Y:S04]  /*336a0*/  STL [R1+0xa40], R179 ;  /* 0x000a40b301007387 */ /* 0x000fe80000100800 */
[----:B------:R1:W-:Y:S04]  /*336b0*/  STL [R1+0xa3c], R178 ;  /* 0x000a3cb201007387 */ /* 0x0003e80000100800 */
[----:B------:R-:W4:Y:S04]  /*336c0*/  LDL.64 R164, [R1+0x1468] ;  /* 0x0014680001a47983 */ /* 0x000f280000100a00 */
[----:B------:R-:W4:Y:S04]  /*336d0*/  LDL.64 R162, [R1+0x1460] ;  /* 0x0014600001a27983 */ /* 0x000f280000100a00 */
[----:B-1----:R-:W4:Y:S01]  /*336e0*/  LDL.64 R178, [R1+0x1470] ;  /* 0x0014700001b27983 */ /* 0x002f220000100a00 */
[----:B------:R-:W-:-:S03]  /*336f0*/  IMAD.WIDE R152, R0, 0x2, R182 ;  /* 0x0000000200987825 */ /* 0x000fc600078e02b6 */
[----:B------:R-:W4:Y:S01]  /*33700*/  LDL.64 R160, [R1+0x1458] ;  /* 0x0014580001a07983 */ /* 0x000f220000100a00 */
[----:B------:R-:W-:-:S04]  /*33710*/  IMAD.WIDE R20, R0, 0x2, R176 ;  /* 0x0000000200147825 */ /* 0x000fc800078e02b0 */
[----:B--2---:R-:W-:-:S04]  /*33720*/  IMAD.WIDE R154, R0, 0x2, R186 ;  /* 0x00000002009a7825 */ /* 0x004fc800078e02ba */
[C---:B------:R-:W-:Y:S01]  /*33730*/  IMAD.WIDE R18, R0.reuse, 0x2, R156 ;  /* 0x0000000200127825 */ /* 0x040fe200078e029c */
[----:B------:R1:W2:Y:S03]  /*33740*/  LDG.E.U16 R220, desc[UR60][R154.64] ;  /* 0x0000003c9adc7981 */ /* 0x0002a6000c1e1500 */
[C---:B0-----:R-:W-:Y:S01]  /*33750*/  IMAD.WIDE R14, R0.reuse, 0x2, R174 ;  /* 0x00000002000e7825 */ /* 0x041fe200078e02ae */
[----:B------:R-:W2:Y:S04]  /*33760*/  LDL.64 R156, [R1+0x1450] ;  /* 0x00145000019c7983 */ /* 0x000ea80000100a00 */
[----:B------:R0:W-:Y:S04]  /*33770*/  STL [R1+0xa38], R202 ;  /* 0x000a38ca01007387 */ /* 0x0001e80000100800 */
[----:B------:R1:W-:Y:S04]  /*33780*/  STL [R1+0xa34], R199 ;  /* 0x000a34c701007387 */ /* 0x0003e80000100800 */
[----:B0-----:R0:W2:Y:S04]  /*33790*/  LDG.E.U16 R202, desc[UR60][R152.64] ;  /* 0x0000003c98ca7981 */ /* 0x0010a8000c1e1500 */
[----:B------:R0:W-:Y:S04]  /*337a0*/  STL [R1+0xa30], R191 ;  /* 0x000a30bf01007387 */ /* 0x0001e80000100800 */
[----:B-1----:R1:W2:Y:S04]  /*337b0*/  LDG.E.U16 R199, desc[UR60][R20.64] ;  /* 0x0000003c14c77981 */ /* 0x0022a8000c1e1500 */
[----:B------:R1:W-:Y:S04]  /*337c0*/  STL [R1+0xa2c], R198 ;  /* 0x000a2cc601007387 */ /* 0x0003e80000100800 */
[----:B0-----:R0:W2:Y:S04]  /*337d0*/  LDG.E.U16 R191, desc[UR60][R18.64] ;  /* 0x0000003c12bf7981 */ /* 0x0010a8000c1e1500 */
[----:B-1----:R1:W2:Y:S01]  /*337e0*/  LDG.E.U16 R198, desc[UR60][R14.64] ;  /* 0x0000003c0ec67981 */ /* 0x0022a2000c1e1500 */
[----:B------:R-:W-:-:S04]  /*337f0*/  IMAD.WIDE R154, R0, 0x2, R172 ;  /* 0x00000002009a7825 */ /* 0x000fc800078e02ac */
[----:B------:R-:W-:-:S04]  /*33800*/  IMAD.WIDE R152, R0, 0x2, R180 ;  /* 0x0000000200987825 */ /* 0x000fc800078e02b4 */
[C---:B------:R-:W-:Y:S01]  /*33810*/  IMAD.WIDE R20, R0.reuse, 0x2, R170 ;  /* 0x0000000200147825 */ /* 0x040fe200078e02aa */
[----:B------:R1:W-:Y:S04]  /*33820*/  STL [R1+0xa28], R23 ;  /* 0x000a281701007387 */ /* 0x0003e80000100800 */
[----:B------:R-:W2:Y:S01]  /*33830*/  LDL.64 R176, [R1+0x1448] ;  /* 0x0014480001b07983 */ /* 0x000ea20000100a00 */
[----:B0-----:R-:W-:-:S03]  /*33840*/  IMAD.WIDE R18, R0, 0x2, R168 ;  /* 0x0000000200127825 */ /* 0x001fc600078e02a8 */
[----:B------:R-:W2:Y:S04]  /*33850*/  LDL.64 R174, [R1+0x1440] ;  /* 0x0014400001ae7983 */ /* 0x000ea80000100a00 */
[----:B------:R-:W2:Y:S04]  /*33860*/  LDL.64 R172, [R1+0x1438] ;  /* 0x0014380001ac7983 */ /* 0x000ea80000100a00 */
[----:B------:R-:W2:Y:S04]  /*33870*/  LDL.64 R170, [R1+0x1430] ;  /* 0x0014300001aa7983 */ /* 0x000ea80000100a00 */
[----:B------:R-:W2:Y:S04]  /*33880*/  LDL.64 R168, [R1+0x1428] ;  /* 0x0014280001a87983 */ /* 0x000ea80000100a00 */
[----:B-1----:R-:W2:Y:S04]  /*33890*/  LDG.E.U16 R23, desc[UR60][R154.64] ;  /* 0x0000003c9a177981 */ /* 0x002ea8000c1e1500 */
[----:B------:R0:W-:Y:S04]  /*338a0*/  STL [R1+0xa24], R195 ;  /* 0x000a24c301007387 */ /* 0x0001e80000100800 */
[----:B---3--:R1:W-:Y:S01]  /*338b0*/  STL [R1+0xa20], R190 ;  /* 0x000a20be01007387 */ /* 0x0083e20000100800 */
[----:B------:R-:W-:-:S03]  /*338c0*/  IMAD.WIDE R14, R0, 0x2, R166 ;  /* 0x00000002000e7825 */ /* 0x000fc600078e02a6 */
[----:B0-----:R0:W3:Y:S04]  /*338d0*/  LDG.E.U16 R195, desc[UR60][R152.64] ;  /* 0x0000003c98c37981 */ /* 0x0010e8000c1e1500 */
[----:B-1----:R1:W3:Y:S04]  /*338e0*/  LDG.E.U16 R190, desc[UR60][R20.64] ;  /* 0x0000003c14be7981 */ /* 0x0022e8000c1e1500 */
[----:B----4-:R4:W-:Y:S04]  /*338f0*/  STL [R1+0xa1c], R3 ;  /* 0x000a1c0301007387 */ /* 0x0109e80000100800 */
[----:B------:R-:W-:Y:S04]  /*33900*/  STL [R1+0xa18], R221 ;  /* 0x000a18dd01007387 */ /* 0x000fe80000100800 */
[----:B------:R-:W3:Y:S04]  /*33910*/  LDL.64 R166, [R1+0x1420] ;  /* 0x0014200001a67983 */ /* 0x000ee80000100a00 */
[----:B----4-:R4:W3:Y:S04]  /*33920*/  LDG.E.U16 R3, desc[UR60][R18.64] ;  /* 0x0000003c12037981 */ /* 0x0108e8000c1e1500 */
[----:B------:R0:W-:Y:S04]  /*33930*/  STL [R1+0xa14], R194 ;  /* 0x000a14c201007387 */ /* 0x0001e80000100800 */
[----:B------:R-:W3:Y:S04]  /*33940*/  LDL.64 R186, [R1+0x1418] ;  /* 0x0014180001ba7983 */ /* 0x000ee80000100a00 */
[----:B------:R-:W3:Y:S04]  /*33950*/  LDL.64 R182, [R1+0x1410] ;  /* 0x0014100001b67983 */ /* 0x000ee80000100a00 */
[----:B0-----:R0:W3:Y:S01]  /*33960*/  LDG.E.U16 R194, desc[UR60][R14.64] ;  /* 0x0000003c0ec27981 */ /* 0x0010e2000c1e1500 */
[----:B------:R-:W-:-:S03]  /*33970*/  IMAD.WIDE R152, R0, 0x2, R164 ;  /* 0x0000000200987825 */ /* 0x000fc600078e02a4 */
[----:B------:R-:W3:Y:S01]  /*33980*/  LDL.64 R164, [R1+0x1408] ;  /* 0x0014080001a47983 */ /* 0x000ee20000100a00 */
[----:B------:R-:W-:-:S04]  /*33990*/  IMAD.WIDE R154, R0, 0x2, R178 ;  /* 0x00000002009a7825 */ /* 0x000fc800078e02b2 */
[C---:B-1----:R-:W-:Y:S01]  /*339a0*/  IMAD.WIDE R20, R0.reuse, 0x2, R162 ;  /* 0x0000000200147825 */ /* 0x042fe200078e02a2 */
[----:B------:R1:W3:Y:S03]  /*339b0*/  LDG.E.U16 R221, desc[UR60][R154.64] ;  /* 0x0000003c9add7981 */ /* 0x0002e6000c1e1500 */
[C---:B----4-:R-:W-:Y:S01]  /*339c0*/  IMAD.WIDE R18, R0.reuse, 0x2, R160 ;  /* 0x0000000200127825 */ /* 0x050fe200078e02a0 */
[----:B------:R-:W4:Y:S04]  /*339d0*/  LDL.64 R162, [R1+0x1400] ;  /* 0x0014000001a27983 */ /* 0x000f280000100a00 */
[----:B--2---:R2:W-:Y:S01]  /*339e0*/  STL [R1+0xa10], R220 ;  /* 0x000a10dc01007387 */ /* 0x0045e20000100800 */
[----:B0-----:R-:W-:-:S03]  /*339f0*/  IMAD.WIDE R14, R0, 0x2, R156 ;  /* 0x00000002000e7825 */ /* 0x001fc600078e029c */
[----:B--2---:R0:W2:Y:S04]  /*33a00*/  LDG.E.U16 R220, desc[UR60][R152.64] ;  /* 0x0000003c98dc7981 */ /* 0x0040a8000c1e1500 */
[----:B------:R1:W-:Y:S04]  /*33a10*/  STL [R1+0xa0c], R202 ;  /* 0x000a0cca01007387 */ /* 0x0003e80000100800 */
[----:B------:R0:W-:Y:S04]  /*33a20*/  STL [R1+0xa08], R199 ;  /* 0x000a08c701007387 */ /* 0x0001e80000100800 */
[----:B-1----:R1:W2:Y:S04]  /*33a30*/  LDG.E.U16 R202, desc[UR60][R20.64] ;  /* 0x0000003c14ca7981 */ /* 0x0022a8000c1e1500 */
[----:B------:R1:W-:Y:S04]  /*33a40*/  STL [R1+0xa04], R191 ;  /* 0x000a04bf01007387 */ /* 0x0003e80000100800 */
[----:B0-----:R0:W2:Y:S04]  /*33a50*/  LDG.E.U16 R199, desc[UR60][R18.64] ;  /* 0x0000003c12c77981 */ /* 0x0010a8000c1e1500 */
[----:B------:R0:W-:Y:S04]  /*33a60*/  STL [R1+0xa00], R198 ;  /* 0x000a00c601007387 */ /* 0x0001e80000100800 */
[----:B-1----:R1:W2:Y:S04]  /*33a70*/  LDG.E.U16 R191, desc[UR60][R14.64] ;  /* 0x0000003c0ebf7981 */ /* 0x0022a8000c1e1500 */
[----:B------:R-:W2:Y:S04]  /*33a80*/  LDL.64 R160, [R1+0x13f8] ;  /* 0x0013f80001a07983 */ /* 0x000ea80000100a00 */
[----:B------:R-:W2:Y:S04]  /*33a90*/  LDL.64 R156, [R1+0x13f0] ;  /* 0x0013f000019c7983 */ /* 0x000ea80000100a00 */
[----:B------:R-:W2:Y:S04]  /*33aa0*/  LDL.64 R180, [R1+0x13e8] ;  /* 0x0013e80001b47983 */ /* 0x000ea80000100a00 */
[----:B------:R-:W2:Y:S01]  /*33ab0*/  LDL.64 R178, [R1+0x13e0] ;  /* 0x0013e00001b27983 */ /* 0x000ea20000100a00 */
[----:B------:R-:W-:-:S03]  /*33ac0*/  IMAD.WIDE R154, R0, 0x2, R176 ;  /* 0x00000002009a7825 */ /* 0x000fc600078e02b0 */
[----:B------:R-:W2:Y:S01]  /*33ad0*/  LDL.64 R176, [R1+0x13d8] ;  /* 0x0013d80001b07983 */ /* 0x000ea20000100a00 */
[----:B------:R-:W-:-:S03]  /*33ae0*/  IMAD.WIDE R152, R0, 0x2, R174 ;  /* 0x0000000200987825 */ /* 0x000fc600078e02ae */
[----:B0-----:R0:W2:Y:S01]  /*33af0*/  LDG.E.U16 R198, desc[UR60][R154.64] ;  /* 0x0000003c9ac67981 */ /* 0x0010a2000c1e1500 */
[----:B------:R-:W-:-:S04]  /*33b00*/  IMAD.WIDE R20, R0, 0x2, R172 ;  /* 0x0000000200147825 */ /* 0x000fc800078e02ac */
[----:B------:R-:W-:-:S04]  /*33b10*/  IMAD.WIDE R18, R0, 0x2, R170 ;  /* 0x0000000200127825 */ /* 0x000fc800078e02aa */
[C---:B-1----:R-:W-:Y:S01]  /*33b20*/  IMAD.WIDE R14, R0.reuse, 0x2, R168 ;  /* 0x00000002000e7825 */ /* 0x042fe200078e02a8 */
[----:B------:R1:W-:Y:S04]  /*33b30*/  STL [R1+0x9fc], R23 ;  /* 0x0009fc1701007387 */ /* 0x0003e80000100800 */
[----:B-1----:R1:W2:Y:S04]  /*33b40*/  LDG.E.U16 R23, desc[UR60][R152.64] ;  /* 0x0000003c98177981 */ /* 0x0022a8000c1e1500 */
[----:B---3--:R3:W-:Y:S04]  /*33b50*/  STL [R1+0x9f8], R195 ;  /* 0x0009f8c301007387 */ /* 0x0087e80000100800 */
[----:B------:R0:W-:Y:S04]  /*33b60*/  STL [R1+0x9f4], R190 ;  /* 0x0009f4be01007387 */ /* 0x0001e80000100800 */
[----:B---3--:R3:W2:Y:S04]  /*33b70*/  LDG.E.U16 R195, desc[UR60][R20.64] ;  /* 0x0000003c14c37981 */ /* 0x0086a8000c1e1500 */
[----:B0-----:R0:W2:Y:S04]  /*33b80*/  LDG.E.U16 R190, desc[UR60][R18.64] ;  /* 0x0000003c12be7981 */ /* 0x0010a8000c1e1500 */
[----:B------:R1:W-:Y:S04]  /*33b90*/  STL [R1+0x9f0], R3 ;  /* 0x0009f00301007387 */ /* 0x0003e80000100800 */
[----:B-1----:R4:W2:Y:S04]  /*33ba0*/  LDG.E.U16 R3, desc[UR60][R14.64] ;  /* 0x0000003c0e037981 */ /* 0x0028a8000c1e1500 */
[----:B------:R1:W-:Y:S04]  /*33bb0*/  STL [R1+0x9ec], R194 ;  /* 0x0009ecc201007387 */ /* 0x0003e80000100800 */
[----:B------:R-:W2:Y:S04]  /*33bc0*/  LDL.64 R174, [R1+0x13d0] ;  /* 0x0013d00001ae7983 */ /* 0x000ea80000100a00 */
[----:B------:R-:W2:Y:S01]  /*33bd0*/  LDL.64 R172, [R1+0x13c8] ;  /* 0x0013c80001ac7983 */ /* 0x000ea20000100a00 */
[----:B------:R-:W-:-:S03]  /*33be0*/  IMAD.WIDE R154, R0, 0x2, R166 ;  /* 0x00000002009a7825 */ /* 0x000fc600078e02a6 */
[----:B------:R-:W2:Y:S01]  /*33bf0*/  LDL.64 R170, [R1+0x13c0] ;  /* 0x0013c00001aa7983 */ /* 0x000ea20000100a00 */
[----:B------:R-:W-:-:S03]  /*33c00*/  IMAD.WIDE R152, R0, 0x2, R186 ;  /* 0x0000000200987825 */ /* 0x000fc600078e02ba */
[----:B------:R-:W2:Y:S01]  /*33c10*/  LDL.64 R168, [R1+0x13b8] ;  /* 0x0013b80001a87983 */ /* 0x000ea20000100a00 */
[----:B---3--:R-:W-:-:S03]  /*33c20*/  IMAD.WIDE R20, R0, 0x2, R182 ;  /* 0x0000000200147825 */ /* 0x008fc600078e02b6 */
[----:B------:R-:W3:Y:S01]  /*33c30*/  LDL.64 R166, [R1+0x13b0] ;  /* 0x0013b00001a67983 */ /* 0x000ee20000100a00 */
[----:B0-----:R-:W-:-:S03]  /*33c40*/  IMAD.WIDE R18, R0, 0x2, R164 ;  /* 0x0000000200127825 */ /* 0x001fc600078e02a4 */
[----:B------:R-:W-:Y:S01]  /*33c50*/  STL [R1+0x9e8], R221 ;  /* 0x0009e8dd01007387 */ /* 0x000fe20000100800 */
[----:B----4-:R-:W-:-:S03]  /*33c60*/  IMAD.WIDE R14, R0, 0x2, R162 ;  /* 0x00000002000e7825 */ /* 0x010fc600078e02a2 */
[----:B-1----:R0:W4:Y:S04]  /*33c70*/  LDG.E.U16 R194, desc[UR60][R154.64] ;  /* 0x0000003c9ac27981 */ /* 0x002128000c1e1500 */
[----:B--2---:R-:W-:Y:S04]  /*33c80*/  STL [R1+0x9e4], R220 ;  /* 0x0009e4dc01007387 */ /* 0x004fe80000100800 */
[----:B------:R1:W2:Y:S04]  /*33c90*/  LDG.E.U16 R186, desc[UR60][R152.64] ;  /* 0x0000003c98ba7981 */ /* 0x0002a8000c1e1500 */
[----:B------:R1:W2:Y:S04]  /*33ca0*/  LDG.E.U16 R183, desc[UR60][R20.64] ;  /* 0x0000003c14b77981 */ /* 0x0002a8000c1e1500 */
[----:B------:R1:W2:Y:S04]  /*33cb0*/  LDG.E.U16 R182, desc[UR60][R18.64] ;  /* 0x0000003c12b67981 */ /* 0x0002a8000c1e1500 */
[----:B------:R-:W-:Y:S04]  /*33cc0*/  STL [R1+0x9e0], R202 ;  /* 0x0009e0ca01007387 */ /* 0x000fe80000100800 */
[----:B------:R-:W-:Y:S04]  /*33cd0*/  STL [R1+0x9dc], R199 ;  /* 0x0009dcc701007387 */ /* 0x000fe80000100800 */
[----:B------:R-:W2:Y:S04]  /*33ce0*/  LDL.64 R162, [R1+0x13a8] ;  /* 0x0013a80001a27983 */ /* 0x000ea80000100a00 */
[----:B------:R1:W-:Y:S01]  /*33cf0*/  STL [R1+0x9d8], R191 ;  /* 0x0009d8bf01007387 */ /* 0x0003e20000100800 */
[----:B0-----:R-:W-:-:S03]  /*33d00*/  IMAD.WIDE R154, R0, 0x2, R160 ;  /* 0x00000002009a7825 */ /* 0x001fc600078e02a0 */
[----:B------:R-:W2:Y:S01]  /*33d10*/  LDL.64 R164, [R1+0x13a0] ;  /* 0x0013a00001a47983 */ /* 0x000ea20000100a00 */
[----:B-1----:R-:W-:-:S03]  /*33d20*/  IMAD.WIDE R152, R0, 0x2, R156 ;  /* 0x0000000200987825 */ /* 0x002fc600078e029c */
[----:B------:R-:W2:Y:S04]  /*33d30*/  LDL.64 R160, [R1+0x1398] ;  /* 0x0013980001a07983 */ /* 0x000ea80000100a00 */
[----:B------:R0:W2:Y:S01]  /*33d40*/  LDG.E.U16 R191, desc[UR60][R14.64] ;  /* 0x0000003c0ebf7981 */ /* 0x0000a2000c1e1500 */
[----:B------:R-:W-:-:S03]  /*33d50*/  IMAD.WIDE R20, R0, 0x2, R180 ;  /* 0x0000000200147825 */ /* 0x000fc600078e02b4 */
[----:B------:R-:W2:Y:S01]  /*33d60*/  LDL.64 R156, [R1+0x1390] ;  /* 0x00139000019c7983 */ /* 0x000ea20000100a00 */
[----:B------:R-:W-:-:S03]  /*33d70*/  IMAD.WIDE R18, R0, 0x2, R178 ;  /* 0x0000000200127825 */ /* 0x000fc600078e02b2 */
[----:B------:R1:W2:Y:S04]  /*33d80*/  LDG.E.U16 R202, desc[UR60][R154.64] ;  /* 0x0000003c9aca7981 */ /* 0x0002a8000c1e1500 */
[----:B------:R1:W2:Y:S04]  /*33d90*/  LDG.E.U16 R199, desc[UR60][R152.64] ;  /* 0x0000003c98c77981 */ /* 0x0002a8000c1e1500 */
[----:B------:R1:W2:Y:S01]  /*33da0*/  LDG.E.U16 R187, desc[UR60][R20.64] ;  /* 0x0000003c14bb7981 */ /* 0x0002a2000c1e1500 */
[----:B0-----:R-:W-:-:S03]  /*33db0*/  IMAD.WIDE R14, R0, 0x2, R176 ;  /* 0x00000002000e7825 */ /* 0x001fc600078e02b0 */
[----:B------:R-:W-:Y:S04]  /*33dc0*/  STL [R1+0x9d4], R198 ;  /* 0x0009d4c601007387 */ /* 0x000fe80000100800 */
[----:B------:R0:W-:Y:S04]  /*33dd0*/  STL [R1+0x9d0], R23 ;  /* 0x0009d01701007387 */ /* 0x0001e80000100800 */
[----:B0-----:R0:W2:Y:S04]  /*33de0*/  LDG.E.U16 R23, desc[UR60][R18.64] ;  /* 0x0000003c12177981 */ /* 0x0010a8000c1e1500 */
[----:B------:R-:W-:Y:S04]  /*33df0*/  STL [R1+0x9cc], R195 ;  /* 0x0009ccc301007387 */ /* 0x000fe80000100800 */
[----:B------:R-:W2:Y:S04]  /*33e00*/  LDL.64 R180, [R1+0x1388] ;  /* 0x0013880001b47983 */ /* 0x000ea80000100a00 */
[----:B------:R-:W-:Y:S04]  /*33e10*/  STL [R1+0x9c8], R190 ;  /* 0x0009c8be01007387 */ /* 0x000fe80000100800 */
[----:B------:R-:W2:Y:S04]  /*33e20*/  LDL.64 R178, [R1+0x1380] ;  /* 0x0013800001b27983 */ /* 0x000ea80000100a00 */
[----:B------:R1:W-:Y:S04]  /*33e30*/  STL [R1+0x9c4], R3 ;  /* 0x0009c40301007387 */ /* 0x0003e80000100800 */
[----:B------:R-:W2:Y:S04]  /*33e40*/  LDL.64 R176, [R1+0x1378] ;  /* 0x0013780001b07983 */ /* 0x000ea80000100a00 */
[----:B-1----:R3:W2:Y:S01]  /*33e50*/  LDG.E.U16 R3, desc[UR60][R14.64] ;  /* 0x0000003c0e037981 */ /* 0x0026a2000c1e1500 */
[----:B------:R-:W-:-:S03]  /*33e60*/  IMAD.WIDE R154, R0, 0x2, R174 ;  /* 0x00000002009a7825 */ /* 0x000fc600078e02ae */
[----:B------:R-:W2:Y:S01]  /*33e70*/  LDL.64 R174, [R1+0x1370] ;  /* 0x0013700001ae7983 */ /* 0x000ea20000100a00 */
[----:B------:R-:W-:-:S03]  /*33e80*/  IMAD.WIDE R152, R0, 0x2, R172 ;  /* 0x0000000200987825 */ /* 0x000fc600078e02ac */
[----:B------:R-:W2:Y:S04]  /*33e90*/  LDL.64 R172, [R1+0x1368] ;  /* 0x0013680001ac7983 */ /* 0x000ea80000100a00 */
[----:B------:R-:W2:Y:S01]  /*33ea0*/  LDG.E.U16 R190, desc[UR60][R154.64] ;  /* 0x0000003c9abe7981 */ /* 0x000ea2000c1e1500 */
[----:B------:R-:W-:-:S03]  /*33eb0*/  IMAD.WIDE R20, R0, 0x2, R170 ;  /* 0x0000000200147825 */ /* 0x000fc600078e02aa */
[----:B------:R-:W2:Y:S01]  /*33ec0*/  LDL.64 R170, [R1+0x1360] ;  /* 0x0013600001aa7983 */ /* 0x000ea20000100a00 */
[----:B0-----:R-:W-:-:S03]  /*33ed0*/  IMAD.WIDE R18, R0, 0x2, R168 ;  /* 0x0000000200127825 */ /* 0x001fc600078e02a8 */
[----:B------:R0:W2:Y:S01]  /*33ee0*/  LDG.E.U16 R198, desc[UR60][R152.64] ;  /* 0x0000003c98c67981 */ /* 0x0000a2000c1e1500 */
[----:B---3--:R-:W-:-:S03]  /*33ef0*/  IMAD.WIDE R14, R0, 0x2, R166 ;  /* 0x00000002000e7825 */ /* 0x008fc600078e02a6 */
[----:B----4-:R-:W-:Y:S04]  /*33f00*/  STL [R1+0x9c0], R194 ;  /* 0x0009c0c201007387 */ /* 0x010fe80000100800 */
[----:B--2---:R1:W-:Y:S04]  /*33f10*/  STL [R1+0x9bc], R186 ;  /* 0x0009bcba01007387 */ /* 0x0043e80000100800 */
[----:B------:R2:W-:Y:S04]  /*33f20*/  STL [R1+0x9b8], R183 ;  /* 0x0009b8b701007387 */ /* 0x0005e80000100800 */
[----:B------:R3:W-:Y:S04]  /*33f30*/  STL [R1+0x9b4], R182 ;  /* 0x0009b4b601007387 */ /* 0x0007e80000100800 */
[----:B-1----:R1:W4:Y:S04]  /*33f40*/  LDG.E.U16 R186, desc[UR60][R20.64] ;  /* 0x0000003c14ba7981 */ /* 0x002328000c1e1500 */
[----:B--2---:R2:W4:Y:S04]  /*33f50*/  LDG.E.U16 R183, desc[UR60][R18.64] ;  /* 0x0000003c12b77981 */ /* 0x004528000c1e1500 */
[----:B---3--:R3:W4:Y:S01]  /*33f60*/  LDG.E.U16 R182, desc[UR60][R14.64] ;  /* 0x0000003c0eb67981 */ /* 0x008722000c1e1500 */
[----:B0-----:R-:W-:-:S05]  /*33f70*/  IMAD.WIDE R152, R0, 0x2, R162 ;  /* 0x0000000200987825 */ /* 0x001fca00078e02a2 */
[----:B------:R-:W4:Y:S01]  /*33f80*/  LDG.E.U16 R195, desc[UR60][R152.64] ;  /* 0x0000003c98c37981 */ /* 0x000f22000c1e1500 */
[----:B-1----:R-:W-:-:S04]  /*33f90*/  IMAD.WIDE R20, R0, 0x2, R164 ;  /* 0x0000000200147825 */ /* 0x002fc800078e02a4 */
[C---:B--2---:R-:W-:Y:S01]  /*33fa0*/  IMAD.WIDE R18, R0.reuse, 0x2, R160 ;  /* 0x0000000200127825 */ /* 0x044fe200078e02a0 */
[----:B------:R0:W2:Y:S04]  /*33fb0*/  LDG.E.U16 R194, desc[UR60][R20.64] ;  /* 0x0000003c14c27981 */ /* 0x0000a8000c1e1500 */
[----:B------:R1:W-:Y:S04]  /*33fc0*/  STL [R1+0x9b0], R191 ;  /* 0x0009b0bf01007387 */ /* 0x0003e80000100800 */
[----:B------:R-:W2:Y:S01]  /*33fd0*/  LDL.64 R168, [R1+0x1358] ;  /* 0x0013580001a87983 */ /* 0x000ea20000100a00 */
[----:B---3--:R-:W-:-:S03]  /*33fe0*/  IMAD.WIDE R14, R0, 0x2, R156 ;  /* 0x00000002000e7825 */ /* 0x008fc600078e029c */
[----:B------:R-:W3:Y:S04]  /*33ff0*/  LDL.64 R166, [R1+0x1350] ;  /* 0x0013500001a67983 */ /* 0x000ee80000100a00 */
[----:B------:R-:W3:Y:S04]  /*34000*/  LDL.64 R162, [R1+0x1348] ;  /* 0x0013480001a27983 */ /* 0x000ee80000100a00 */
[----:B------:R-:W-:Y:S04]  /*34010*/  STL [R1+0x9ac], R202 ;  /* 0x0009acca01007387 */ /* 0x000fe80000100800 */
[----:B------:R-:W3:Y:S04]  /*34020*/  LDL.64 R164, [R1+0x1340] ;  /* 0x0013400001a47983 */ /* 0x000ee80000100a00 */
[----:B------:R-:W-:Y:S04]  /*34030*/  STL [R1+0x9a8], R199 ;  /* 0x0009a8c701007387 */ /* 0x000fe80000100800 */
[----:B------:R-:W3:Y:S04]  /*34040*/  LDL.64 R160, [R1+0x1338] ;  /* 0x0013380001a07983 */ /* 0x000ee80000100a00 */
[----:B------:R-:W-:Y:S04]  /*34050*/  STL [R1+0x9a4], R187 ;  /* 0x0009a4bb01007387 */ /* 0x000fe80000100800 */
[----:B-1----:R1:W3:Y:S04]  /*34060*/  LDG.E.U16 R191, desc[UR60][R18.64] ;  /* 0x0000003c12bf7981 */ /* 0x0022e8000c1e1500 */
[----:B------:R-:W3:Y:S04]  /*34070*/  LDL.64 R156, [R1+0x1330] ;  /* 0x00133000019c7983 */ /* 0x000ee80000100a00 */
[----:B------:R1:W-:Y:S01]  /*34080*/  STL [R1+0x9a0], R23 ;  /* 0x0009a01701007387 */ /* 0x0003e20000100800 */
[----:B0-----:R-:W-:-:S03]  /*34090*/  IMAD.WIDE R20, R0, 0x2, R180 ;  /* 0x0000000200147825 */ /* 0x001fc600078e02b4 */
[----:B-1----:R0:W3:Y:S04]  /*340a0*/  LDG.E.U16 R23, desc[UR60][R14.64] ;  /* 0x0000003c0e177981 */ /* 0x0020e8000c1e1500 */
[----:B------:R1:W3:Y:S01]  /*340b0*/  LDG.E.U16 R187, desc[UR60][R20.64] ;  /* 0x0000003c14bb7981 */ /* 0x0002e2000c1e1500 */
[----:B------:R-:W-:-:S04]  /*340c0*/  IMAD.WIDE R18, R0, 0x2, R178 ;  /* 0x0000000200127825 */ /* 0x000fc800078e02b2 */
[----:B0-----:R-:W-:-:S05]  /*340d0*/  IMAD.WIDE R14, R0, 0x2, R176 ;  /* 0x00000002000e7825 */ /* 0x001fca00078e02b0 */
[----:B------:R-:W3:Y:S04]  /*340e0*/  LDG.E.U16 R179, desc[UR60][R14.64] ;  /* 0x0000003c0eb37981 */ /* 0x000ee8000c1e1500 */
[----:B------:R0:W-:Y:S04]  /*340f0*/  STL [R1+0x99c], R3 ;  /* 0x00099c0301007387 */ /* 0x0001e80000100800 */
[----:B------:R-:W3:Y:S01]  /*34100*/  LDL.64 R176, [R1+0x1328] ;  /* 0x0013280001b07983 */ /* 0x000ee20000100a00 */
[----:B-1----:R-:W-:-:S03]  /*34110*/  IMAD.WIDE R20, R0, 0x2, R174 ;  /* 0x0000000200147825 */ /* 0x002fc600078e02ae */
[----:B------:R-:W3:Y:S04]  /*34120*/  LDL.64 R154, [R1+0x1320] ;  /* 0x00132000019a7983 */ /* 0x000ee80000100a00 */
[----:B0-----:R0:W3:Y:S04]  /*34130*/  LDG.E.U16 R3, desc[UR60][R18.64] ;  /* 0x0000003c12037981 */ /* 0x0010e8000c1e1500 */
[----:B------:R-:W3:Y:S04]  /*34140*/  LDL.64 R152, [R1+0x1318] ;  /* 0x0013180001987983 */ /* 0x000ee80000100a00 */
[----:B------:R1:W-:Y:S01]  /*34150*/  STL [R1+0x994], R190 ;  /* 0x000994be01007387 */ /* 0x0003e20000100800 */
[----:B0-----:R-:W-:-:S05]  /*34160*/  IMAD.WIDE R18, R0, 0x2, R172 ;  /* 0x0000000200127825 */ /* 0x001fca00078e02ac */
[----:B------:R-:W3:Y:S04]  /*34170*/  LDG.E.U16 R178, desc[UR60][R18.64] ;  /* 0x0000003c12b27981 */ /* 0x000ee8000c1e1500 */
[----:B-1----:R2:W3:Y:S01]  /*34180*/  LDG.E.U16 R190, desc[UR60][R20.64] ;  /* 0x0000003c14be7981 */ /* 0x0024e2000c1e1500 */
[----:B------:R-:W-:-:S03]  /*34190*/  IMAD.WIDE R14, R0, 0x2, R170 ;  /* 0x00000002000e7825 */ /* 0x000fc600078e02aa */
[----:B------:R-:W-:Y:S04]  /*341a0*/  STL [R1+0x990], R198 ;  /* 0x000990c601007387 */ /* 0x000fe80000100800 */
[----:B----4-:R0:W-:Y:S04]  /*341b0*/  STL [R1+0x98c], R186 ;  /* 0x00098cba01007387 */ /* 0x0101e80000100800 */
[----:B------:R-:W4:Y:S04]  /*341c0*/  LDL.64 R174, [R1+0x1310] ;  /* 0x0013100001ae7983 */ /* 0x000f280000100a00 */
[----:B------:R1:W-:Y:S04]  /*341d0*/  STL [R1+0x988], R183 ;  /* 0x000988b701007387 */ /* 0x0003e80000100800 */
[----:B------:R-:W4:Y:S04]  /*341e0*/  LDL.64 R172, [R1+0x1308] ;  /* 0x0013080001ac7983 */ /* 0x000f280000100a00 */
[----:B------:R1:W-:Y:S04]  /*341f0*/  STL [R1+0x984], R182 ;  /* 0x000984b601007387 */ /* 0x0003e80000100800 */
[----:B------:R-:W4:Y:S04]  /*34200*/  LDL.64 R170, [R1+0x1300] ;  /* 0x0013000001aa7983 */ /* 0x000f280000100a00 */
[----:B0-----:R0:W4:Y:S01]  /*34210*/  LDG.E.U16 R186, desc[UR60][R14.64] ;  /* 0x0000003c0eba7981 */ /* 0x001122000c1e1500 */
[----:B--2---:R-:W-:-:S03]  /*34220*/  IMAD.WIDE R20, R0, 0x2, R168 ;  /* 0x0000000200147825 */ /* 0x004fc600078e02a8 */
[----:B------:R-:W2:Y:S01]  /*34230*/  LDL.64 R168, [R1+0x12f8] ;  /* 0x0012f80001a87983 */ /* 0x000ea20000100a00 */
[----:B---3--:R-:W-:-:S03]  /*34240*/  IMAD.WIDE R18, R0, 0x2, R166 ;  /* 0x0000000200127825 */ /* 0x008fc600078e02a6 */
[----:B-1----:R1:W3:Y:S01]  /*34250*/  LDG.E.U16 R183, desc[UR60][R20.64] ;  /* 0x0000003c14b77981 */ /* 0x0022e2000c1e1500 */
[----:B0-----:R-:W-:-:S03]  /*34260*/  IMAD.WIDE R14, R0, 0x2, R162 ;  /* 0x00000002000e7825 */ /* 0x001fc600078e02a2 */
[----:B------:R-:W-:Y:S04]  /*34270*/  STL [R1+0x980], R195 ;  /* 0x000980c301007387 */ /* 0x000fe80000100800 */
[----:B------:R-:W3:Y:S01]  /*34280*/  LDL.64 R166, [R1+0x12f0] ;  /* 0x0012f00001a67983 */ /* 0x000ee20000100a00 */
[----:B-1----:R-:W-:-:S03]  /*34290*/  IMAD.WIDE R20, R0, 0x2, R164 ;  /* 0x0000000200147825 */ /* 0x002fc600078e02a4 */
[----:B------:R0:W3:Y:S04]  /*342a0*/  LDG.E.U16 R182, desc[UR60][R18.64] ;  /* 0x0000003c12b67981 */ /* 0x0000e8000c1e1500 */
[----:B------:R-:W-:Y:S04]  /*342b0*/  STL [R1+0x97c], R194 ;  /* 0x00097cc201007387 */ /* 0x000fe80000100800 */
[----:B------:R-:W3:Y:S01]  /*342c0*/  LDL.64 R162, [R1+0x12e8] ;  /* 0x0012e80001a27983 */ /* 0x000ee20000100a00 */
[----:B0-----:R-:W-:-:S03]  /*342d0*/  IMAD.WIDE R18, R0, 0x2, R160 ;  /* 0x0000000200127825 */ /* 0x001fc600078e02a0 */
[----:B------:R0:W3:Y:S04]  /*342e0*/  LDG.E.U16 R181, desc[UR60][R14.64] ;  /* 0x0000003c0eb57981 */ /* 0x0000e8000c1e1500 */
[----:B------:R-:W-:Y:S04]  /*342f0*/  STL [R1+0x998], R191 ;  /* 0x000998bf01007387 */ /* 0x000fe80000100800 */
[----:B------:R1:W3:Y:S01]  /*34300*/  LDG.E.U16 R180, desc[UR60][R20.64] ;  /* 0x0000003c14b47981 */ /* 0x0002e2000c1e1500 */
[----:B0-----:R-:W-:-:S03]  /*34310*/  IMAD.WIDE R14, R0, 0x2, R156 ;  /* 0x00000002000e7825 */ /* 0x001fc600078e029c */
[----:B------:R0:W-:Y:S04]  /*34320*/  STL [R1+0x974], R23 ;  /* 0x0009741701007387 */ /* 0x0001e80000100800 */
[----:B------:R-:W3:Y:S04]  /*34330*/  LDL.64 R164, [R1+0x12e0] ;  /* 0x0012e00001a47983 */ /* 0x000ee80000100a00 */
[----:B------:R-:W3:Y:S04]  /*34340*/  LDL.64 R160, [R1+0x12d8] ;  /* 0x0012d80001a07983 */ /* 0x000ee80000100a00 */
[----:B------:R1:W-:Y:S04]  /*34350*/  STL [R1+0x970], R187 ;  /* 0x000970bb01007387 */ /* 0x0003e80000100800 */
[----:B0-----:R0:W3:Y:S04]  /*34360*/  LDG.E.U16 R23, desc[UR60][R18.64] ;  /* 0x0000003c12177981 */ /* 0x0010e8000c1e1500 */
[----:B------:R-:W3:Y:S01]  /*34370*/  LDL.64 R156, [R1+0x12d0] ;  /* 0x0012d000019c7983 */ /* 0x000ee20000100a00 */
[----:B-1----:R-:W-:-:S04]  /*34380*/  IMAD.WIDE R20, R0, 0x2, R176 ;  /* 0x0000000200147825 */ /* 0x002fc800078e02b0 */
[C---:B0-----:R-:W-:Y:S01]  /*34390*/  IMAD.WIDE R18, R0.reuse, 0x2, R154 ;  /* 0x0000000200127825 */ /* 0x041fe200078e029a */
[----:B------:R-:W3:Y:S04]  /*343a0*/  LDG.E.U16 R187, desc[UR60][R20.64] ;  /* 0x0000003c14bb7981 */ /* 0x000ee8000c1e1500 */
[----:B------:R0:W-:Y:S04]  /*343b0*/  STL [R1+0x96c], R3 ;  /* 0x00096c0301007387 */ /* 0x0001e80000100800 */
[----:B------:R1:W-:Y:S04]  /*343c0*/  STL [R1+0x968], R179 ;  /* 0x000968b301007387 */ /* 0x0003e80000100800 */
[----:B------:R-:W3:Y:S04]  /*343d0*/  LDL.64 R176, [R1+0x12c8] ;  /* 0x0012c80001b07983 */ /* 0x000ee80000100a00 */
[----:B0-----:R0:W3:Y:S04]  /*343e0*/  LDG.E.U16 R3, desc[UR60][R14.64] ;  /* 0x0000003c0e037981 */ /* 0x0010e8000c1e1500 */
[----:B-1----:R1:W3:Y:S04]  /*343f0*/  LDG.E.U16 R179, desc[UR60][R18.64] ;  /* 0x0000003c12b37981 */ /* 0x0022e8000c1e1500 */
[----:B------:R-:W3:Y:S01]  /*34400*/  LDL.64 R154, [R1+0x12c0] ;  /* 0x0012c000019a7983 */ /* 0x000ee20000100a00 */
[----:B0-----:R-:W-:-:S03]  /*34410*/  IMAD.WIDE R14, R0, 0x2, R152 ;  /* 0x00000002000e7825 */ /* 0x001fc600078e0298 */
[----:B------:R-:W-:Y:S04]  /*34420*/  STL [R1+0x964], R190 ;  /* 0x000964be01007387 */ /* 0x000fe80000100800 */
[----:B------:R-:W3:Y:S04]  /*34430*/  LDL.64 R152, [R1+0x12b8] ;  /* 0x0012b80001987983 */ /* 0x000ee80000100a00 */
[----:B------:R0:W-:Y:S04]  /*34440*/  STL [R1+0x960], R178 ;  /* 0x000960b201007387 */ /* 0x0001e80000100800 */
[----:B0-----:R0:W3:Y:S01]  /*34450*/  LDG.E.U16 R178, desc[UR60][R14.64] ;  /* 0x0000003c0eb27981 */ /* 0x0010e2000c1e1500 */
[----:B----4-:R-:W-:-:S04]  /*34460*/  IMAD.WIDE R20, R0, 0x2, R174 ;  /* 0x0000000200147825 */ /* 0x010fc800078e02ae */
[C---:B-1----:R-:W-:Y:S01]  /*34470*/  IMAD.WIDE R18, R0.reuse, 0x2, R172 ;  /* 0x0000000200127825 */ /* 0x042fe200078e02ac */
[----:B------:R2:W4:Y:S03]  /*34480*/  LDG.E.U16 R190, desc[UR60][R20.64] ;  /* 0x0000003c14be7981 */ /* 0x000526000c1e1500 */
[C---:B0-----:R-:W-:Y:S01]  /*34490*/  IMAD.WIDE R14, R0.reuse, 0x2, R170 ;  /* 0x00000002000e7825 */ /* 0x041fe200078e02aa */
[----:B------:R0:W-:Y:S04]  /*344a0*/  STL [R1+0x95c], R186 ;  /* 0x00095cba01007387 */ /* 0x0001e80000100800 */
[----:B------:R-:W4:Y:S04]  /*344b0*/  LDL.64 R174, [R1+0x12b0] ;  /* 0x0012b00001ae7983 */ /* 0x000f280000100a00 */
[----:B------:R-:W4:Y:S04]  /*344c0*/  LDL.64 R172, [R1+0x12a8] ;  /* 0x0012a80001ac7983 */ /* 0x000f280000100a00 */
[----:B0-----:R0:W4:Y:S01]  /*344d0*/  LDG.E.U16 R186, desc[UR60][R18.64] ;  /* 0x0000003c12ba7981 */ /* 0x001122000c1e1500 */
[----:B--2---:R-:W-:-:S03]  /*344e0*/  IMAD.WIDE R20, R0, 0x2, R168 ;  /* 0x0000000200147825 */ /* 0x004fc600078e02a8 */
[----:B---3--:R1:W-:Y:S04]  /*344f0*/  STL [R1+0x978], R183 ;  /* 0x000978b701007387 */ /* 0x0083e80000100800 */
[----:B------:R-:W2:Y:S01]  /*34500*/  LDL.64 R170, [R1+0x12a0] ;  /* 0x0012a00001aa7983 */ /* 0x000ea20000100a00 */
[----:B0-----:R-:W-:-:S03]  /*34510*/  IMAD.WIDE R18, R0, 0x2, R166 ;  /* 0x0000000200127825 */ /* 0x001fc600078e02a6 */
[----:B-1----:R0:W3:Y:S04]  /*34520*/  LDG.E.U16 R183, desc[UR60][R14.64] ;  /* 0x0000003c0eb77981 */ /* 0x0020e8000c1e1500 */
[----:B------:R1:W-:Y:S01]  /*34530*/  STL [R1+0x954], R182 ;  /* 0x000954b601007387 */ /* 0x0003e20000100800 */
[----:B0-----:R-:W-:-:S03]  /*34540*/  IMAD.WIDE R14, R0, 0x2, R162 ;  /* 0x00000002000e7825 */ /* 0x001fc600078e02a2 */
[----:B------:R0:W-:Y:S04]  /*34550*/  STL [R1+0x950], R181 ;  /* 0x000950b501007387 */ /* 0x0001e80000100800 */
[----:B------:R-:W2:Y:S04]  /*34560*/  LDL.64 R168, [R1+0x1298] ;  /* 0x0012980001a87983 */ /* 0x000ea80000100a00 */
[----:B------:R-:W2:Y:S04]  /*34570*/  LDL.64 R166, [R1+0x1290] ;  /* 0x0012900001a67983 */ /* 0x000ea80000100a00 */
[----:B-1----:R1:W2:Y:S04]  /*34580*/  LDG.E.U16 R182, desc[UR60][R20.64] ;  /* 0x0000003c14b67981 */ /* 0x0022a8000c1e1500 */
[----:B------:R1:W-:Y:S04]  /*34590*/  STL [R1+0x94c], R180 ;  /* 0x00094cb401007387 */ /* 0x0003e80000100800 */
[----:B------:R-:W2:Y:S04]  /*345a0*/  LDL.64 R162, [R1+0x1288] ;  /* 0x0012880001a27983 */ /* 0x000ea80000100a00 */
[----:B0-----:R0:W2:Y:S01]  /*345b0*/  LDG.E.U16 R181, desc[UR60][R18.64] ;  /* 0x0000003c12b57981 */ /* 0x0010a2000c1e1500 */
[----:B-1----:R-:W-:-:S04]  /*345c0*/  IMAD.WIDE R20, R0, 0x2, R164 ;  /* 0x0000000200147825 */ /* 0x002fc800078e02a4 */
[C---:B0-----:R-:W-:Y:S01]  /*345d0*/  IMAD.WIDE R18, R0.reuse, 0x2, R160 ;  /* 0x0000000200127825 */ /* 0x041fe200078e02a0 */
[----:B------:R-:W2:Y:S04]  /*345e0*/  LDG.E.U16 R180, desc[UR60][R20.64] ;  /* 0x0000003c14b47981 */ /* 0x000ea8000c1e1500 */
[----:B------:R0:W-:Y:S04]  /*345f0*/  STL [R1+0x948], R23 ;  /* 0x0009481701007387 */ /* 0x0001e80000100800 */
[----:B0-----:R0:W2:Y:S02]  /*34600*/  LDG.E.U16 R23, desc[UR60][R14.64] ;  /* 0x0000003c0e177981 */ /* 0x0010a4000c1e1500 */
[----:B0-----:R-:W-:-:S04]  /*34610*/  IMAD.WIDE R14, R0, 0x2, R156 ;  /* 0x00000002000e7825 */ /* 0x001fc800078e029c */
[C---:B------:R-:W-:Y:S01]  /*34620*/  IMAD.WIDE R20, R0.reuse, 0x2, R176 ;  /* 0x0000000200147825 */ /* 0x040fe200078e02b0 */
[----:B------:R0:W-:Y:S04]  /*34630*/  STL [R1+0x944], R3 ;  /* 0x0009440301007387 */ /* 0x0001e80000100800 */
[----:B------:R-:W2:Y:S04]  /*34640*/  LDL.64 R164, [R1+0x1280] ;  /* 0x0012800001a47983 */ /* 0x000ea80000100a00 */
[----:B------:R-:W2:Y:S04]  /*34650*/  LDL.64 R160, [R1+0x1278] ;  /* 0x0012780001a07983 */ /* 0x000ea80000100a00 */
[----:B------:R1:W-:Y:S04]  /*34660*/  STL [R1+0x940], R187 ;  /* 0x000940bb01007387 */ /* 0x0003e80000100800 */
[----:B------:R-:W2:Y:S04]  /*34670*/  LDL.64 R156, [R1+0x1270] ;  /* 0x00127000019c7983 */ /* 0x000ea80000100a00 */
[----:B0-----:R0:W2:Y:S04]  /*34680*/  LDG.E.U16 R3, desc[UR60][R18.64] ;  /* 0x0000003c12037981 */ /* 0x0010a8000c1e1500 */
[----:B------:R0:W-:Y:S04]  /*34690*/  STL [R1+0x93c], R179 ;  /* 0x00093cb301007387 */ /* 0x0001e80000100800 */
[----:B-1----:R-:W2:Y:S01]  /*346a0*/  LDG.E.U16 R187, desc[UR60][R20.64] ;  /* 0x0000003c14bb7981 */ /* 0x002ea2000c1e1500 */
[----:B0-----:R-:W-:-:S03]  /*346b0*/  IMAD.WIDE R18, R0, 0x2, R154 ;  /* 0x0000000200127825 */ /* 0x001fc600078e029a */
[----:B------:R0:W2:Y:S04]  /*346c0*/  LDG.E.U16 R179, desc[UR60][R14.64] ;  /* 0x0000003c0eb37981 */ /* 0x0000a8000c1e1500 */
[----:B------:R1:W-:Y:S04]  /*346d0*/  STL [R1+0x958], R178 ;  /* 0x000958b201007387 */ /* 0x0003e80000100800 */
[----:B------:R-:W2:Y:S01]  /*346e0*/  LDL.64 R176, [R1+0x1268] ;  /* 0x0012680001b07983 */ /* 0x000ea20000100a00 */
[----:B0-----:R-:W-:-:S03]  /*346f0*/  IMAD.WIDE R14, R0, 0x2, R152 ;  /* 0x00000002000e7825 */ /* 0x001fc600078e0298 */
[----:B------:R-:W2:Y:S04]  /*34700*/  LDL.64 R154, [R1+0x1260] ;  /* 0x00126000019a7983 */ /* 0x000ea80000100a00 */
[----:B-1----:R0:W2:Y:S01]  /*34710*/  LDG.E.U16 R178, desc[UR60][R18.64] ;  /* 0x0000003c12b27981 */ /* 0x0020a2000c1e1500 */
[----:B----4-:R-:W-:-:S03]  /*34720*/  IMAD.WIDE R20, R0, 0x2, R174 ;  /* 0x0000000200147825 */ /* 0x010fc600078e02ae */
[----:B------:R1:W-:Y:S04]  /*34730*/  STL [R1+0x934], R190 ;  /* 0x000934be01007387 */ /* 0x0003e80000100800 */
[----:B------:R-:W4:Y:S01]  /*34740*/  LDL.64 R152, [R1+0x1258] ;  /* 0x0012580001987983 */ /* 0x000f220000100a00 */
[----:B0-----:R-:W-:-:S03]  /*34750*/  IMAD.WIDE R18, R0, 0x2, R172 ;  /* 0x0000000200127825 */ /* 0x001fc600078e02ac */
[----:B------:R0:W-:Y:S04]  /*34760*/  STL [R1+0x930], R186 ;  /* 0x000930ba01007387 */ /* 0x0001e80000100800 */
[----:B-1----:R-:W4:Y:S04]  /*34770*/  LDG.E.U16 R190, desc[UR60][R20.64] ;  /* 0x0000003c14be7981 */ /* 0x002f28000c1e1500 */
[----:B0-----:R2:W4:Y:S04]  /*34780*/  LDG.E.U16 R186, desc[UR60][R14.64] ;  /* 0x0000003c0eba7981 */ /* 0x001528000c1e1500 */
[----:B---3--:R0:W-:Y:S04]  /*34790*/  STL [R1+0x92c], R183 ;  /* 0x00092cb701007387 */ /* 0x0081e80000100800 */
[----:B------:R-:W3:Y:S01]  /*347a0*/  LDL.64 R174, [R1+0x1250] ;  /* 0x0012500001ae7983 */ /* 0x000ee20000100a00 */
[----:B--2---:R-:W-:-:S03]  /*347b0*/  IMAD.WIDE R14, R0, 0x2, R170 ;  /* 0x00000002000e7825 */ /* 0x004fc600078e02aa */
[----:B------:R-:W2:Y:S04]  /*347c0*/  LDL.64 R172, [R1+0x1248] ;  /* 0x0012480001ac7983 */ /* 0x000ea80000100a00 */
[----:B0-----:R0:W2:Y:S01]  /*347d0*/  LDG.E.U16 R183, desc[UR60][R18.64] ;  /* 0x0000003c12b77981 */ /* 0x0010a2000c1e1500 */
[----:B------:R-:W-:-:S03]  /*347e0*/  IMAD.WIDE R20, R0, 0x2, R168 ;  /* 0x0000000200147825 */ /* 0x000fc600078e02a8 */
[----:B------:R1:W-:Y:S01]  /*347f0*/  STL [R1+0x928], R182 ;  /* 0x000928b601007387 */ /* 0x0003e20000100800 */
[----:B0-----:R-:W-:-:S03]  /*34800*/  IMAD.WIDE R18, R0, 0x2, R166 ;  /* 0x0000000200127825 */ /* 0x001fc600078e02a6 */
[----:B------:R-:W2:Y:S04]  /*34810*/  LDL.64 R170, [R1+0x1240] ;  /* 0x0012400001aa7983 */ /* 0x000ea80000100a00 */
[----:B-1----:R0:W2:Y:S04]  /*34820*/  LDG.E.U16 R182, desc[UR60][R14.64] ;  /* 0x0000003c0eb67981 */ /* 0x0020a8000c1e1500 */
[----:B------:R1:W-:Y:S01]  /*34830*/  STL [R1+0x924], R181 ;  /* 0x000924b501007387 */ /* 0x0003e20000100800 */
[----:B0-----:R-:W-:-:S03]  /*34840*/  IMAD.WIDE R14, R0, 0x2, R162 ;  /* 0x00000002000e7825 */ /* 0x001fc600078e02a2 */
[----:B-1----:R0:W2:Y:S04]  /*34850*/  LDG.E.U16 R181, desc[UR60][R20.64] ;  /* 0x0000003c14b57981 */ /* 0x0020a8000c1e1500 */
[----:B------:R1:W-:Y:S04]  /*34860*/  STL [R1+0x920], R23 ;  /* 0x0009201701007387 */ /* 0x0003e80000100800 */
[----:B------:R-:W2:Y:S04]  /*34870*/  LDL.64 R168, [R1+0x1238] ;  /* 0x0012380001a87983 */ /* 0x000ea80000100a00 */
[----:B------:R-:W2:Y:S04]  /*34880*/  LDL.64 R166, [R1+0x1230] ;  /* 0x0012300001a67983 */ /* 0x000ea80000100a00 */
[----:B------:R0:W-:Y:S04]  /*34890*/  STL [R1+0x91c], R180 ;  /* 0x00091cb401007387 */ /* 0x0001e80000100800 */
[----:B------:R-:W2:Y:S04]  /*348a0*/  LDL.64 R162, [R1+0x1228] ;  /* 0x0012280001a27983 */ /* 0x000ea80000100a00 */
[----:B-1----:R1:W2:Y:S01]  /*348b0*/  LDG.E.U16 R23, desc[UR60][R18.64] ;  /* 0x0000003c12177981 */ /* 0x0022a2000c1e1500 */
[----:B0-----:R-:W-:-:S04]  /*348c0*/  IMAD.WIDE R20, R0, 0x2, R164 ;  /* 0x0000000200147825 */ /* 0x001fc800078e02a4 */
[C---:B-1----:R-:W-:Y:S01]  /*348d0*/  IMAD.WIDE R18, R0.reuse, 0x2, R160 ;  /* 0x0000000200127825 */ /* 0x042fe200078e02a0 */
[----:B------:R-:W2:Y:S04]  /*348e0*/  LDG.E.U16 R180, desc[UR60][R20.64] ;  /* 0x0000003c14b47981 */ /* 0x000ea8000c1e1500 */
[----:B------:R0:W-:Y:S04]  /*348f0*/  STL [R1+0x938], R3 ;  /* 0x0009380301007387 */ /* 0x0001e80000100800 */
[----:B0-----:R0:W2:Y:S04]  /*34900*/  LDG.E.U16 R3, desc[UR60][R14.64] ;  /* 0x0000003c0e037981 */ /* 0x0010a8000c1e1500 */
[----:B------:R1:W-:Y:S04]  /*34910*/  STL [R1+0x914], R179 ;  /* 0x000914b301007387 */ /* 0x0003e80000100800 */
[----:B------:R-:W2:Y:S01]  /*34920*/  LDL.64 R164, [R1+0x1220] ;  /* 0x0012200001a47983 */ /* 0x000ea20000100a00 */
[----:B0-----:R-:W-:-:S03]  /*34930*/  IMAD.WIDE R14, R0, 0x2, R156 ;  /* 0x00000002000e7825 */ /* 0x001fc600078e029c */
[----:B------:R-:W2:Y:S04]  /*34940*/  LDL.64 R160, [R1+0x1218] ;  /* 0x0012180001a07983 */ /* 0x000ea80000100a00 */
[----:B------:R-:W-:Y:S04]  /*34950*/  STL [R1+0x910], R187 ;  /* 0x000910bb01007387 */ /* 0x000fe80000100800 */
[----:B-1----:R0:W2:Y:S04]  /*34960*/  LDG.E.U16 R179, desc[UR60][R18.64] ;  /* 0x0000003c12b37981 */ /* 0x0020a8000c1e1500 */
[----:B------:R-:W2:Y:S04]  /*34970*/  LDL.64 R156, [R1+0x1210] ;  /* 0x00121000019c7983 */ /* 0x000ea80000100a00 */
[----:B------:R1:W-:Y:S04]  /*34980*/  STL [R1+0x90c], R178 ;  /* 0x00090cb201007387 */ /* 0x0003e80000100800 */
[----:B-1----:R1:W2:Y:S01]  /*34990*/  LDG.E.U16 R178, desc[UR60][R14.64] ;  /* 0x0000003c0eb27981 */ /* 0x0022a2000c1e1500 */
[----:B------:R-:W-:-:S04]  /*349a0*/  IMAD.WIDE R20, R0, 0x2, R176 ;  /* 0x0000000200147825 */ /* 0x000fc800078e02b0 */
[C---:B0-----:R-:W-:Y:S01]  /*349b0*/  IMAD.WIDE R18, R0.reuse, 0x2, R154 ;  /* 0x0000000200127825 */ /* 0x041fe200078e029a */
[----:B----4-:R0:W-:Y:S03]  /*349c0*/  STL [R1+0x908], R186 ;  /* 0x000908ba01007387 */ /* 0x0101e60000100800 */
[C---:B-1----:R-:W-:Y:S01]  /*349d0*/  IMAD.WIDE R14, R0.reuse, 0x2, R152 ;  /* 0x00000002000e7825 */ /* 0x042fe200078e0298 */
[----:B------:R3:W4:Y:S04]  /*349e0*/  LDG.E.U16 R187, desc[UR60][R20.64] ;  /* 0x0000003c14bb7981 */ /* 0x000728000c1e1500 */
[----:B------:R-:W4:Y:S04]  /*349f0*/  LDL.64 R176, [R1+0x1208] ;  /* 0x0012080001b07983 */ /* 0x000f280000100a00 */
[----:B------:R-:W4:Y:S01]  /*34a00*/  LDL.64 R154, [R1+0x1200] ;  /* 0x00120000019a7983 */ /* 0x000f220000100a00 */
[----:B---3--:R-:W-:-:S03]  /*34a10*/  IMAD.WIDE R20, R0, 0x2, R174 ;  /* 0x0000000200147825 */ /* 0x008fc600078e02ae */
[----:B------:R-:W-:Y:S04]  /*34a20*/  STL [R1+0x904], R190 ;  /* 0x000904be01007387 */ /* 0x000fe80000100800 */
[----:B0-----:R0:W3:Y:S04]  /*34a30*/  LDG.E.U16 R186, desc[UR60][R18.64] ;  /* 0x0000003c12ba7981 */ /* 0x0010e8000c1e1500 */
[----:B------:R-:W3:Y:S04]  /*34a40*/  LDL.64 R152, [R1+0x11f8] ;  /* 0x0011f80001987983 */ /* 0x000ee80000100a00 */
[----:B--2---:R1:W-:Y:S01]  /*34a50*/  STL [R1+0x900], R183 ;  /* 0x000900b701007387 */ /* 0x0043e20000100800 */
[----:B0-----:R-:W-:-:S03]  /*34a60*/  IMAD.WIDE R18, R0, 0x2, R172 ;  /* 0x0000000200127825 */ /* 0x001fc600078e02ac */
[----:B------:R0:W-:Y:S04]  /*34a70*/  STL [R1+0x8fc], R182 ;  /* 0x0008fcb601007387 */ /* 0x0001e80000100800 */
[----:B-1----:R1:W2:Y:S04]  /*34a80*/  LDG.E.U16 R183, desc[UR60][R14.64] ;  /* 0x0000003c0eb77981 */ /* 0x0022a8000c1e1500 */
[----:B------:R-:W2:Y:S04]  /*34a90*/  LDL.64 R174, [R1+0x11f0] ;  /* 0x0011f00001ae7983 */ /* 0x000ea80000100a00 */
[----:B0-----:R0:W2:Y:S01]  /*34aa0*/  LDG.E.U16 R182, desc[UR60][R20.64] ;  /* 0x0000003c14b67981 */ /* 0x0010a2000c1e1500 */
[----:B-1----:R-:W-:-:S03]  /*34ab0*/  IMAD.WIDE R14, R0, 0x2, R170 ;  /* 0x00000002000e7825 */ /* 0x002fc600078e02aa */
[----:B------:R1:W2:Y:S04]  /*34ac0*/  LDG.E.U16 R190, desc[UR60][R18.64] ;  /* 0x0000003c12be7981 */ /* 0x0002a8000c1e1500 */
[----:B------:R-:W2:Y:S04]  /*34ad0*/  LDL.64 R172, [R1+0x11e8] ;  /* 0x0011e80001ac7983 */ /* 0x000ea80000100a00 */
[----:B------:R0:W-:Y:S04]  /*34ae0*/  STL [R1+0x918], R181 ;  /* 0x000918b501007387 */ /* 0x0001e80000100800 */
[----:B------:R-:W2:Y:S04]  /*34af0*/  LDL.64 R170, [R1+0x11e0] ;  /* 0x0011e00001aa7983 */ /* 0x000ea80000100a00 */
[----:B0-----:R0:W2:Y:S01]  /*34b00*/  LDG.E.U16 R181, desc[UR60][R14.64] ;  /* 0x0000003c0eb57981 */ /* 0x0010a2000c1e1500 */
[----:B------:R-:W-:-:S04]  /*34b10*/  IMAD.WIDE R20, R0, 0x2, R168 ;  /* 0x0000000200147825 */ /* 0x000fc800078e02a8 */
[----:B-1----:R-:W-:-:S04]  /*34b20*/  IMAD.WIDE R18, R0, 0x2, R166 ;  /* 0x0000000200127825 */ /* 0x002fc800078e02a6 */
[C---:B0-----:R-:W-:Y:S01]  /*34b30*/  IMAD.WIDE R14, R0.reuse, 0x2, R162 ;  /* 0x00000002000e7825 */ /* 0x041fe200078e02a2 */
[----:B------:R0:W-:Y:S04]  /*34b40*/  STL [R1+0x8f4], R23 ;  /* 0x0008f41701007387 */ /* 0x0001e80000100800 */
[----:B0-----:R0:W2:Y:S04]  /*34b50*/  LDG.E.U16 R23, desc[UR60][R20.64] ;  /* 0x0000003c14177981 */ /* 0x0010a8000c1e1500 */
[----:B------:R1:W-:Y:S04]  /*34b60*/  STL [R1+0x8f0], R3 ;  /* 0x0008f00301007387 */ /* 0x0003e80000100800 */
[----:B------:R-:W2:Y:S01]  /*34b70*/  LDL.64 R168, [R1+0x11d8] ;  /* 0x0011d80001a87983 */ /* 0x000ea20000100a00 */
[----:B0-----:R-:W-:-:S03]  /*34b80*/  IMAD.WIDE R20, R0, 0x2, R164 ;  /* 0x0000000200147825 */ /* 0x001fc600078e02a4 */
[----:B------:R-:W2:Y:S04]  /*34b90*/  LDL.64 R166, [R1+0x11d0] ;  /* 0x0011d00001a67983 */ /* 0x000ea80000100a00 */
[----:B-1----:R0:W2:Y:S04]  /*34ba0*/  LDG.E.U16 R3, desc[UR60][R18.64] ;  /* 0x0000003c12037981 */ /* 0x0020a8000c1e1500 */
[----:B------:R1:W-:Y:S04]  /*34bb0*/  STL [R1+0x8ec], R180 ;  /* 0x0008ecb401007387 */ /* 0x0003e80000100800 */
[----:B------:R-:W2:Y:S01]  /*34bc0*/  LDL.64 R162, [R1+0x11c8] ;  /* 0x0011c80001a27983 */ /* 0x000ea20000100a00 */
[----:B0-----:R-:W-:-:S03]  /*34bd0*/  IMAD.WIDE R18, R0, 0x2, R160 ;  /* 0x0000000200127825 */ /* 0x001fc600078e02a0 */
[----:B------:R0:W-:Y:S04]  /*34be0*/  STL [R1+0x8e8], R179 ;  /* 0x0008e8b301007387 */ /* 0x0001e80000100800 */
[----:B-1----:R1:W2:Y:S04]  /*34bf0*/  LDG.E.U16 R180, desc[UR60][R14.64] ;  /* 0x0000003c0eb47981 */ /* 0x0022a8000c1e1500 */
[----:B0-----:R4:W2:Y:S04]  /*34c00*/  LDG.E.U16 R179, desc[UR60][R20.64] ;  /* 0x0000003c14b37981 */ /* 0x0018a8000c1e1500 */
[----:B------:R0:W-:Y:S01]  /*34c10*/  STL [R1+0x8e4], R178 ;  /* 0x0008e4b201007387 */ /* 0x0001e20000100800 */
[----:B-1----:R-:W-:-:S03]  /*34c20*/  IMAD.WIDE R14, R0, 0x2, R156 ;  /* 0x00000002000e7825 */ /* 0x002fc600078e029c */
[----:B------:R-:W2:Y:S04]  /*34c30*/  LDL.64 R164, [R1+0x11c0] ;  /* 0x0011c00001a47983 */ /* 0x000ea80000100a00 */
[----:B------:R-:W2:Y:S04]  /*34c40*/  LDL.64 R160, [R1+0x11b8] ;  /* 0x0011b80001a07983 */ /* 0x000ea80000100a00 */
[----:B0-----:R0:W2:Y:S01]  /*34c50*/  LDG.E.U16 R178, desc[UR60][R18.64] ;  /* 0x0000003c12b27981 */ /* 0x0010a2000c1e1500 */
[----:B----4-:R-:W-:-:S03]  /*34c60*/  IMAD.WIDE R20, R0, 0x2, R176 ;  /* 0x0000000200147825 */ /* 0x010fc600078e02b0 */
[----:B------:R1:W-:Y:S04]  /*34c70*/  STL [R1+0x8e0], R187 ;  /* 0x0008e0bb01007387 */ /* 0x0003e80000100800 */
[----:B------:R-:W4:Y:S01]  /*34c80*/  LDL.64 R156, [R1+0x11b0] ;  /* 0x0011b000019c7983 */ /* 0x000f220000100a00 */
[----:B0-----:R-:W-:-:S03]  /*34c90*/  IMAD.WIDE R18, R0, 0x2, R154 ;  /* 0x0000000200127825 */ /* 0x001fc600078e029a */
[----:B-1----:R0:W4:Y:S04]  /*34ca0*/  LDG.E.U16 R187, desc[UR60][R14.64] ;  /* 0x0000003c0ebb7981 */ /* 0x002128000c1e1500 */
[----:B---3--:R1:W-:Y:S01]  /*34cb0*/  STL [R1+0x8dc], R186 ;  /* 0x0008dcba01007387 */ /* 0x0083e20000100800 */
[----:B0-----:R-:W-:-:S03]  /*34cc0*/  IMAD.WIDE R14, R0, 0x2, R152 ;  /* 0x00000002000e7825 */ /* 0x001fc600078e0298 */
[----:B-1----:R0:W3:Y:S04]  /*34cd0*/  LDG.E.U16 R186, desc[UR60][R20.64] ;  /* 0x0000003c14ba7981 */ /* 0x0020e8000c1e1500 */
[----:B--2---:R1:W-:Y:S04]  /*34ce0*/  STL [R1+0x8f8], R183 ;  /* 0x0008f8b701007387 */ /* 0x0043e80000100800 */
[----:B------:R-:W2:Y:S01]  /*34cf0*/  LDL.64 R154, [R1+0x11a8] ;  /* 0x0011a800019a7983 */ /* 0x000ea20000100a00 */
[----:B0-----:R-:W-:-:S03]  /*34d00*/  IMAD.WIDE R20, R0, 0x2, R174 ;  /* 0x0000000200147825 */ /* 0x001fc600078e02ae */
[----:B------:R-:W2:Y:S04]  /*34d10*/  LDL.64 R152, [R1+0x11a0] ;  /* 0x0011a00001987983 */ /* 0x000ea80000100a00 */
[----:B-1----:R0:W2:Y:S04]  /*34d20*/  LDG.E.U16 R183, desc[UR60][R18.64] ;  /* 0x0000003c12b77981 */ /* 0x0020a8000c1e1500 */
[----:B------:R1:W-:Y:S04]  /*34d30*/  STL [R1+0x8d4], R182 ;  /* 0x0008d4b601007387 */ /* 0x0003e80000100800 */
[----:B------:R-:W-:Y:S01]  /*34d40*/  STL [R1+0x8d0], R190 ;  /* 0x0008d0be01007387 */ /* 0x000fe20000100800 */
[----:B0-----:R-:W-:-:S03]  /*34d50*/  IMAD.WIDE R18, R0, 0x2, R172 ;  /* 0x0000000200127825 */ /* 0x001fc600078e02ac */
[----:B------:R-:W2:Y:S04]  /*34d60*/  LDL.64 R176, [R1+0x1198] ;  /* 0x0011980001b07983 */ /* 0x000ea80000100a00 */
[----:B-1----:R0:W2:Y:S04]  /*34d70*/  LDG.E.U16 R182, desc[UR60][R14.64] ;  /* 0x0000003c0eb67981 */ /* 0x0020a8000c1e1500 */
[----:B------:R1:W-:Y:S04]  /*34d80*/  STL [R1+0x8cc], R181 ;  /* 0x0008ccb501007387 */ /* 0x0003e80000100800 */
[----:B------:R-:W2:Y:S01]  /*34d90*/  LDL.64 R174, [R1+0x1190] ;  /* 0x0011900001ae7983 */ /* 0x000ea20000100a00 */
[----:B0-----:R-:W-:-:S03]  /*34da0*/  IMAD.WIDE R14, R0, 0x2, R170 ;  /* 0x00000002000e7825 */ /* 0x001fc600078e02aa */
[----:B------:R-:W2:Y:S04]  /*34db0*/  LDL.64 R172, [R1+0x1188] ;  /* 0x0011880001ac7983 */ /* 0x000ea80000100a00 */
[----:B------:R-:W2:Y:S04]  /*34dc0*/  LDL.64 R170, [R1+0x1180] ;  /* 0x0011800001aa7983 */ /* 0x000ea80000100a00 */
[----:B-1----:R0:W2:Y:S04]  /*34dd0*/  LDG.E.U16 R181, desc[UR60][R20.64] ;  /* 0x0000003c14b57981 */ /* 0x0020a8000c1e1500 */
[----:B------:R1:W-:Y:S04]  /*34de0*/  STL [R1+0x8c8], R23 ;  /* 0x0008c81701007387 */ /* 0x0003e80000100800 */
[----:B-1----:R1:W2:Y:S01]  /*34df0*/  LDG.E.U16 R23, desc[UR60][R18.64] ;  /* 0x0000003c12177981 */ /* 0x0022a2000c1e1500 */
[----:B0-----:R-:W-:-:S04]  /*34e00*/  IMAD.WIDE R20, R0, 0x2, R168 ;  /* 0x0000000200147825 */ /* 0x001fc800078e02a8 */
[C---:B-1----:R-:W-:Y:S01]  /*34e10*/  IMAD.WIDE R18, R0.reuse, 0x2, R166 ;  /* 0x0000000200127825 */ /* 0x042fe200078e02a6 */
[----:B------:R0:W-:Y:S04]  /*34e20*/  STL [R1+0x8c4], R3 ;  /* 0x0008c40301007387 */ /* 0x0001e80000100800 */
[----:B0-----:R0:W2:Y:S04]  /*34e30*/  LDG.E.U16 R3, desc[UR60][R14.64] ;  /* 0x0000003c0e037981 */ /* 0x0010a8000c1e1500 */
[----:B------:R1:W-:Y:S01]  /*34e40*/  STL [R1+0x8c0], R180 ;  /* 0x0008c0b401007387 */ /* 0x0003e20000100800 */
[----:B0-----:R-:W-:-:S03]  /*34e50*/  IMAD.WIDE R14, R0, 0x2, R162 ;  /* 0x00000002000e7825 */ /* 0x001fc600078e02a2 */
[----:B------:R-:W2:Y:S04]  /*34e60*/  LDL.64 R168, [R1+0x1178] ;  /* 0x0011780001a87983 */ /* 0x000ea80000100a00 */
[----:B------:R-:W2:Y:S04]  /*34e70*/  LDL.64 R166, [R1+0x1170] ;  /* 0x0011700001a67983 */ /* 0x000ea80000100a00 */
[----:B------:R-:W2:Y:S04]  /*34e80*/  LDL.64 R162, [R1+0x1168] ;  /* 0x0011680001a27983 */ /* 0x000ea80000100a00 */
[----:B-1----:R0:W2:Y:S04]  /*34e90*/  LDG.E.U16 R180, desc[UR60][R20.64] ;  /* 0x0000003c14b47981 */ /* 0x0020a8000c1e1500 */
[----:B------:R1:W-:Y:S04]  /*34ea0*/  STL [R1+0x8bc], R179 ;  /* 0x0008bcb301007387 */ /* 0x0003e80000100800 */
[----:B------:R0:W-:Y:S04]  /*34eb0*/  STL [R1+0x8d8], R178 ;  /* 0x0008d8b201007387 */ /* 0x0001e80000100800 */
[----:B-1----:R1:W2:Y:S04]  /*34ec0*/  LDG.E.U16 R179, desc[UR60][R18.64] ;  /* 0x0000003c12b37981 */ /* 0x0022a8000c1e1500 */
[----:B0-----:R0:W2:Y:S01]  /*34ed0*/  LDG.E.U16 R178, desc[UR60][R14.64] ;  /* 0x0000003c0eb27981 */ /* 0x0010a2000c1e1500 */
[----:B------:R-:W-:-:S03]  /*34ee0*/  IMAD.WIDE R20, R0, 0x2, R164 ;  /* 0x0000000200147825 */ /* 0x000fc600078e02a4 */
[----:B----4-:R4:W-:Y:S01]  /*34ef0*/  STL [R1+0x850], R187 ;  /* 0x000850bb01007387 */ /* 0x0109e20000100800 */
[----:B-1----:R-:W-:-:S03]  /*34f00*/  IMAD.WIDE R18, R0, 0x2, R160 ;  /* 0x0000000200127825 */ /* 0x002fc600078e02a0 */
[----:B------:R-:W4:Y:S04]  /*34f10*/  LDL.64 R160, [R1+0x1160] ;  /* 0x0011600001a07983 */ /* 0x000f280000100a00 */
[----:B------:R2:W4:Y:S04]  /*34f20*/  LDG.E.U16 R199, desc[UR60][R20.64] ;  /* 0x0000003c14c77981 */ /* 0x000528000c1e1500 */
[----:B---3--:R-:W-:Y:S01]  /*34f30*/  STL [R1+0x84c], R186 ;  /* 0x00084cba01007387 */ /* 0x008fe20000100800 */
[----:B0-----:R-:W-:-:S03]  /*34f40*/  IMAD.WIDE R14, R0, 0x2, R156 ;  /* 0x00000002000e7825 */ /* 0x001fc600078e029c */
[----:B------:R-:W3:Y:S01]  /*34f50*/  LDL.64 R164, [R1+0x10e0] ;  /* 0x0010e00001a47983 */ /* 0x000ee20000100a00 */
[----:B--2---:R-:W-:-:S03]  /*34f60*/  IMAD.WIDE R20, R0, 0x2, R154 ;  /* 0x0000000200147825 */ /* 0x004fc600078e029a */
[----:B------:R0:W2:Y:S04]  /*34f70*/  LDG.E.U16 R198, desc[UR60][R18.64] ;  /* 0x0000003c12c67981 */ /* 0x0000a8000c1e1500 */
[----:B------:R1:W3:Y:S04]  /*34f80*/  LDG.E.U16 R195, desc[UR60][R14.64] ;  /* 0x0000003c0ec37981 */ /* 0x0002e8000c1e1500 */
[----:B------:R-:W-:Y:S01]  /*34f90*/  STL [R1+0x848], R183 ;  /* 0x000848b701007387 */ /* 0x000fe20000100800 */
[----:B0-----:R-:W-:-:S03]  /*34fa0*/  IMAD.WIDE R18, R0, 0x2, R152 ;  /* 0x0000000200127825 */ /* 0x001fc600078e0298 */
[----:B------:R-:W3:Y:S04]  /*34fb0*/  LDL.64 R154, [R1+0x10e0] ;  /* 0x0010e000019a7983 */ /* 0x000ee80000100a00 */
[----:B------:R-:W3:Y:S01]  /*34fc0*/  LDG.E.U16 R194, desc[UR60][R20.64] ;  /* 0x0000003c14c27981 */ /* 0x000ee2000c1e1500 */
[----:B-1----:R-:W-:-:S03]  /*34fd0*/  IMAD.WIDE R14, R0, 0x2, R176 ;  /* 0x00000002000e7825 */ /* 0x002fc600078e02b0 */
[----:B------:R-:W3:Y:S04]  /*34fe0*/  LDG.E.U16 R191, desc[UR60][R18.64] ;  /* 0x0000003c12bf7981 */ /* 0x000ee8000c1e1500 */
[----:B------:R-:W-:Y:S04]  /*34ff0*/  STL [R1+0x844], R182 ;  /* 0x000844b601007387 */ /* 0x000fe80000100800 */
[----:B------:R-:W3:Y:S04]  /*35000*/  LDL.64 R156, [R1+0x10d8] ;  /* 0x0010d800019c7983 */ /* 0x000ee80000100a00 */
[----:B------:R-:W3:Y:S04]  /*35010*/  LDL.64 R152, [R1+0x10d8] ;  /* 0x0010d80001987983 */ /* 0x000ee80000100a00 */
[----:B------:R0:W3:Y:S04]  /*35020*/  LDG.E.U16 R190, desc[UR60][R14.64] ;  /* 0x0000003c0ebe7981 */ /* 0x0000e8000c1e1500 */
[----:B------:R-:W-:Y:S04]  /*35030*/  STL [R1+0x840], R181 ;  /* 0x000840b501007387 */ /* 0x000fe80000100800 */
[----:B------:R1:W-:Y:S01]  /*35040*/  STL [R1+0x83c], R23 ;  /* 0x00083c1701007387 */ /* 0x0003e20000100800 */
[----:B0-----:R-:W-:-:S05]  /*35050*/  IMAD.WIDE R14, R0, 0x2, R170 ;  /* 0x00000002000e7825 */ /* 0x001fca00078e02aa */
[----:B----4-:R0:W4:Y:S01]  /*35060*/  LDG.E.U16 R187, desc[UR60][R14.64] ;  /* 0x0000003c0ebb7981 */ /* 0x010122000c1e1500 */
[C---:B------:R-:W-:Y:S01]  /*35070*/  IMAD.WIDE R20, R0.reuse, 0x2, R174 ;  /* 0x0000000200147825 */ /* 0x040fe200078e02ae */
[----:B-1----:R-:W1:Y:S03]  /*35080*/  LDC R23, c[0x0][0x268] ;  /* 0x00009a00ff177b82 */ /* 0x002e660000000800 */
[C---:B------:R-:W-:Y:S01]  /*35090*/  IMAD.WIDE R18, R0.reuse, 0x2, R172 ;  /* 0x0000000200127825 */ /* 0x040fe200078e02ac */
[----:B------:R-:W4:Y:S04]  /*350a0*/  LDG.E.U16 R171, desc[UR60][R20.64] ;  /* 0x0000003c14ab7981 */ /* 0x000f28000c1e1500 */
[----:B------:R-:W4:Y:S04]  /*350b0*/  LDG.E.U16 R170, desc[UR60][R18.64] ;  /* 0x0000003c12aa7981 */ /* 0x000f28000c1e1500 */
[----:B------:R0:W-:Y:S02]  /*350c0*/  STL [R1+0x838], R3 ;  /* 0x0008380301007387 */ /* 0x0001e40000100800 */
[----:B0-----:R-:W0:Y:S02]  /*350d0*/  LDC R3, c[0x0][0x268] ;  /* 0x00009a00ff037b82 */ /* 0x001e240000000800 */
[----:B------:R1:W-:Y:S04]  /*350e0*/  STL [R1+0x854], R180 ;  /* 0x000854b401007387 */ /* 0x0003e80000100800 */
[----:B------:R-:W-:Y:S04]  /*350f0*/  STL [R1+0x81c], R179 ;  /* 0x00081cb301007387 */ /* 0x000fe80000100800 */
[----:B------:R-:W4:Y:S04]  /*35100*/  LDL.64 R182, [R1+0x10d0] ;  /* 0x0010d00001b67983 */ /* 0x000f280000100a00 */
[----:B------:R0:W-:Y:S04]  /*35110*/  STL [R1+0x818], R178 ;  /* 0x000818b201007387 */ /* 0x0001e80000100800 */
[----:B------:R-:W4:Y:S01]  /*35120*/  LDL.64 R176, [R1+0x10c8] ;  /* 0x0010c80001b07983 */ /* 0x000f220000100a00 */
[----:B------:R-:W-:-:S03]  /*35130*/  IMAD.WIDE R14, R0, 0x2, R162 ;  /* 0x00000002000e7825 */ /* 0x000fc600078e02a2 */
[----:B-1----:R-:W4:Y:S04]  /*35140*/  LDL.64 R180, [R1+0x10c8] ;  /* 0x0010c80001b47983 */ /* 0x002f280000100a00 */
[----:B0-----:R-:W4:Y:S04]  /*35150*/  LDL.64 R178, [R1+0x10d0] ;  /* 0x0010d00001b27983 */ /* 0x001f280000100a00 */
[----:B------:R-:W-:Y:S04]  /*35160*/  STL [R1+0x830], R199 ;  /* 0x000830c701007387 */ /* 0x000fe80000100800 */
[----:B--2---:R-:W-:Y:S04]  /*35170*/  STL [R1+0x82c], R198 ;  /* 0x00082cc601007387 */ /* 0x004fe80000100800 */
[----:B------:R-:W2:Y:S04]  /*35180*/  LDL.64 R162, [R1+0x10c0] ;  /* 0x0010c00001a27983 */ /* 0x000ea80000100a00 */
[----:B---3--:R-:W-:Y:S04]  /*35190*/  STL [R1+0x828], R195 ;  /* 0x000828c301007387 */ /* 0x008fe80000100800 */
[----:B----4-:R0:W3:Y:S02]  /*351a0*/  LDG.E.U16 R176, desc[UR60][R14.64] ;  /* 0x0000003c0eb07981 */ /* 0x0100e4000c1e1500 */
[----:B0-----:R-:W-:-:S02]  /*351b0*/  IMAD.WIDE R14, R0, 0x2, R160 ;  /* 0x00000002000e7825 */ /* 0x001fc400078e02a0 */
[----:B------:R-:W4:Y:S02]  /*351c0*/  LDL.64 R160, [R1+0x10c0] ;  /* 0x0010c00001a07983 */ /* 0x000f240000100a00 */
[----:B------:R-:W-:-:S04]  /*351d0*/  IMAD.WIDE R20, R0, 0x2, R168 ;  /* 0x0000000200147825 */ /* 0x000fc800078e02a8 */
[----:B------:R-:W-:Y:S01]  /*351e0*/  IMAD.WIDE R18, R0, 0x2, R166 ;  /* 0x0000000200127825 */ /* 0x000fe200078e02a6 */
[----:B------:R0:W3:Y:S03]  /*351f0*/  LDG.E.U16 R186, desc[UR60][R20.64] ;  /* 0x0000003c14ba7981 */ /* 0x0000e6000c1e1500 */
[--C-:B------:R-:W-:Y:S01]  /*35200*/  IMAD R154, R3, 0x3ae, R12.reuse ;  /* 0x000003ae039a7824 */ /* 0x100fe200078e020c */
[----:B------:R1:W3:Y:S01]  /*35210*/  LDG.E.U16 R177, desc[UR60][R18.64] ;  /* 0x0000003c12b17981 */ /* 0x0002e2000c1e1500 */
[----:B------:R-:W-:Y:S01]  /*35220*/  IMAD R152, R23, 0x3b0, R12 ;  /* 0x000003b017987824 */ /* 0x000fe200078e020c */
[----:B------:R-:W-:Y:S01]  /*35230*/  MOV R155, R165 ;  /* 0x000000a5009b7202 */ /* 0x000fe20000000f00 */
[----:B------:R-:W3:Y:S01]  /*35240*/  LDC R23, c[0x0][0x268] ;  /* 0x00009a00ff177b82 */ /* 0x000ee20000000800 */
[----:B------:R-:W-:Y:S04]  /*35250*/  STL [R1+0x824], R194 ;  /* 0x000824c201007387 */ /* 0x000fe80000100800 */
[----:B------:R-:W-:Y:S03]  /*35260*/  STL [R1+0x10e0], R154 ;  /* 0x0010e09a01007387 */ /* 0x000fe60000100800 */
[----:B0-----:R-:W0:Y:S01]  /*35270*/  LDC R21, c[0x0][0x268] ;  /* 0x00009a00ff157b82 */ /* 0x001e220000000800 */
[----:B------:R-:W-:Y:S04]  /*35280*/  STL [R1+0x820], R191 ;  /* 0x000820bf01007387 */ /* 0x000fe80000100800 */
[----:B------:R-:W-:Y:S03]  /*35290*/  STL [R1+0x834], R190 ;  /* 0x000834be01007387 */ /* 0x000fe60000100800 */
[----:B------:R-:W3:Y:S01]  /*352a0*/  LDC R20, c[0x0][0x268] ;  /* 0x00009a00ff147b82 */ /* 0x000ee20000000800 */
[----:B------:R-:W-:Y:S04]  /*352b0*/  STL [R1+0x10d8], R152 ;  /* 0x0010d89801007387 */ /* 0x000fe80000100800 */
[----:B------:R-:W3:Y:S01]  /*352c0*/  LDL.64 R174, [R1+0x10b8] ;  /* 0x0010b80001ae7983 */ /* 0x000ee20000100a00 */
[----:B------:R-:W-:-:S02]  /*352d0*/  MOV R153, R157 ;  /* 0x0000009d00997202 */ /* 0x000fc40000000f00 */
[----:B------:R-:W3:Y:S01]  /*352e0*/  LDC R3, c[0x0][0x268] ;  /* 0x00009a00ff037b82 */ /* 0x000ee20000000800 */
[----:B------:R-:W-:Y:S04]  /*352f0*/  STL [R1+0x800], R171 ;  /* 0x000800ab01007387 */ /* 0x000fe80000100800 */
[----:B------:R-:W3:Y:S04]  /*35300*/  LDL.64 R172, [R1+0x10b0] ;  /* 0x0010b00001ac7983 */ /* 0x000ee80000100a00 */
[----:B------:R2:W-:Y:S04]  /*35310*/  STL [R1+0x7fc], R170 ;  /* 0x0007fcaa01007387 */ /* 0x0005e80000100800 */
[----:B--2---:R-:W2:Y:S04]  /*35320*/  LDL.64 R170, [R1+0x10a8] ;  /* 0x0010a80001aa7983 */ /* 0x004ea80000100a00 */
[----:B------:R-:W-:Y:S04]  /*35330*/  STL [R1+0x814], R187 ;  /* 0x000814bb01007387 */ /* 0x000fe80000100800 */
[----:B------:R-:W2:Y:S04]  /*35340*/  LDL.64 R164, [R1+0x10a8] ;  /* 0x0010a80001a47983 */ /* 0x000ea80000100a00 */
[----:B----4-:R4:W2:Y:S01]  /*35350*/  LDG.E.U16 R160, desc[UR60][R14.64] ;  /* 0x0000003c0ea07981 */ /* 0x0108a2000c1e1500 */
[----:B0-----:R-:W-:-:S02]  /*35360*/  IMAD R178, R21, 0x3b2, R12 ;  /* 0x000003b215b27824 */ /* 0x001fc400078e020c */
[----:B------:R-:W-:Y:S01]  /*35370*/  FMUL R157, R203, R244 ;  /* 0x000000f4cb9d7220 */ /* 0x000fe20000400000 */
[C---:B-1----:R-:W-:Y:S01]  /*35380*/  IMAD.WIDE R18, R0.reuse, 0x2, R154 ;  /* 0x0000000200127825 */ /* 0x042fe200078e029a */
[----:B------:R-:W2:Y:S01]  /*35390*/  LDL.64 R168, [R1+0x10b8] ;  /* 0x0010b80001a87983 */ /* 0x000ea20000100a00 */
[----:B------:R-:W-:Y:S01]  /*353a0*/  MOV R161, R163 ;  /* 0x000000a300a17202 */ /* 0x000fe20000000f00 */
[----:B------:R-:W0:Y:S02]  /*353b0*/  LDC R21, c[0x0][0x268] ;  /* 0x00009a00ff157b82 */ /* 0x000e240000000800 */
[----:B------:R-:W2:Y:S04]  /*353c0*/  LDL.64 R166, [R1+0x10b0] ;  /* 0x0010b00001a67983 */ /* 0x000ea80000100a00 */
[----:B---3--:R-:W-:Y:S04]  /*353d0*/  STL [R1+0x810], R186 ;  /* 0x000810ba01007387 */ /* 0x008fe80000100800 */
[----:B------:R-:W-:Y:S04]  /*353e0*/  STL [R1+0x80c], R177 ;  /* 0x00080cb101007387 */ /* 0x000fe80000100800 */
[----:B------:R1:W-:Y:S04]  /*353f0*/  STL [R1+0x808], R176 ;  /* 0x000808b001007387 */ /* 0x0003e80000100800 */
[----:B------:R-:W-:Y:S01]  /*35400*/  STL [R1+0x10d0], R178 ;  /* 0x0010d0b201007387 */ /* 0x000fe20000100800 */
[----:B----4-:R-:W-:-:S04]  /*35410*/  IMAD.WIDE R14, R0, 0x2, R152 ;  /* 0x00000002000e7825 */ /* 0x010fc800078e0298 */
[----:B-1----:R-:W-:Y:S01]  /*35420*/  IMAD R176, R20, 0x3b4, R12 ;  /* 0x000003b414b07824 */ /* 0x002fe200078e020c */
[----:B------:R-:W-:Y:S01]  /*35430*/  MOV R177, R181 ;  /* 0x000000b500b17202 */ /* 0x000fe20000000f00 */
[----:B------:R-:W1:Y:S01]  /*35440*/  LDC R20, c[0x0][0x268] ;  /* 0x00009a00ff147b82 */ /* 0x000e620000000800 */
[----:B--2---:R-:W2:Y:S04]  /*35450*/  LDG.E.U16 R165, desc[UR60][R18.64] ;  /* 0x0000003c12a57981 */ /* 0x004ea8000c1e1500 */
[----:B------:R3:W4:Y:S02]  /*35460*/  LDG.E.U16 R164, desc[UR60][R14.64] ;  /* 0x0000003c0ea47981 */ /* 0x000724000c1e1500 */
[----:B---3--:R-:W-:Y:S02]  /*35470*/  IMAD.WIDE R14, R0, 0x2, R176 ;  /* 0x00000002000e7825 */ /* 0x008fe400078e02b0 */
[----:B------:R3:W-:Y:S04]  /*35480*/  STL [R1+0x804], R160 ;  /* 0x000804a001007387 */ /* 0x0007e80000100800 */
[----:B------:R1:W-:Y:S04]  /*35490*/  STL [R1+0x10c8], R176 ;  /* 0x0010c8b001007387 */ /* 0x0003e80000100800 */
[----:B------:R-:W4:Y:S01]  /*354a0*/  LDL.64 R202, [R1+0x10a0] ;  /* 0x0010a00001ca7983 */ /* 0x000f220000100a00 */
[----:B---3--:R-:W-:-:S03]  /*354b0*/  IMAD R160, R23, 0x3b6, R12 ;  /* 0x000003b617a07824 */ /* 0x008fc600078e020c */
[----:B------:R-:W3:Y:S01]  /*354c0*/  LDL.64 R198, [R1+0x1098] ;  /* 0x0010980001c67983 */ /* 0x000ee20000100a00 */
[----:B------:R-:W-:Y:S01]  /*354d0*/  MOV R179, R183 ;  /* 0x000000b700b37202 */ /* 0x000fe20000000f00 */
[--C-:B0-----:R-:W-:Y:S01]  /*354e0*/  IMAD R168, R21, 0x3b8, R12.reuse ;  /* 0x000003b815a87824 */ /* 0x101fe200078e020c */
[----:B------:R-:W-:Y:S01]  /*354f0*/  MOV R169, R175 ;  /* 0x000000af00a97202 */ /* 0x000fe20000000f00 */
[----:B------:R-:W-:Y:S01]  /*35500*/  STL [R1+0x10c0], R160 ;  /* 0x0010c0a001007387 */ /* 0x000fe20000100800 */
[----:B-1----:R-:W-:Y:S01]  /*35510*/  IMAD R166, R20, 0x3ba, R12 ;  /* 0x000003ba14a67824 */ /* 0x002fe200078e020c */
[----:B------:R-:W-:Y:S01]  /*35520*/  MOV R167, R173 ;  /* 0x000000ad00a77202 */ /* 0x000fe20000000f00 */
[----:B------:R-:W0:Y:S01]  /*35530*/  LDC R23, c[0x0][0x268] ;  /* 0x00009a00ff177b82 */ /* 0x000e220000000800 */
[----:B------:R-:W2:Y:S04]  /*35540*/  LDL.64 R162, [R1+0x1090] ;  /* 0x0010900001a27983 */ /* 0x000ea80000100a00 */
[----:B------:R-:W3:Y:S01]  /*35550*/  LDL.64 R176, [R1+0x1098] ;  /* 0x0010980001b07983 */ /* 0x000ee20000100a00 */
[----:B------:R-:W-:-:S03]  /*35560*/  IMAD.WIDE R18, R0, 0x2, R178 ;  /* 0x0000000200127825 */ /* 0x000fc600078e02b2 */
[----:B------:R-:W3:Y:S01]  /*35570*/  LDL.64 R178, [R1+0x10a0] ;  /* 0x0010a00001b27983 */ /* 0x000ee20000100a00 */
[----:B------:R-:W-:-:S03]  /*35580*/  IMAD.WIDE R20, R0, 0x2, R168 ;  /* 0x0000000200147825 */ /* 0x000fc600078e02a8 */
[----:B------:R1:W3:Y:S04]  /*35590*/  LDG.E.U16 R180, desc[UR60][R18.64] ;  /* 0x0000003c12b47981 */ /* 0x0002e8000c1e1500 */
[----:B--2---:R-:W0:Y:S04]  /*355a0*/  LDL.64 R162, [R1+0x1090] ;  /* 0x0010900001a27983 */ /* 0x004e280000100a00 */
[----:B------:R-:W-:Y:S04]  /*355b0*/  STL [R1+0x7f8], R165 ;  /* 0x0007f8a501007387 */ /* 0x000fe80000100800 */
[----:B----4-:R2:W-:Y:S04]  /*355c0*/  STL [R1+0x750], R164 ;  /* 0x000750a401007387 */ /* 0x0105e80000100800 */
[----:B------:R4:W-:Y:S04]  /*355d0*/  STL [R1+0x10b8], R168 ;  /* 0x0010b8a801007387 */ /* 0x0009e80000100800 */
[----:B---3--:R3:W3:Y:S01]  /*355e0*/  LDG.E.U16 R177, desc[UR60][R14.64] ;  /* 0x0000003c0eb17981 */ /* 0x0086e2000c1e1500 */
[----:B--2---:R-:W-:-:S03]  /*355f0*/  IMAD R164, R3, 0x3bc, R12 ;  /* 0x000003bc03a47824 */ /* 0x004fc600078e020c */
[----:B------:R2:W-:Y:S01]  /*35600*/  STL [R1+0x10b0], R166 ;  /* 0x0010b0a601007387 */ /* 0x0005e20000100800 */
[----:B------:R-:W-:Y:S01]  /*35610*/  MOV R165, R171 ;  /* 0x000000ab00a57202 */ /* 0x000fe20000000f00 */
[C---:B-1----:R-:W-:Y:S01]  /*35620*/  IMAD.WIDE R18, R0.reuse, 0x2, R166 ;  /* 0x0000000200127825 */ /* 0x042fe200078e02a6 */
[----:B------:R-:W1:Y:S01]  /*35630*/  LDC R3, c[0x0][0x268] ;  /* 0x00009a00ff037b82 */ /* 0x000e620000000800 */
[----:B------:R-:W2:Y:S04]  /*35640*/  LDL.64 R194, [R1+0x1088] ;  /* 0x0010880001c27983 */ /* 0x000ea80000100a00 */
[----:B------:R-:W-:Y:S04]  /*35650*/  STL [R1+0x10a8], R164 ;  /* 0x0010a8a401007387 */ /* 0x000fe80000100800 */
[----:B------:R-:W2:Y:S04]  /*35660*/  LDL.64 R172, [R1+0x1088] ;  /* 0x0010880001ac7983 */ /* 0x000ea80000100a00 */
[----:B------:R-:W2:Y:S04]  /*35670*/  LDL.64 R170, [R1+0x1080] ;  /* 0x0010800001aa7983 */ /* 0x000ea80000100a00 */
[----:B----4-:R-:W4:Y:S01]  /*35680*/  LDL.64 R168, [R1+0x1078] ;  /* 0x0010780001a87983 */ /* 0x010f220000100a00 */
[----:B---3--:R-:W-:-:S02]  /*35690*/  IMAD.WIDE R14, R0, 0x2, R160 ;  /* 0x00000002000e7825 */ /* 0x008fc400078e02a0 */
[----:B------:R-:W3:Y:S01]  /*356a0*/  LDC R160, c[0x0][0x268] ;  /* 0x00009a00ffa07b82 */ /* 0x000ee20000000800 */
[----:B------:R-:W3:Y:S04]  /*356b0*/  LDL.64 R174, [R1+0x1080] ;  /* 0x0010800001ae7983 */ /* 0x000ee80000100a00 */
[----:B------:R1:W3:Y:S03]  /*356c0*/  LDG.E.U16 R176, desc[UR60][R14.64] ;  /* 0x0000003c0eb07981 */ /* 0x0002e6000c1e1500 */
[----:B------:R-:W3:Y:S01]  /*356d0*/  LDC R161, c[0x0][0x268] ;  /* 0x00009a00ffa17b82 */ /* 0x000ee20000000800 */
[----:B------:R0:W-:Y:S04]  /*356e0*/  STL [R1+0x74c], R180 ;  /* 0x00074cb401007387 */ /* 0x0001e80000100800 */
[----:B------:R-:W3:Y:S01]  /*356f0*/  LDL.64 R190, [R1+0x1070] ;  /* 0x0010700001be7983 */ /* 0x000ee20000100a00 */
[----:B-1----:R-:W-:-:S03]  /*35700*/  IMAD.WIDE R14, R0, 0x2, R164 ;  /* 0x00000002000e7825 */ /* 0x002fc600078e02a4 */
[----:B------:R-:W3:Y:S04]  /*35710*/  LDL.64 R186, [R1+0x1068] ;  /* 0x0010680001ba7983 */ /* 0x000ee80000100a00 */
[----:B------:R-:W3:Y:S04]  /*35720*/  LDL.64 R182, [R1+0x1060] ;  /* 0x0010600001b67983 */ /* 0x000ee80000100a00 */
[----:B--2---:R1:W2:Y:S04]  /*35730*/  LDG.E.U16 R172, desc[UR60][R20.64] ;  /* 0x0000003c14ac7981 */ /* 0x0042a8000c1e1500 */
[----:B------:R1:W2:Y:S04]  /*35740*/  LDG.E.U16 R171, desc[UR60][R18.64] ;  /* 0x0000003c12ab7981 */ /* 0x0002a8000c1e1500 */
[----:B------:R-:W2:Y:S04]  /*35750*/  LDG.E.U16 R170, desc[UR60][R14.64] ;  /* 0x0000003c0eaa7981 */ /* 0x000ea8000c1e1500 */
[----:B----4-:R-:W4:Y:S04]  /*35760*/  LDL.64 R168, [R1+0x1078] ;  /* 0x0010780001a87983 */ /* 0x010f280000100a00 */
[----:B------:R-:W-:Y:S04]  /*35770*/  STL [R1+0x7f0], R177 ;  /* 0x0007f0b101007387 */ /* 0x000fe80000100800 */
[----:B------:R-:W4:Y:S01]  /*35780*/  LDL.64 R166, [R1+0x1068] ;  /* 0x0010680001a67983 */ /* 0x000f220000100a00 */
[----:B0-----:R-:W-:-:S02]  /*35790*/  IMAD R162, R23, 0x3c2, R12 ;  /* 0x000003c217a27824 */ /* 0x001fc400078e020c */
[----:B------:R-:W0:Y:S01]  /*357a0*/  LDC R23, c[0x0][0x268] ;  /* 0x00009a00ff177b82 */ /* 0x000e220000000800 */
[----:B------:R-:W4:Y:S04]  /*357b0*/  LDL.64 R180, [R1+0x1070] ;  /* 0x0010700001b47983 */ /* 0x000f280000100a00 */
[----:B------:R-:W4:Y:S04]  /*357c0*/  LDL.64 R164, [R1+0x1060] ;  /* 0x0010600001a47983 */ /* 0x000f280000100a00 */
[----:B---3--:R3:W-:Y:S02]  /*357d0*/  STL [R1+0x7ec], R176 ;  /* 0x0007ecb001007387 */ /* 0x0087e40000100800 */
[----:B---3--:R-:W-:-:S02]  /*357e0*/  IMAD R176, R160, 0x3c0, R12 ;  /* 0x000003c0a0b07824 */ /* 0x008fc400078e020c */
[----:B------:R-:W3:Y:S01]  /*357f0*/  LDC R160, c[0x0][0x268] ;  /* 0x00009a00ffa07b82 */ /* 0x000ee20000000800 */
[----:B------:R-:W-:Y:S01]  /*35800*/  IMAD R178, R161, 0x3be, R12 ;  /* 0x000003bea1b27824 */ /* 0x000fe200078e020c */
[----:B------:R-:W-:Y:S02]  /*35810*/  MOV R179, R203 ;  /* 0x000000cb00b37202 */ /* 0x000fe40000000f00 */
[----:B------:R-:W-:Y:S02]  /*35820*/  MOV R177, R199 ;  /* 0x000000c700b17202 */ /* 0x000fe40000000f00 */
[----:B------:R0:W-:Y:S01]  /*35830*/  STL [R1+0x10a0], R178 ;  /* 0x0010a0b201007387 */ /* 0x0001e20000100800 */
[C---:B-1----:R-:W-:Y:S01]  /*35840*/  IMAD.WIDE R20, R0.reuse, 0x2, R178 ;  /* 0x0000000200147825 */ /* 0x042fe200078e02b2 */
[----:B------:R-:W-:Y:S01]  /*35850*/  MOV R173, R195 ;  /* 0x000000c300ad7202 */ /* 0x000fe20000000f00 */
[----:B------:R-:W1:Y:S01]  /*35860*/  LDC R161, c[0x0][0x268] ;  /* 0x00009a00ffa17b82 */ /* 0x000e620000000800 */
[----:B------:R0:W-:Y:S01]  /*35870*/  STL [R1+0x1098], R176 ;  /* 0x001098b001007387 */ /* 0x0001e20000100800 */
[----:B------:R-:W-:-:S03]  /*35880*/  IMAD.WIDE R18, R0, 0x2, R176 ;  /* 0x0000000200127825 */ /* 0x000fc600078e02b0 */
[----:B------:R-:W-:Y:S04]  /*35890*/  STL [R1+0x1090], R162 ;  /* 0x001090a201007387 */ /* 0x000fe80000100800 */
[----:B0-----:R-:W4:Y:S04]  /*358a0*/  LDL.64 R178, [R1+0x1058] ;  /* 0x0010580001b27983 */ /* 0x001f280000100a00 */
[----:B------:R-:W4:Y:S04]  /*358b0*/  LDL.64 R176, [R1+0x1058] ;  /* 0x0010580001b07983 */ /* 0x000f280000100a00 */
[----:B--2---:R3:W-:Y:S04]  /*358c0*/  STL [R1+0x7e8], R172 ;  /* 0x0007e8ac01007387 */ /* 0x0047e80000100800 */
[----:B------:R-:W-:Y:S04]  /*358d0*/  STL [R1+0x7e4], R171 ;  /* 0x0007e4ab01007387 */ /* 0x000fe80000100800 */
[----:B------:R0:W-:Y:S01]  /*358e0*/  STL [R1+0x754], R170 ;  /* 0x000754aa01007387 */ /* 0x0001e20000100800 */
[----:B---3--:R-:W-:-:S02]  /*358f0*/  IMAD R172, R160, 0x3c4, R12 ;  /* 0x000003c4a0ac7824 */ /* 0x008fc400078e020c */
[--C-:B----4-:R-:W-:Y:S02]  /*35900*/  IMAD R168, R3, 0x3c8, R12.reuse ;  /* 0x000003c803a87824 */ /* 0x110fe400078e020c */
[----:B0-----:R-:W-:Y:S01]  /*35910*/  IMAD R170, R23, 0x3c6, R12 ;  /* 0x000003c617aa7824 */ /* 0x001fe200078e020c */
[----:B------:R0:W-:Y:S04]  /*35920*/  STL [R1+0x1088], R172 ;  /* 0x001088ac01007387 */ /* 0x0001e80000100800 */
[----:B------:R2:W3:Y:S04]  /*35930*/  LDG.E.U16 R166, desc[UR60][R20.64] ;  /* 0x0000003c14a67981 */ /* 0x0004e8000c1e1500 */
[----:B------:R4:W3:Y:S01]  /*35940*/  LDG.E.U16 R165, desc[UR60][R18.64] ;  /* 0x0000003c12a57981 */ /* 0x0008e2000c1e1500 */
[C---:B------:R-:W-:Y:S01]  /*35950*/  IMAD.WIDE R14, R0.reuse, 0x2, R162 ;  /* 0x00000002000e7825 */ /* 0x040fe200078e02a2 */
[----:B------:R-:W-:Y:S01]  /*35960*/  MOV R171, R175 ;  /* 0x000000af00ab7202 */ /* 0x000fe20000000f00 */
[----:B------:R-:W1:Y:S01]  /*35970*/  LDC R162, c[0x0][0x268] ;  /* 0x00009a00ffa27b82 */ /* 0x000e620000000800 */
[----:B------:R4:W-:Y:S01]  /*35980*/  STL [R1+0x1080], R170 ;  /* 0x001080aa01007387 */ /* 0x0009e20000100800 */
[----:B--2---:R-:W-:-:S03]  /*35990*/  IMAD.WIDE R20, R0, 0x2, R172 ;  /* 0x0000000200147825 */ /* 0x004fc600078e02ac */
[----:B------:R2:W-:Y:S03]  /*359a0*/  STL [R1+0x1078], R168 ;  /* 0x001078a801007387 */ /* 0x0005e60000100800 */
[----:B------:R-:W1:Y:S01]  /*359b0*/  LDC R163, c[0x0][0x268] ;  /* 0x00009a00ffa37b82 */ /* 0x000e620000000800 */
[----:B0-----:R-:W3:Y:S04]  /*359c0*/  LDL.64 R172, [R1+0x1050] ;  /* 0x0010500001ac7983 */ /* 0x001ee80000100a00 */
[----:B------:R0:W3:Y:S01]  /*359d0*/  LDG.E.U16 R164, desc[UR60][R14.64] ;  /* 0x0000003c0ea47981 */ /* 0x0000e2000c1e1500 */
[C---:B----4-:R-:W-:Y:S01]  /*359e0*/  IMAD.WIDE R18, R0.reuse, 0x2, R170 ;  /* 0x0000000200127825 */ /* 0x050fe200078e02aa */
[----:B------:R-:W-:Y:S01]  /*359f0*/  MOV R167, R187 ;  /* 0x000000bb00a77202 */ /* 0x000fe20000000f00 */
[----:B------:R-:W4:Y:S01]  /*35a00*/  LDC R23, c[0x0][0x268] ;  /* 0x00009a00ff177b82 */ /* 0x000f220000000800 */
[----:B------:R-:W4:Y:S04]  /*35a10*/  LDL.64 R174, [R1+0x1050] ;  /* 0x0010500001ae7983 */ /* 0x000f280000100a00 */
[----:B------:R-:W4:Y:S01]  /*35a20*/  LDL.64 R170, [R1+0x1048] ;  /* 0x0010480001aa7983 */ /* 0x000f220000100a00 */
[----:B0-----:R-:W-:-:S03]  /*35a30*/  IMAD.WIDE R14, R0, 0x2, R168 ;  /* 0x00000002000e7825 */ /* 0x001fc600078e02a8 */
[----:B--2---:R-:W2:Y:S04]  /*35a40*/  LDL.64 R168, [R1+0x1048] ;  /* 0x0010480001a87983 */ /* 0x004ea80000100a00 */
[----:B------:R0:W4:Y:S01]  /*35a50*/  LDG.E.U16 R176, desc[UR60][R20.64] ;  /* 0x0000003c14b07981 */ /* 0x000122000c1e1500 */
[----:B------:R-:W-:Y:S01]  /*35a60*/  MOV R181, R191 ;  /* 0x000000bf00b57202 */ /* 0x000fe20000000f00 */
[----:B-1----:R-:W-:Y:S02]  /*35a70*/  IMAD R180, R163, 0x3ca, R12 ;  /* 0x000003caa3b47824 */ /* 0x002fe400078e020c */
[----:B---3--:R1:W3:Y:S04]  /*35a80*/  LDG.E.U16 R173, desc[UR60][R18.64] ;  /* 0x0000003c12ad7981 */ /* 0x0082e8000c1e1500 */
[----:B------:R-:W3:Y:S04]  /*35a90*/  LDG.E.U16 R172, desc[UR60][R14.64] ;  /* 0x0000003c0eac7981 */ /* 0x000ee8000c1e1500 */
[----:B------:R1:W-:Y:S01]  /*35aa0*/  STL [R1+0x7f4], R166 ;  /* 0x0007f4a601007387 */ /* 0x0003e20000100800 */
[----:B0-----:R-:W-:-:S04]  /*35ab0*/  IMAD.WIDE R20, R0, 0x2, R180 ;  /* 0x0000000200147825 */ /* 0x001fc800078e02b4 */
[----:B-1----:R-:W-:Y:S01]  /*35ac0*/  IMAD R166, R162, 0x3cc, R12 ;  /* 0x000003cca2a67824 */ /* 0x002fe200078e020c */
[----:B------:R-:W-:Y:S03]  /*35ad0*/  STL [R1+0x730], R165 ;  /* 0x000730a501007387 */ /* 0x000fe60000100800 */
[----:B------:R-:W-:Y:S01]  /*35ae0*/  IMAD.WIDE R18, R0, 0x2, R166 ;  /* 0x0000000200127825 */ /* 0x000fe200078e02a6 */
[----:B------:R0:W-:Y:S01]  /*35af0*/  STL [R1+0x1070], R180 ;  /* 0x001070b401007387 */ /* 0x0001e20000100800 */
[----:B------:R-:W-:-:S03]  /*35b00*/  MOV R177, R179 ;  /* 0x000000b300b17202 */ /* 0x000fc60000000f00 */
[----:B--2---:R1:W2:Y:S04]  /*35b10*/  LDG.E.U16 R168, desc[UR60][R20.64] ;  /* 0x0000003c14a87981 */ /* 0x0042a8000c1e1500 */
[----:B0-----:R0:W2:Y:S01]  /*35b20*/  LDG.E.U16 R180, desc[UR60][R18.64] ;  /* 0x0000003c12b47981 */ /* 0x0010a2000c1e1500 */
[----:B------:R-:W-:-:S03]  /*35b30*/  MOV R165, R183 ;  /* 0x000000b700a57202 */ /* 0x000fc60000000f00 */
[----:B------:R0:W-:Y:S01]  /*35b40*/  STL [R1+0x72c], R164 ;  /* 0x00072ca401007387 */ /* 0x0001e20000100800 */
[----:B----4-:R-:W-:Y:S01]  /*35b50*/  MOV R169, R171 ;  /* 0x000000ab00a97202 */ /* 0x010fe20000000f00 */
[----:B-1----:R-:W1:Y:S08]  /*35b60*/  LDC R20, c[0x0][0x268] ;  /* 0x00009a00ff147b82 */ /* 0x002e700000000800 */
[----:B0-----:R-:W0:Y:S01]  /*35b70*/  LDC R18, c[0x0][0x268] ;  /* 0x00009a00ff127b82 */ /* 0x001e220000000800 */
[----:B------:R-:W-:Y:S01]  /*35b80*/  IMAD R164, R161, 0x3ce, R12 ;  /* 0x000003cea1a47824 */ /* 0x000fe200078e020c */
[----:B------:R4:W-:Y:S03]  /*35b90*/  STL [R1+0x1068], R166 ;  /* 0x001068a601007387 */ /* 0x0009e60000100800 */
[----:B------:R-:W-:Y:S01]  /*35ba0*/  IMAD.WIDE R14, R0, 0x2, R164 ;  /* 0x00000002000e7825 */ /* 0x000fe200078e02a4 */
[----:B------:R4:W-:Y:S02]  /*35bb0*/  STL [R1+0x1060], R164 ;  /* 0x001060a401007387 */ /* 0x0009e40000100800 */
[----:B------:R-:W1:Y:S02]  /*35bc0*/  LDC R19, c[0x0][0x268] ;  /* 0x00009a00ff137b82 */ /* 0x000e640000000800 */
[----:B------:R-:W2:Y:S04]  /*35bd0*/  LDL.64 R162, [R1+0x1038] ;  /* 0x0010380001a27983 */ /* 0x000ea80000100a00 */
[----:B----4-:R-:W4:Y:S04]  /*35be0*/  LDL.64 R166, [R1+0x1040] ;  /* 0x0010400001a67983 */ /* 0x010f280000100a00 */
[----:B------:R-:W4:Y:S04]  /*35bf0*/  LDL.64 R164, [R1+0x1040] ;  /* 0x0010400001a47983 */ /* 0x000f280000100a00 */
[----:B------:R-:W4:Y:S04]  /*35c00*/  LDL.64 R160, [R1+0x1038] ;  /* 0x0010380001a07983 */ /* 0x000f280000100a00 */
[----:B------:R0:W-:Y:S04]  /*35c10*/  STL [R1+0x744], R176 ;  /* 0x000744b001007387 */ /* 0x0001e80000100800 */
[----:B------:R0:W4:Y:S02]  /*35c20*/  LDG.E.U16 R21, desc[UR60][R14.64] ;  /* 0x0000003c0e157981 */ /* 0x000124000c1e1500 */
[----:B0-----:R-:W-:-:S04]  /*35c30*/  IMAD R176, R23, 0x3d0, R12 ;  /* 0x000003d017b07824 */ /* 0x001fc800078e020c */
[----:B------:R-:W-:-:S05]  /*35c40*/  IMAD.WIDE R14, R0, 0x2, R176 ;  /* 0x00000002000e7825 */ /* 0x000fca00078e02b0 */
[----:B------:R0:W4:Y:S04]  /*35c50*/  LDG.E.U16 R23, desc[UR60][R14.64] ;  /* 0x0000003c0e177981 */ /* 0x000128000c1e1500 */
[----:B---3--:R-:W-:Y:S04]  /*35c60*/  STL [R1+0x740], R173 ;  /* 0x000740ad01007387 */ /* 0x008fe80000100800 */
[----:B------:R3:W-:Y:S04]  /*35c70*/  STL [R1+0x73c], R172 ;  /* 0x00073cac01007387 */ /* 0x0007e80000100800 */
[----:B------:R0:W-:Y:S01]  /*35c80*/  STL [R1+0x1058], R176 ;  /* 0x001058b001007387 */ /* 0x0001e20000100800 */
[----:B---3--:R-:W-:Y:S01]  /*35c90*/  IMAD R172, R18, 0x3d2, R12 ;  /* 0x000003d212ac7824 */ /* 0x008fe200078e020c */
[----:B------:R-:W-:Y:S01]  /*35ca0*/  MOV R173, R175 ;  /* 0x000000af00ad7202 */ /* 0x000fe20000000f00 */
[----:B------:R-:W3:Y:S03]  /*35cb0*/  LDC R18, c[0x0][0x268] ;  /* 0x00009a00ff127b82 */ /* 0x000ee60000000800 */
[----:B------:R-:W-:Y:S04]  /*35cc0*/  STL [R1+0x1050], R172 ;  /* 0x001050ac01007387 */ /* 0x000fe80000100800 */
[----:B0-----:R-:W3:Y:S01]  /*35cd0*/  LDL.64 R176, [R1+0x1030] ;  /* 0x0010300001b07983 */ /* 0x001ee20000100a00 */
[----:B------:R-:W-:-:S03]  /*35ce0*/  IMAD.WIDE R14, R0, 0x2, R172 ;  /* 0x00000002000e7825 */ /* 0x000fc600078e02ac */
[----:B------:R-:W3:Y:S04]  /*35cf0*/  LDL.64 R178, [R1+0x1030] ;  /* 0x0010300001b27983 */ /* 0x000ee80000100a00 */
[----:B--2---:R1:W-:Y:S04]  /*35d00*/  STL [R1+0x738], R168 ;  /* 0x000738a801007387 */ /* 0x0043e80000100800 */
[----:B------:R-:W-:Y:S01]  /*35d10*/  STL [R1+0x734], R180 ;  /* 0x000734b401007387 */ /* 0x000fe20000100800 */
[--C-:B-1----:R-:W-:Y:S02]  /*35d20*/  IMAD R168, R19, 0x3d4, R12.reuse ;  /* 0x000003d413a87824 */ /* 0x102fe400078e020c */
[----:B------:R-:W0:Y:S01]  /*35d30*/  LDC R19, c[0x0][0x268] ;  /* 0x00009a00ff137b82 */ /* 0x000e220000000800 */
[----:B----4-:R-:W-:Y:S04]  /*35d40*/  STL [R1+0x748], R21 ;  /* 0x0007481501007387 */ /* 0x010fe80000100800 */
[----:B------:R1:W-:Y:S01]  /*35d50*/  STL [R1+0x1048], R168 ;  /* 0x001048a801007387 */ /* 0x0003e20000100800 */
[----:B------:R-:W-:Y:S01]  /*35d60*/  MOV R165, R167 ;  /* 0x000000a700a57202 */ /* 0x000fe20000000f00 */
[----:B---3--:R-:W-:-:S02]  /*35d70*/  IMAD R164, R18, 0x3d6, R12 ;  /* 0x000003d612a47824 */ /* 0x008fc400078e020c */
[----:B------:R-:W2:Y:S01]  /*35d80*/  LDL.64 R174, [R1+0x1028] ;  /* 0x0010280001ae7983 */ /* 0x000ea20000100a00 */
[----:B------:R-:W-:Y:S01]  /*35d90*/  MOV R161, R163 ;  /* 0x000000a300a17202 */ /* 0x000fe20000000f00 */
[----:B------:R-:W-:Y:S01]  /*35da0*/  IMAD R160, R20, 0x3d8, R12 ;  /* 0x000003d814a07824 */ /* 0x000fe200078e020c */
[----:B------:R-:W3:Y:S01]  /*35db0*/  LDC R18, c[0x0][0x268] ;  /* 0x00009a00ff127b82 */ /* 0x000ee20000000800 */
[----:B------:R-:W2:Y:S04]  /*35dc0*/  LDL.64 R172, [R1+0x1028] ;  /* 0x0010280001ac7983 */ /* 0x000ea80000100a00 */
[----:B------:R-:W4:Y:S03]  /*35dd0*/  LDL.64 R170, [R1+0x1020] ;  /* 0x0010200001aa7983 */ /* 0x000f260000100a00 */
[----:B------:R-:W4:Y:S01]  /*35de0*/  LDC R20, c[0x0][0x268] ;  /* 0x00009a00ff147b82 */ /* 0x000f220000000800 */
[----:B------:R0:W3:Y:S02]  /*35df0*/  LDG.E.U16 R176, desc[UR60][R14.64] ;  /* 0x0000003c0eb07981 */ /* 0x0000e4000c1e1500 */
[----:B0-----:R-:W-:-:S02]  /*35e00*/  IMAD.WIDE R14, R0, 0x2, R168 ;  /* 0x00000002000e7825 */ /* 0x001fc400078e02a8 */
[----:B-1----:R-:W2:Y:S04]  /*35e10*/  LDL.64 R168, [R1+0x1020] ;  /* 0x0010200001a87983 */ /* 0x002ea80000100a00 */
[----:B------:R0:W4:Y:S02]  /*35e20*/  LDG.E.U16 R21, desc[UR60][R14.64] ;  /* 0x0000003c0e157981 */ /* 0x000124000c1e1500 */
[C---:B0-----:R-:W-:Y:S02]  /*35e30*/  IMAD.WIDE R14, R0.reuse, 0x2, R164 ;  /* 0x00000002000e7825 */ /* 0x041fe400078e02a4 */
[----:B------:R0:W-:Y:S04]  /*35e40*/  STL [R1+0x1040], R164 ;  /* 0x001040a401007387 */ /* 0x0001e80000100800 */
[----:B------:R-:W-:Y:S04]  /*35e50*/  STL [R1+0x724], R23 ;  /* 0x0007241701007387 */ /* 0x000fe80000100800 */
[----:B------:R1:W-:Y:S04]  /*35e60*/  STL [R1+0x1038], R160 ;  /* 0x001038a001007387 */ /* 0x0003e80000100800 */
[----:B------:R-:W4:Y:S04]  /*35e70*/  LDL.64 R166, [R1+0x1018] ;  /* 0x0010180001a67983 */ /* 0x000f280000100a00 */
[----:B0-----:R-:W4:Y:S04]  /*35e80*/  LDL.64 R164, [R1+0x1010] ;  /* 0x0010100001a47983 */ /* 0x001f280000100a00 */
[----:B------:R-:W4:Y:S04]  /*35e90*/  LDL.64 R162, [R1+0x1010] ;  /* 0x0010100001a27983 */ /* 0x000f280000100a00 */
[----:B--2---:R0:W2:Y:S02]  /*35ea0*/  LDG.E.U16 R168, desc[UR60][R14.64] ;  /* 0x0000003c0ea87981 */ /* 0x0040a4000c1e1500 */
[----:B0-----:R-:W-:-:S02]  /*35eb0*/  IMAD.WIDE R14, R0, 0x2, R160 ;  /* 0x00000002000e7825 */ /* 0x001fc400078e02a0 */
[----:B-1----:R-:W2:Y:S04]  /*35ec0*/  LDL.64 R160, [R1+0x1018] ;  /* 0x0010180001a07983 */ /* 0x002ea80000100a00 */
[----:B------:R0:W2:Y:S04]  /*35ed0*/  LDG.E.U16 R23, desc[UR60][R14.64] ;  /* 0x0000003c0e177981 */ /* 0x0000a8000c1e1500 */
[----:B---3--:R1:W-:Y:S01]  /*35ee0*/  STL [R1+0x720], R176 ;  /* 0x000720b001007387 */ /* 0x0083e20000100800 */
[----:B------:R-:W-:Y:S01]  /*35ef0*/  MOV R177, R179 ;  /* 0x000000b300b17202 */ /* 0x000fe20000000f00 */
[----:B-1----:R-:W-:-:S02]  /*35f00*/  IMAD R176, R19, 0x3da, R12 ;  /* 0x000003da13b07824 */ /* 0x002fc400078e020c */
[----:B------:R-:W1:Y:S02]  /*35f10*/  LDC R19, c[0x0][0x268] ;  /* 0x00009a00ff137b82 */ /* 0x000e640000000800 */
[----:B0-----:R-:W-:Y:S01]  /*35f20*/  IMAD.WIDE R14, R0, 0x2, R176 ;  /* 0x00000002000e7825 */ /* 0x001fe200078e02b0 */
[----:B----4-:R0:W-:Y:S01]  /*35f30*/  STL [R1+0x71c], R21 ;  /* 0x00071c1501007387 */ /* 0x0101e20000100800 */
[----:B------:R-:W-:Y:S02]  /*35f40*/  MOV R173, R175 ;  /* 0x000000af00ad7202 */ /* 0x000fe40000000f00 */
[----:B------:R-:W-:Y:S01]  /*35f50*/  IMAD R172, R18, 0x3dc, R12 ;  /* 0x000003dc12ac7824 */ /* 0x000fe200078e020c */
[----:B0-----:R0:W3:Y:S01]  /*35f60*/  LDG.E.U16 R21, desc[UR60][R14.64] ;  /* 0x0000003c0e157981 */ /* 0x0010e2000c1e1500 */
[----:B------:R-:W-:Y:S01]  /*35f70*/  MOV R169, R171 ;  /* 0x000000ab00a97202 */ /* 0x000fe20000000f00 */
[----:B------:R-:W4:Y:S02]  /*35f80*/  LDC R18, c[0x0][0x268] ;  /* 0x00009a00ff127b82 */ /* 0x000f240000000800 */
[----:B------:R-:W-:Y:S04]  /*35f90*/  STL [R1+0x1030], R176 ;  /* 0x001030b001007387 */ /* 0x000fe80000100800 */
[----:B------:R-:W-:Y:S01]  /*35fa0*/  STL [R1+0x1028], R172 ;  /* 0x001028ac01007387 */ /* 0x000fe20000100800 */
[----:B0-----:R-:W-:-:S05]  /*35fb0*/  IMAD.WIDE R14, R0, 0x2, R172 ;  /* 0x00000002000e7825 */ /* 0x001fca00078e02ac */
[----:B------:R0:W3:Y:S04]  /*35fc0*/  LDG.E.U16 R170, desc[UR60][R14.64] ;  /* 0x0000003c0eaa7981 */ /* 0x0000e8000c1e1500 */
[----:B--2---:R1:W-:Y:S02]  /*35fd0*/  STL [R1+0x718], R168 ;  /* 0x000718a801007387 */ /* 0x0043e40000100800 */
[----:B-1----:R-:W-:-:S04]  /*35fe0*/  IMAD R168, R19, 0x3de, R12 ;  /* 0x000003de13a87824 */ /* 0x002fc800078e020c */
[----:B0-----:R-:W-:Y:S01]  /*35ff0*/  IMAD.WIDE R14, R0, 0x2, R168 ;  /* 0x00000002000e7825 */ /* 0x001fe200078e02a8 */
[----:B------:R0:W-:Y:S04]  /*36000*/  STL [R1+0x714], R23 ;  /* 0x0007141701007387 */ /* 0x0001e80000100800 */
[----:B0-----:R-:W2:Y:S01]  /*36010*/  LDG.E.U16 R23, desc[UR60][R14.64] ;  /* 0x0000003c0e177981 */ /* 0x001ea2000c1e1500 */
[--C-:B------:R-:W-:Y:S02]  /*36020*/  IMAD R160, R20, 0x3e0, R12.reuse ;  /* 0x000003e014a07824 */ /* 0x100fe400078e020c */
[-C--:B------:R-:W-:Y:S01]  /*36030*/  FMUL R156, R206, R244.reuse ;  /* 0x000000f4ce9c7220 */ /* 0x080fe20000400000 */
[----:B------:R-:W-:Y:S01]  /*36040*/  FMUL R155, R207, R244 ;  /* 0x000000f4cf9b7220 */ /* 0x000fe20000400000 */
[----:B------:R-:W-:Y:S01]  /*36050*/  STL [R1+0x1020], R168 ;  /* 0x001020a801007387 */ /* 0x000fe20000100800 */
[----:B----4-:R-:W-:Y:S01]  /*36060*/  IMAD R162, R18, 0x3e2, R12 ;  /* 0x000003e212a27824 */ /* 0x010fe200078e020c */
[----:B------:R-:W-:Y:S01]  /*36070*/  MOV R163, R165 ;  /* 0x000000a500a37202 */ /* 0x000fe20000000f00 */
[----:B------:R-:W0:Y:S01]  /*36080*/  LDC R20, c[0x0][0x268] ;  /* 0x00009a00ff147b82 */ /* 0x000e220000000800 */
[----:B------:R-:W4:Y:S04]  /*36090*/  LDL.64 R206, [R1+0x1008] ;  /* 0x0010080001ce7983 */ /* 0x000f280000100a00 */
[----:B------:R-:W4:Y:S04]  /*360a0*/  LDL.64 R202, [R1+0x1000] ;  /* 0x0010000001ca7983 */ /* 0x000f280000100a00 */
[----:B------:R-:W4:Y:S04]  /*360b0*/  LDL.64 R198, [R1+0xff8] ;  /* 0x000ff80001c67983 */ /* 0x000f280000100a00 */
[----:B------:R-:W4:Y:S04]  /*360c0*/  LDL.64 R194, [R1+0x1008] ;  /* 0x0010080001c27983 */ /* 0x000f280000100a00 */
[----:B------:R-:W4:Y:S04]  /*360d0*/  LDL.64 R190, [R1+0x1000] ;  /* 0x0010000001be7983 */ /* 0x000f280000100a00 */
[----:B------:R-:W4:Y:S04]  /*360e0*/  LDL.64 R186, [R1+0xff8] ;  /* 0x000ff80001ba7983 */ /* 0x000f280000100a00 */
[----:B---3--:R1:W-:Y:S04]  /*360f0*/  STL [R1+0x710], R21 ;  /* 0x0007101501007387 */ /* 0x0083e80000100800 */
[----:B------:R-:W-:Y:S04]  /*36100*/  STL [R1+0x1018], R160 ;  /* 0x001018a001007387 */ /* 0x000fe80000100800 */
[----:B------:R-:W3:Y:S01]  /*36110*/  LDL.64 R182, [R1+0xff0] ;  /* 0x000ff00001b67983 */ /* 0x000ee20000100a00 */
[----:B------:R-:W-:Y:S01]  /*36120*/  MOV R161, R167 ;  /* 0x000000a700a17202 */ /* 0x000fe20000000f00 */
[----:B-1----:R-:W1:Y:S02]  /*36130*/  LDC R21, c[0x0][0x268] ;  /* 0x00009a00ff157b82 */ /* 0x002e640000000800 */
[----:B------:R-:W3:Y:S04]  /*36140*/  LDL.64 R180, [R1+0xfe8] ;  /* 0x000fe80001b47983 */ /* 0x000ee80000100a00 */
[----:B------:R-:W-:Y:S04]  /*36150*/  STL [R1+0x1010], R162 ;  /* 0x001010a201007387 */ /* 0x000fe80000100800 */
[----:B------:R-:W3:Y:S04]  /*36160*/  LDL.64 R172, [R1+0xfe0] ;  /* 0x000fe00001ac7983 */ /* 0x000ee80000100a00 */
[----:B------:R-:W3:Y:S04]  /*36170*/  LDL.64 R178, [R1+0xff0] ;  /* 0x000ff00001b27983 */ /* 0x000ee80000100a00 */
[----:B------:R-:W3:Y:S04]  /*36180*/  LDL.64 R176, [R1+0xfe8] ;  /* 0x000fe80001b07983 */ /* 0x000ee80000100a00 */
[----:B------:R-:W3:Y:S04]  /*36190*/  LDL.64 R174, [R1+0xfe0] ;  /* 0x000fe00001ae7983 */ /* 0x000ee80000100a00 */
[----:B------:R0:W-:Y:S04]  /*361a0*/  STL [R1+0x70c], R170 ;  /* 0x00070caa01007387 */ /* 0x0001e80000100800 */
[----:B0-----:R-:W3:Y:S04]  /*361b0*/  LDL.64 R170, [R1+0xfd8] ;  /* 0x000fd80001aa7983 */ /* 0x001ee80000100a00 */
[----:B--2---:R-:W-:Y:S04]  /*361c0*/  STL [R1+0x708], R23 ;  /* 0x0007081701007387 */ /* 0x004fe80000100800 */
[----:B------:R-:W2:Y:S01]  /*361d0*/  LDL.64 R164, [R1+0xfd0] ;  /* 0x000fd00001a47983 */ /* 0x000ea20000100a00 */
[----:B------:R-:W-:-:S02]  /*361e0*/  IMAD.WIDE R18, R0, 0x2, R160 ;  /* 0x0000000200127825 */ /* 0x000fc400078e02a0 */
[----:B------:R-:W0:Y:S01]  /*361f0*/  LDC R160, c[0x0][0x268] ;  /* 0x00009a00ffa07b82 */ /* 0x000e220000000800 */
[----:B------:R-:W2:Y:S01]  /*36200*/  LDL.64 R168, [R1+0xfd8] ;  /* 0x000fd80001a87983 */ /* 0x000ea20000100a00 */
[----:B------:R-:W-:-:S03]  /*36210*/  IMAD.WIDE R14, R0, 0x2, R162 ;  /* 0x00000002000e7825 */ /* 0x000fc600078e02a2 */
[----:B------:R-:W2:Y:S01]  /*36220*/  LDL R163, [R1+0xf9c] ;  /* 0x000f9c0001a37983 */ /* 0x000ea20000100800 */
[----:B------:R-:W-:Y:S02]  /*36230*/  FMNMX R3, R158, R66, !PT ;  /* 0x000000429e037209 */ /* 0x000fe40007800000 */
[----:B------:R-:W2:Y:S01]  /*36240*/  LDC R161, c[0x0][0x268] ;  /* 0x00009a00ffa17b82 */ /* 0x000ea20000000800 */
[----:B------:R-:W2:Y:S01]  /*36250*/  LDL.64 R166, [R1+0xfd0] ;  /* 0x000fd00001a67983 */ /* 0x000ea20000100a00 */
[----:B----4-:R-:W-:-:S06]  /*36260*/  MOV R195, R207 ;  /* 0x000000cf00c37202 */ /* 0x010fcc0000000f00 */
[----:B------:R-:W4:Y:S01]  /*36270*/  LDC R162, c[0x0][0x268] ;  /* 0x00009a00ffa27b82 */ /* 0x000f220000000800 */
[----:B------:R-:W-:Y:S01]  /*36280*/  MOV R191, R203 ;  /* 0x000000cb00bf7202 */ /* 0x000fe20000000f00 */
[--C-:B-1----:R-:W-:Y:S01]  /*36290*/  IMAD R190, R21, 0x3e6, R12.reuse ;  /* 0x000003e615be7824 */ /* 0x102fe200078e020c */
[----:B------:R-:W-:Y:S01]  /*362a0*/  MOV R187, R199 ;  /* 0x000000c700bb7202 */ /* 0x000fe20000000f00 */
[--C-:B------:R-:W-:Y:S02]  /*362b0*/  IMAD R186, R20, 0x3e8, R12.reuse ;  /* 0x000003e814ba7824 */ /* 0x100fe400078e020c */
[----:B0-----:R-:W-:Y:S01]  /*362c0*/  IMAD R194, R160, 0x3e4, R12 ;  /* 0x000003e4a0c27824 */ /* 0x001fe200078e020c */
[----:B---3--:R0:W3:Y:S04]  /*362d0*/  LDG.E.U16 R173, desc[UR60][R18.64] ;  /* 0x0000003c12ad7981 */ /* 0x0080e8000c1e1500 */
[----:B------:R1:W3:Y:S01]  /*362e0*/  LDG.E.U16 R172, desc[UR60][R14.64] ;  /* 0x0000003c0eac7981 */ /* 0x0002e2000c1e1500 */
[C---:B------:R-:W-:Y:S01]  /*362f0*/  IMAD.WIDE R20, R0.reuse, 0x2, R194 ;  /* 0x0000000200147825 */ /* 0x040fe200078e02c2 */
[----:B------:R-:W-:Y:S01]  /*36300*/  FMNMX R3, R115, R3, !PT ;  /* 0x0000000373037209 */ /* 0x000fe20007800000 */
[----:B------:R-:W3:Y:S01]  /*36310*/  LDC R160, c[0x0][0x268] ;  /* 0x00009a00ffa07b82 */ /* 0x000ee20000000800 */
[----:B------:R-:W-:Y:S01]  /*36320*/  STL [R1+0x1008], R194 ;  /* 0x001008c201007387 */ /* 0x000fe20000100800 */
[----:B0-----:R-:W-:-:S03]  /*36330*/  IMAD.WIDE R18, R0, 0x2, R190 ;  /* 0x0000000200127825 */ /* 0x001fc600078e02be */
[----:B------:R-:W-:Y:S01]  /*36340*/  STL [R1+0x1000], R190 ;  /* 0x001000be01007387 */ /* 0x000fe20000100800 */
[----:B-1----:R-:W-:-:S03]  /*36350*/  IMAD.WIDE R14, R0, 0x2, R186 ;  /* 0x00000002000e7825 */ /* 0x002fc600078e02ba */
[----:B------:R0:W-:Y:S04]  /*36360*/  STL [R1+0xff8], R186 ;  /* 0x000ff8ba01007387 */ /* 0x0001e80000100800 */
[----:B0-----:R0:W3:Y:S01]  /*36370*/  LDG.E.U16 R186, desc[UR60][R20.64] ;  /* 0x0000003c14ba7981 */ /* 0x0010e2000c1e1500 */
[----:B------:R-:W-:-:S04]  /*36380*/  FMNMX R3, R114, R3, !PT ;  /* 0x0000000372037209 */ /* 0x000fc80007800000 */
[----:B------:R-:W-:-:S04]  /*36390*/  FMNMX R3, R64, R3, !PT ;  /* 0x0000000340037209 */ /* 0x000fc80007800000 */
[----:B------:R-:W-:Y:S01]  /*363a0*/  FMNMX R3, R63, R3, !PT ;  /* 0x000000033f037209 */ /* 0x000fe20007800000 */
[----:B0-----:R-:W0:Y:S03]  /*363b0*/  LDC R21, c[0x0][0x268] ;  /* 0x00009a00ff157b82 */ /* 0x001e260000000800 */
[----:B------:R-:W-:-:S04]  /*363c0*/  FMNMX R3, R61, R3, !PT ;  /* 0x000000033d037209 */ /* 0x000fc80007800000 */
        /* <DEDUP_REMOVED lines=9> */
[----:B------:R-:W-:Y:S01]  /*36460*/  FMNMX R3, R48, R3, !PT ;  /* 0x0000000330037209 */ /* 0x000fe20007800000 */
[----:B--2---:R1:W2:Y:S04]  /*36470*/  LDG.E.U16 R165, desc[UR60][R18.64] ;  /* 0x0000003c12a57981 */ /* 0x0042a8000c1e1500 */
[----:B------:R-:W2:Y:S01]  /*36480*/  LDG.E.U16 R164, desc[UR60][R14.64] ;  /* 0x0000003c0ea47981 */ /* 0x000ea2000c1e1500 */
        /* <DEDUP_REMOVED lines=14> */
[----:B------:R-:W-:-:S05]  /*36570*/  FMNMX R3, R24, R3, !PT ;  /* 0x0000000318037209 */ /* 0x000fca0007800000 */
[----:B------:R-:W0:Y:S01]  /*36580*/  SHFL.BFLY PT, R23, R3, 0x2, 0x1f ;  /* 0x0c401f0003177f89 */ /* 0x000e2200000e0000 */
[----:B------:R-:W-:Y:S01]  /*36590*/  MOV R179, R183 ;  /* 0x000000b700b37202 */ /* 0x000fe20000000f00 */
[----:B------:R-:W-:-:S04]  /*365a0*/  IMAD R178, R161, 0x3ea, R12 ;  /* 0x000003eaa1b27824 */ /* 0x000fc800078e020c */
[----:B-1----:R-:W-:Y:S01]  /*365b0*/  IMAD.WIDE R18, R0, 0x2, R178 ;  /* 0x0000000200127825 */ /* 0x002fe200078e02b2 */
[----:B------:R-:W-:-:S04]  /*365c0*/  MOV R177, R181 ;  /* 0x000000b500b17202 */ /* 0x000fc80000000f00 */
[----:B------:R1:W2:Y:S01]  /*365d0*/  LDG.E.U16 R161, desc[UR60][R18.64] ;  /* 0x0000003c12a17981 */ /* 0x0002a2000c1e1500 */
[----:B----4-:R-:W-:Y:S01]  /*365e0*/  IMAD R176, R162, 0x3ec, R12 ;  /* 0x000003eca2b07824 */ /* 0x010fe200078e020c */
[----:B0-----:R-:W-:Y:S01]  /*365f0*/  FMNMX R3, R3, R23, !PT ;  /* 0x0000001703037209 */ /* 0x001fe20007800000 */
[----:B-1----:R-:W0:Y:S04]  /*36600*/  LDC R19, c[0x0][0x268] ;  /* 0x00009a00ff137b82 */ /* 0x002e280000000800 */
[----:B------:R-:W1:Y:S01]  /*36610*/  SHFL.BFLY PT, R20, R3, 0x1, 0x1f ;  /* 0x0c201f0003147f89 */ /* 0x000e6200000e0000 */
[----:B------:R-:W-:-:S03]  /*36620*/  IMAD.WIDE R14, R0, 0x2, R176 ;  /* 0x00000002000e7825 */ /* 0x000fc600078e02b0 */
[----:B---3--:R3:W-:Y:S04]  /*36630*/  STL [R1+0x704], R173 ;  /* 0x000704ad01007387 */ /* 0x0087e80000100800 */
[----:B------:R4:W-:Y:S01]  /*36640*/  STL [R1+0x700], R172 ;  /* 0x000700ac01007387 */ /* 0x0009e20000100800 */
[----:B---3--:R-:W-:Y:S01]  /*36650*/  MOV R173, R175 ;  /* 0x000000af00ad7202 */ /* 0x008fe20000000f00 */
[--C-:B----4-:R-:W-:Y:S02]  /*36660*/  IMAD R172, R160, 0x3ee, R12.reuse ;  /* 0x000003eea0ac7824 */ /* 0x110fe400078e020c */
[----:B------:R3:W4:Y:S01]  /*36670*/  LDG.E.U16 R160, desc[UR60][R14.64] ;  /* 0x0000003c0ea07981 */ /* 0x000722000c1e1500 */
[----:B------:R-:W-:Y:S02]  /*36680*/  MOV R169, R171 ;  /* 0x000000ab00a97202 */ /* 0x000fe40000000f00 */
[----:B-1----:R-:W-:Y:S01]  /*36690*/  FMNMX R18, R3, R20, !PT ;  /* 0x0000001403127209 */ /* 0x002fe20007800000 */
[----:B------:R-:W-:-:S03]  /*366a0*/  IMAD R168, R21, 0x3f0, R12 ;  /* 0x000003f015a87824 */ /* 0x000fc600078e020c */
[----:B------:R-:W-:Y:S01]  /*366b0*/  FMNMX R18, R18, R163, !PT ;  /* 0x000000a312127209 */ /* 0x000fe20007800000 */
[----:B---3--:R-:W-:Y:S01]  /*366c0*/  IMAD.WIDE R14, R0, 0x2, R172 ;  /* 0x00000002000e7825 */ /* 0x008fe200078e02ac */
[----:B------:R-:W-:Y:S03]  /*366d0*/  STL [R1+0xff0], R178 ;  /* 0x000ff0b201007387 */ /* 0x000fe60000100800 */
[----:B------:R-:W-:Y:S01]  /*366e0*/  FADD R3, R158, -R18 ;  /* 0x800000129e037221 */ /* 0x000fe20000000000 */
[----:B------:R1:W3:Y:S04]  /*366f0*/  LDG.E.U16 R23, desc[UR60][R14.64] ;  /* 0x0000003c0e177981 */ /* 0x0002e8000c1e1500 */
[----:B------:R-:W-:Y:S01]  /*36700*/  STL [R1+0xfe8], R176 ;  /* 0x000fe8b001007387 */ /* 0x000fe20000100800 */
[----:B------:R-:W-:-:S03]  /*36710*/  FMUL R3, R3, 1.4426950216293334961 ;  /* 0x3fb8aa3b03037820 */ /* 0x000fc60000400000 */
[----:B------:R-:W-:Y:S01]  /*36720*/  STL [R1+0xfe0], R172 ;  /* 0x000fe0ac01007387 */ /* 0x000fe20000100800 */
[----:B-1----:R-:W-:-:S03]  /*36730*/  IMAD.WIDE R14, R0, 0x2, R168 ;  /* 0x00000002000e7825 */ /* 0x002fc600078e02a8 */
[----:B------:R-:W-:Y:S04]  /*36740*/  STL [R1+0xfd8], R168 ;  /* 0x000fd8a801007387 */ /* 0x000fe80000100800 */
[----:B------:R-:W-:Y:S04]  /*36750*/  STL [R1+0x6fc], R186 ;  /* 0x0006fcba01007387 */ /* 0x000fe80000100800 */
[----:B------:R1:W3:Y:S02]  /*36760*/  LDG.E.U16 R21, desc[UR60][R14.64] ;  /* 0x0000003c0e157981 */ /* 0x0002e4000c1e1500 */
[----:B-1----:R-:W-:-:S02]  /*36770*/  FADD R14, R66, -R18 ;  /* 0x80000012420e7221 */ /* 0x002fc40000000000 */
[----:B------:R1:W0:Y:S02]  /*36780*/  MUFU.EX2 R66, R3 ;  /* 0x0000000300427308 */ /* 0x0002240000000800 */
[----:B-1----:R-:W-:Y:S01]  /*36790*/  FMUL R3, R14, 1.4426950216293334961 ;  /* 0x3fb8aa3b0e037820 */ /* 0x002fe20000400000 */
[----:B--2---:R1:W-:Y:S04]  /*367a0*/  STL [R1+0x6f8], R165 ;  /* 0x0006f8a501007387 */ /* 0x0043e80000100800 */
[----:B------:R0:W-:Y:S01]  /*367b0*/  STL [R1+0x6f4], R164 ;  /* 0x0006f4a401007387 */ /* 0x0001e20000100800 */
[----:B-1----:R-:W-:Y:S01]  /*367c0*/  MOV R165, R167 ;  /* 0x000000a700a57202 */ /* 0x002fe20000000f00 */
[----:B0-----:R-:W-:-:S04]  /*367d0*/  IMAD R164, R19, 0x3f2, R12 ;  /* 0x000003f213a47824 */ /* 0x001fc800078e020c */
[----:B------:R-:W-:-:S05]  /*367e0*/  IMAD.WIDE R14, R0, 0x2, R164 ;  /* 0x00000002000e7825 */ /* 0x000fca00078e02a4 */
[----:B------:R0:W2:Y:S01]  /*367f0*/  LDG.E.U16 R20, desc[UR60][R14.64] ;  /* 0x0000003c0e147981 */ /* 0x0000a2000c1e1500 */
[--C-:B------:R-:W-:Y:S01]  /*36800*/  FADD R19, R115, -R18.reuse ;  /* 0x8000001273137221 */ /* 0x100fe20000000000 */
[----:B------:R1:W-:Y:S02]  /*36810*/  MUFU.EX2 R180, R3 ;  /* 0x0000000300b47308 */ /* 0x0003e40000000800 */
[----:B------:R-:W2:Y:S01]  /*36820*/  LDL.LU R115, [R1+0x212c] ;  /* 0x00212c0001737983 */ /* 0x000ea20000300800 */
[----:B-1----:R-:W-:Y:S01]  /*36830*/  FMUL R3, R19, 1.4426950216293334961 ;  /* 0x3fb8aa3b13037820 */ /* 0x002fe20000400000 */
[--C-:B------:R-:W-:Y:S01]  /*36840*/  FADD R19, R114, -R18.reuse ;  /* 0x8000001272137221 */ /* 0x100fe20000000000 */
[----:B0-----:R-:W-:-:S03]  /*36850*/  FADD R14, R64, -R18 ;  /* 0x80000012400e7221 */ /* 0x001fc60000000000 */
[----:B------:R0:W1:Y:S01]  /*36860*/  MUFU.EX2 R194, R3 ;  /* 0x0000000300c27308 */ /* 0x0000620000000800 */
[----:B------:R-:W-:Y:S01]  /*36870*/  FMNMX R15, R28, R106, !PT ;  /* 0x0000006a1c0f7209 */ /* 0x000fe20007800000 */
[----:B0-----:R-:W-:Y:S01]  /*36880*/  FMUL R3, R19, 1.4426950216293334961 ;  /* 0x3fb8aa3b13037820 */ /* 0x001fe20000400000 */
[----:B------:R-:W-:Y:S01]  /*36890*/  STL [R1+0x6a4], R66 ;  /* 0x0006a44201007387 */ /* 0x000fe20000100800 */
[----:B------:R-:W0:Y:S04]  /*368a0*/  LDC R19, c[0x0][0x268] ;  /* 0x00009a00ff137b82 */ /* 0x000e280000000800 */
[----:B------:R1:W3:Y:S02]  /*368b0*/  MUFU.EX2 R64, R3 ;  /* 0x0000000300407308 */ /* 0x0002e40000000800 */
[----:B-1----:R-:W-:Y:S01]  /*368c0*/  FMUL R3, R14, 1.4426950216293334961 ;  /* 0x3fb8aa3b0e037820 */ /* 0x002fe20000400000 */
[----:B------:R-:W-:Y:S01]  /*368d0*/  FMNMX R14, R159, R15, !PT ;  /* 0x0000000f9f0e7209 */ /* 0x000fe20007800000 */
[----:B------:R-:W-:-:S04]  /*368e0*/  FADD R15, R63, -R18 ;  /* 0x800000123f0f7221 */ /* 0x000fc80000000000 */
[----:B------:R1:W0:Y:S02]  /*368f0*/  MUFU.EX2 R63, R3 ;  /* 0x00000003003f7308 */ /* 0x0002240000000800 */
[----:B-1----:R-:W-:Y:S01]  /*36900*/  FMNMX R3, R105, R14, !PT ;  /* 0x0000000e69037209 */ /* 0x002fe20007800000 */
[----:B------:R-:W-:Y:S01]  /*36910*/  FMUL R14, R15, 1.4426950216293334961 ;  /* 0x3fb8aa3b0f0e7820 */ /* 0x000fe20000400000 */
[----:B------:R-:W-:-:S04]  /*36920*/  FADD R15, R61, -R18 ;  /* 0x800000123d0f7221 */ /* 0x000fc80000000000 */
[----:B------:R1:W0:Y:S02]  /*36930*/  MUFU.EX2 R61, R14 ;  /* 0x0000000e003d7308 */ /* 0x0002240000000800 */
[----:B-1----:R-:W-:Y:S01]  /*36940*/  FMUL R14, R15, 1.4426950216293334961 ;  /* 0x3fb8aa3b0f0e7820 */ /* 0x002fe20000400000 */
[----:B------:R-:W-:-:S05]  /*36950*/  FADD R15, R60, -R18 ;  /* 0x800000123c0f7221 */ /* 0x000fca0000000000 */
[----:B------:R1:W0:Y:S02]  /*36960*/  MUFU.EX2 R60, R14 ;  /* 0x0000000e003c7308 */ /* 0x0002240000000800 */
[----:B-1----:R-:W-:Y:S01]  /*36970*/  FMUL R14, R15, 1.4426950216293334961 ;  /* 0x3fb8aa3b0f0e7820 */ /* 0x002fe20000400000 */
[----:B------:R-:W-:-:S05]  /*36980*/  FADD R15, R58, -R18 ;  /* 0x800000123a0f7221 */ /* 0x000fca0000000000 */
[----:B------:R1:W2:Y:S02]  /*36990*/  MUFU.EX2 R58, R14 ;  /* 0x0000000e003a7308 */ /* 0x0002a40000000800 */
        /* <DEDUP_REMOVED lines=11> */
[----:B------:R1:W2:Y:S01]  /*36a50*/  MUFU.EX2 R54, R14 ;  /* 0x0000000e00367308 */ /* 0x0002a20000000800 */
[----:B------:R-:W-:Y:S04]  /*36a60*/  STL [R1+0xfd0], R164 ;  /* 0x000fd0a401007387 */ /* 0x000fe80000100800 */
[----:B------:R-:W2:Y:S01]  /*36a70*/  LDL.LU R114, [R1+0x2128] ;  /* 0x0021280001727983 */ /* 0x000ea20000300800 */
[----:B-1----:R-:W-:Y:S01]  /*36a80*/  FMUL R14, R15, 1.4426950216293334961 ;  /* 0x3fb8aa3b0f0e7820 */ /* 0x002fe20000400000 */
[----:B------:R-:W-:-:S03]  /*36a90*/  FADD R15, R53, -R18 ;  /* 0x80000012350f7221 */ /* 0x000fc60000000000 */
[----:B------:R1:W2:Y:S01]  /*36aa0*/  MUFU.EX2 R53, R14 ;  /* 0x0000000e00357308 */ /* 0x0002a20000000800 */
[----:B------:R-:W-:Y:S04]  /*36ab0*/  STL [R1+0x6ec], R161 ;  /* 0x0006eca101007387 */ /* 0x000fe80000100800 */
[----:B----4-:R-:W-:Y:S01]  /*36ac0*/  STL [R1+0x6e8], R160 ;  /* 0x0006e8a001007387 */ /* 0x010fe20000100800 */
[----:B-1----:R-:W-:Y:S01]  /*36ad0*/  FMUL R14, R15, 1.4426950216293334961 ;  /* 0x3fb8aa3b0f0e7820 */ /* 0x002fe20000400000 */
[--C-:B------:R-:W-:Y:S02]  /*36ae0*/  FADD R15, R51, -R18.reuse ;  /* 0x80000012330f7221 */ /* 0x100fe40000000000 */
[----:B------:R-:W-:Y:S01]  /*36af0*/  STL [R1+0x6a0], R194 ;  /* 0x0006a0c201007387 */ /* 0x000fe20000100800 */
[----:B------:R1:W4:Y:S03]  /*36b00*/  MUFU.EX2 R51, R14 ;  /* 0x0000000e00337308 */ /* 0x0003260000000800 */
[----:B---3--:R3:W-:Y:S04]  /*36b10*/  STL [R1+0x6f0], R23 ;  /* 0x0006f01701007387 */ /* 0x0087e80000100800 */
[----:B------:R-:W-:Y:S04]  /*36b20*/  STL [R1+0x69c], R64 ;  /* 0x00069c4001007387 */ /* 0x000fe80000100800 */
[----:B------:R-:W-:Y:S01]  /*36b30*/  STL [R1+0x6e4], R21 ;  /* 0x0006e41501007387 */ /* 0x000fe20000100800 */
[----:B-1----:R-:W-:Y:S01]  /*36b40*/  FMUL R14, R15, 1.4426950216293334961 ;  /* 0x3fb8aa3b0f0e7820 */ /* 0x002fe20000400000 */
[----:B------:R-:W-:Y:S01]  /*36b50*/  FMNMX R3, R104, R3, !PT ;  /* 0x0000000368037209 */ /* 0x000fe20007800000 */
[----:B---3--:R-:W1:Y:S01]  /*36b60*/  LDC R23, c[0x0][0x268] ;  /* 0x00009a00ff177b82 */ /* 0x008e620000000800 */
[----:B0-----:R-:W-:Y:S04]  /*36b70*/  STL [R1+0x698], R63 ;  /* 0x0006983f01007387 */ /* 0x001fe80000100800 */
[----:B------:R-:W-:Y:S04]  /*36b80*/  STL [R1+0x694], R61 ;  /* 0x0006943d01007387 */ /* 0x000fe80000100800 */
[----:B------:R-:W-:Y:S04]  /*36b90*/  STL [R1+0x690], R60 ;  /* 0x0006903c01007387 */ /* 0x000fe80000100800 */
[----:B--2---:R0:W-:Y:S04]  /*36ba0*/  STL [R1+0x6e0], R20 ;  /* 0x0006e01401007387 */ /* 0x0041e80000100800 */
[----:B------:R-:W-:Y:S04]  /*36bb0*/  STL [R1+0x68c], R58 ;  /* 0x00068c3a01007387 */ /* 0x000fe80000100800 */
[----:B------:R-:W2:Y:S04]  /*36bc0*/  LDL.LU R113, [R1+0x2124] ;  /* 0x0021240001717983 */ /* 0x000ea80000300800 */
[----:B------:R-:W-:Y:S04]  /*36bd0*/  STL [R1+0x688], R195 ;  /* 0x000688c301007387 */ /* 0x000fe80000100800 */
[----:B------:R-:W-:Y:S04]  /*36be0*/  STL [R1+0x684], R56 ;  /* 0x0006843801007387 */ /* 0x000fe80000100800 */
[----:B------:R-:W2:Y:S04]  /*36bf0*/  LDL.LU R112, [R1+0x2120] ;  /* 0x0021200001707983 */ /* 0x000ea80000300800 */
[----:B------:R-:W-:Y:S04]  /*36c00*/  STL [R1+0x680], R198 ;  /* 0x000680c601007387 */ /* 0x000fe80000100800 */
[----:B------:R-:W-:Y:S04]  /*36c10*/  STL [R1+0x67c], R54 ;  /* 0x00067c3601007387 */ /* 0x000fe80000100800 */
[----:B------:R-:W-:Y:S04]  /*36c20*/  STL [R1+0x678], R53 ;  /* 0x0006783501007387 */ /* 0x000fe80000100800 */
[----:B----4-:R-:W-:Y:S04]  /*36c30*/  STL [R1+0x674], R51 ;  /* 0x0006743301007387 */ /* 0x010fe80000100800 */
[----:B------:R-:W3:Y:S04]  /*36c40*/  LDL.64 R160, [R1+0xfc8] ;  /* 0x000fc80001a07983 */ /* 0x000ee80000100a00 */
[----:B------:R-:W4:Y:S01]  /*36c50*/  LDL.64 R166, [R1+0xfc8] ;  /* 0x000fc80001a67983 */ /* 0x000f220000100a00 */
[----:B------:R-:W-:-:S02]  /*36c60*/  FADD R15, R50, -R18 ;  /* 0x80000012320f7221 */ /* 0x000fc40000000000 */
[----:B------:R1:W0:Y:S02]  /*36c70*/  MUFU.EX2 R50, R14 ;  /* 0x0000000e00327308 */ /* 0x0002240000000800 */
[----:B-1----:R-:W-:Y:S01]  /*36c80*/  FMUL R14, R15, 1.4426950216293334961 ;  /* 0x3fb8aa3b0f0e7820 */ /* 0x002fe20000400000 */
[----:B------:R-:W-:-:S05]  /*36c90*/  FADD R15, R48, -R18 ;  /* 0x80000012300f7221 */ /* 0x000fca0000000000 */
[----:B------:R1:W0:Y:S02]  /*36ca0*/  MUFU.EX2 R48, R14 ;  /* 0x0000000e00307308 */ /* 0x0002240000000800 */
[----:B-1----:R-:W-:Y:S01]  /*36cb0*/  FMUL R14, R15, 1.4426950216293334961 ;  /* 0x3fb8aa3b0f0e7820 */ /* 0x002fe20000400000 */
[----:B------:R-:W-:-:S05]  /*36cc0*/  FADD R15, R111, -R18 ;  /* 0x800000126f0f7221 */ /* 0x000fca0000000000 */
[----:B------:R1:W0:Y:S02]  /*36cd0*/  MUFU.EX2 R199, R14 ;  /* 0x0000000e00c77308 */ /* 0x0002240000000800 */
[----:B-1----:R-:W-:Y:S01]  /*36ce0*/  FMUL R14, R15, 1.4426950216293334961 ;  /* 0x3fb8aa3b0f0e7820 */ /* 0x002fe20000400000 */
[----:B------:R-:W-:-:S05]  /*36cf0*/  FADD R15, R46, -R18 ;  /* 0x800000122e0f7221 */ /* 0x000fca0000000000 */
[----:B------:R1:W1:Y:S01]  /*36d00*/  MUFU.EX2 R46, R14 ;  /* 0x0000000e002e7308 */ /* 0x0002620000000800 */
[----:B0-----:R-:W-:Y:S04]  /*36d10*/  STL [R1+0x670], R50 ;  /* 0x0006703201007387 */ /* 0x001fe80000100800 */
[----:B------:R-:W-:Y:S04]  /*36d20*/  STL [R1+0x66c], R48 ;  /* 0x00066c3001007387 */ /* 0x000fe80000100800 */
[----:B------:R-:W2:Y:S01]  /*36d30*/  LDL.LU R111, [R1+0x211c] ;  /* 0x00211c00016f7983 */ /* 0x000ea20000300800 */
[----:B-1----:R-:W-:Y:S01]  /*36d40*/  FMUL R14, R15, 1.4426950216293334961 ;  /* 0x3fb8aa3b0f0e7820 */ /* 0x002fe20000400000 */
[----:B------:R-:W-:-:S02]  /*36d50*/  FADD R15, R110, -R18 ;  /* 0x800000126e0f7221 */ /* 0x000fc40000000000 */
[----:B------:R-:W-:Y:S04]  /*36d60*/  STL [R1+0x668], R199 ;  /* 0x000668c701007387 */ /* 0x000fe80000100800 */
[----:B------:R-:W-:Y:S01]  /*36d70*/  STL [R1+0x664], R46 ;  /* 0x0006642e01007387 */ /* 0x000fe20000100800 */
[----:B------:R0:W1:Y:S03]  /*36d80*/  MUFU.EX2 R203, R14 ;  /* 0x0000000e00cb7308 */ /* 0x0000660000000800 */
[----:B------:R-:W2:Y:S04]  /*36d90*/  LDL.LU R110, [R1+0x2118] ;  /* 0x00211800016e7983 */ /* 0x000ea80000300800 */
[----:B------:R-:W2:Y:S04]  /*36da0*/  LDL.64 R164, [R1+0xfc0] ;  /* 0x000fc00001a47983 */ /* 0x000ea80000100a00 */
[----:B------:R-:W2:Y:S01]  /*36db0*/  LDL.64 R162, [R1+0xfc0] ;  /* 0x000fc00001a27983 */ /* 0x000ea20000100a00 */
[----:B0-----:R-:W-:Y:S01]  /*36dc0*/  FMUL R14, R15, 1.4426950216293334961 ;  /* 0x3fb8aa3b0f0e7820 */ /* 0x001fe20000400000 */
[----:B------:R-:W-:-:S03]  /*36dd0*/  FADD R15, R44, -R18 ;  /* 0x800000122c0f7221 */ /* 0x000fc60000000000 */
[----:B------:R0:W1:Y:S01]  /*36de0*/  MUFU.EX2 R44, R14 ;  /* 0x0000000e002c7308 */ /* 0x0000620000000800 */
[----:B------:R-:W-:Y:S01]  /*36df0*/  FADD R20, R42, -R18 ;  /* 0x800000122a147221 */ /* 0x000fe20000000000 */
[----:B0-----:R-:W-:-:S06]  /*36e00*/  FMUL R14, R15, 1.4426950216293334961 ;  /* 0x3fb8aa3b0f0e7820 */ /* 0x001fcc0000400000 */
[----:B------:R0:W0:Y:S01]  /*36e10*/  MUFU.EX2 R202, R14 ;  /* 0x0000000e00ca7308 */ /* 0x0000220000000800 */
[----:B-1----:R-:W-:Y:S04]  /*36e20*/  STL [R1+0x660], R203 ;  /* 0x000660cb01007387 */ /* 0x002fe80000100800 */
[----:B------:R-:W-:Y:S01]  /*36e30*/  STL [R1+0x65c], R44 ;  /* 0x00065c2c01007387 */ /* 0x000fe20000100800 */
[----:B------:R-:W-:-:S04]  /*36e40*/  FMNMX R3, R103, R3, !PT ;  /* 0x0000000367037209 */ /* 0x000fc80007800000 */
[----:B------:R-:W-:-:S04]  /*36e50*/  FMNMX R3, R102, R3, !PT ;  /* 0x0000000366037209 */ /* 0x000fc80007800000 */
[----:B------:R-:W-:-:S04]  /*36e60*/  FMNMX R3, R101, R3, !PT ;  /* 0x0000000365037209 */ /* 0x000fc80007800000 */
[----:B------:R-:W-:-:S04]  /*36e70*/  FMNMX R3, R100, R3, !PT ;  /* 0x0000000364037209 */ /* 0x000fc80007800000 */
[----:B------:R-:W-:-:S04]  /*36e80*/  FMNMX R3, R99, R3, !PT ;  /* 0x0000000363037209 */ /* 0x000fc80007800000 */
[----:B------:R-:W-:-:S04]  /*36e90*/  FMNMX R3, R98, R3, !PT ;  /* 0x0000000362037209 */ /* 0x000fc80007800000 */
[----:B------:R-:W-:Y:S01]  /*36ea0*/  FMNMX R3, R97, R3, !PT ;  /* 0x0000000361037209 */ /* 0x000fe20007800000 */
[----:B---3--:R-:W-:Y:S02]  /*36eb0*/  IMAD R160, R19, 0x3f4, R12 ;  /* 0x000003f413a07824 */ /* 0x008fe400078e020c */
[----:B------:R-:W-:Y:S02]  /*36ec0*/  FADD R19, R109, -R18 ;  /* 0x800000126d137221 */ /* 0x000fe40000000000 */
[----:B------:R-:W3:Y:S02]  /*36ed0*/  LDL.LU R109, [R1+0x2114] ;  /* 0x00211400016d7983 */ /* 0x000ee40000300800 */
[----:B------:R-:W-:Y:S01]  /*36ee0*/  FMUL R19, R19, 1.4426950216293334961 ;  /* 0x3fb8aa3b13137820 */ /* 0x000fe20000400000 */
[----:B----4-:R-:W-:-:S03]  /*36ef0*/  MOV R161, R167 ;  /* 0x000000a700a17202 */ /* 0x010fc60000000f00 */
[----:B------:R-:W1:Y:S01]  /*36f00*/  MUFU.EX2 R42, R19 ;  /* 0x00000013002a7308 */ /* 0x000e620000000800 */
[----:B0-----:R-:W-:Y:S01]  /*36f10*/  IMAD.WIDE R14, R0, 0x2, R160 ;  /* 0x00000002000e7825 */ /* 0x001fe200078e02a0 */
[----:B------:R0:W-:Y:S04]  /*36f20*/  STL [R1+0xfc8], R160 ;  /* 0x000fc8a001007387 */ /* 0x0001e80000100800 */
[----:B------:R4:W3:Y:S04]  /*36f30*/  LDG.E.U16 R166, desc[UR60][R14.64] ;  /* 0x0000003c0ea67981 */ /* 0x0008e8000c1e1500 */
[----:B------:R-:W-:Y:S01]  /*36f40*/  STL [R1+0x658], R202 ;  /* 0x000658ca01007387 */ /* 0x000fe20000100800 */
[----:B----4-:R-:W-:-:S03]  /*36f50*/  FADD R15, R108, -R18 ;  /* 0x800000126c0f7221 */ /* 0x010fc60000000000 */
[----:B------:R-:W4:Y:S04]  /*36f60*/  LDL.LU R108, [R1+0x2110] ;  /* 0x00211000016c7983 */ /* 0x000f280000300800 */
[----:B-1----:R-:W-:Y:S04]  /*36f70*/  STL [R1+0x654], R42 ;  /* 0x0006542a01007387 */ /* 0x002fe80000100800 */
[----:B------:R-:W4:Y:S04]  /*36f80*/  LDL.64 R168, [R1+0xfb8] ;  /* 0x000fb80001a87983 */ /* 0x000f280000100a00 */
[----:B0-----:R-:W4:Y:S01]  /*36f90*/  LDL.64 R160, [R1+0xfb8] ;  /* 0x000fb80001a07983 */ /* 0x001f220000100a00 */
        /* <DEDUP_REMOVED lines=21> */
[----:B------:R-:W-:Y:S01]  /*370f0*/  FMUL R14, R20, 1.4426950216293334961 ;  /* 0x3fb8aa3b140e7820 */ /* 0x000fe20000400000 */
[----:B------:R-:W-:-:S03]  /*37100*/  FADD R19, R39, -R18 ;  /* 0x8000001227137221 */ /* 0x000fc60000000000 */
[----:B------:R1:W2:Y:S02]  /*37110*/  MUFU.EX2 R206, R14 ;  /* 0x0000000e00ce7308 */ /* 0x0002a40000000800 */
[----:B-1----:R-:W-:Y:S01]  /*37120*/  FMUL R14, R15, 1.4426950216293334961 ;  /* 0x3fb8aa3b0f0e7820 */ /* 0x002fe20000400000 */
[----:B0-----:R-:W-:-:S05]  /*37130*/  FMNMX R3, R3, R21, !PT ;  /* 0x0000001503037209 */ /* 0x001fca0007800000 */
[----:B------:R0:W1:Y:S01]  /*37140*/  MUFU.EX2 R39, R14 ;  /* 0x0000000e00277308 */ /* 0x0000620000000800 */
[----:B------:R-:W1:Y:S01]  /*37150*/  SHFL.BFLY PT, R21, R3, 0x1, 0x1f ;  /* 0x0c201f0003157f89 */ /* 0x000e6200000e0000 */
[----:B------:R-:W-:Y:S01]  /*37160*/  FADD R15, R36, -R18 ;  /* 0x80000012240f7221 */ /* 0x000fe20000000000 */
[----:B0-----:R-:W-:Y:S01]  /*37170*/  FMUL R14, R19, 1.4426950216293334961 ;  /* 0x3fb8aa3b130e7820 */ /* 0x001fe20000400000 */
[----:B--2---:R-:W-:Y:S01]  /*37180*/  MOV R163, R165 ;  /* 0x000000a500a37202 */ /* 0x004fe20000000f00 */
[----:B------:R-:W-:-:S03]  /*37190*/  IMAD R162, R23, 0x3f6, R12 ;  /* 0x000003f617a27824 */ /* 0x000fc600078e020c */
[----:B------:R0:W2:Y:S01]  /*371a0*/  MUFU.EX2 R36, R14 ;  /* 0x0000000e00247308 */ /* 0x0000a20000000800 */
[----:B------:R-:W-:Y:S01]  /*371b0*/  FADD R19, R32, -R18 ;  /* 0x8000001220137221 */ /* 0x000fe20000000000 */
[----:B------:R-:W4:Y:S01]  /*371c0*/  LDC R23, c[0x0][0x268] ;  /* 0x00009a00ff177b82 */ /* 0x000f220000000800 */
[----:B0-----:R-:W-:-:S05]  /*371d0*/  FMUL R14, R15, 1.4426950216293334961 ;  /* 0x3fb8aa3b0f0e7820 */ /* 0x001fca0000400000 */
[----:B------:R0:W2:Y:S01]  /*371e0*/  MUFU.EX2 R32, R14 ;  /* 0x0000000e00207308 */ /* 0x0000a20000000800 */
[----:B------:R-:W-:Y:S01]  /*371f0*/  FADD R20, R30, -R18 ;  /* 0x800000121e147221 */ /* 0x000fe20000000000 */
[----:B------:R-:W-:Y:S01]  /*37200*/  STL [R1+0x650], R206 ;  /* 0x000650ce01007387 */ /* 0x000fe20000100800 */
[----:B------:R-:W-:-:S03]  /*37210*/  FMUL R19, R19, 1.4426950216293334961 ;  /* 0x3fb8aa3b13137820 */ /* 0x000fc60000400000 */
[----:B------:R-:W4:Y:S01]  /*37220*/  LDL R158, [R1+0x1140] ;  /* 0x00114000019e7983 */ /* 0x000f220000100800 */
[----:B0-----:R-:W-:-:S05]  /*37230*/  IMAD.WIDE R14, R0, 0x2, R162 ;  /* 0x00000002000e7825 */ /* 0x001fca00078e02a2 */
[----:B------:R0:W4:Y:S01]  /*37240*/  LDG.E.U16 R170, desc[UR60][R14.64] ;  /* 0x0000003c0eaa7981 */ /* 0x000122000c1e1500 */
[----:B------:R2:W3:Y:S01]  /*37250*/  MUFU.EX2 R30, R19 ;  /* 0x00000013001e7308 */ /* 0x0004e20000000800 */
[----:B0-----:R-:W-:Y:S01]  /*37260*/  FADD R15, R29, -R18 ;  /* 0x800000121d0f7221 */ /* 0x001fe20000000000 */
[----:B------:R-:W-:Y:S01]  /*37270*/  FMUL R14, R20, 1.4426950216293334961 ;  /* 0x3fb8aa3b140e7820 */ /* 0x000fe20000400000 */
[----:B-1----:R-:W-:Y:S02]  /*37280*/  FMNMX R20, R3, R21, !PT ;  /* 0x0000001503147209 */ /* 0x002fe40007800000 */
[----:B------:R-:W-:-:S03]  /*37290*/  FMUL R3, R15, 1.4426950216293334961 ;  /* 0x3fb8aa3b0f037820 */ /* 0x000fc60000400000 */
[----:B------:R0:W1:Y:S01]  /*372a0*/  MUFU.EX2 R29, R14 ;  /* 0x0000000e001d7308 */ /* 0x0000620000000800 */
[----:B------:R-:W-:Y:S01]  /*372b0*/  STL [R1+0x64c], R39 ;  /* 0x00064c2701007387 */ /* 0x000fe20000100800 */
[--C-:B--2---:R-:W-:Y:S01]  /*372c0*/  FADD R19, R107, -R18.reuse ;  /* 0x800000126b137221 */ /* 0x104fe20000000000 */
[----:B------:R-:W2:Y:S01]  /*372d0*/  LDC R21, c[0x0][0x268] ;  /* 0x00009a00ff157b82 */ /* 0x000ea20000000800 */
[----:B0-----:R-:W-:-:S04]  /*372e0*/  FADD R14, R27, -R18 ;  /* 0x800000121b0e7221 */ /* 0x001fc80000000000 */
[----:B------:R-:W0:Y:S01]  /*372f0*/  MUFU.EX2 R27, R3 ;  /* 0x00000003001b7308 */ /* 0x000e220000000800 */
[----:B------:R-:W-:Y:S04]  /*37300*/  STL [R1+0x648], R36 ;  /* 0x0006482401007387 */ /* 0x000fe80000100800 */
[----:B------:R-:W-:Y:S04]  /*37310*/  STL [R1+0xfc0], R162 ;  /* 0x000fc0a201007387 */ /* 0x000fe80000100800 */
[----:B------:R-:W-:Y:S04]  /*37320*/  STL [R1+0x644], R32 ;  /* 0x0006442001007387 */ /* 0x000fe80000100800 */
[----:B---3--:R3:W-:Y:S04]  /*37330*/  STL [R1+0x6dc], R166 ;  /* 0x0006dca601007387 */ /* 0x0087e80000100800 */
[----:B------:R-:W2:Y:S04]  /*37340*/  LDL.64 R164, [R1+0x1138] ;  /* 0x0011380001a47983 */ /* 0x000ea80000100a00 */
[----:B---3--:R-:W3:Y:S04]  /*37350*/  LDL.64 R166, [R1+0x1138] ;  /* 0x0011380001a67983 */ /* 0x008ee80000100a00 */
[----:B------:R-:W-:Y:S01]  /*37360*/  STL [R1+0x640], R30 ;  /* 0x0006401e01007387 */ /* 0x000fe20000100800 */
[----:B----4-:R-:W-:-:S03]  /*37370*/  IMAD R168, R23, 0x3f8, R12 ;  /* 0x000003f817a87824 */ /* 0x010fc600078e020c */
[----:B-1----:R-:W-:Y:S01]  /*37380*/  STL [R1+0x63c], R29 ;  /* 0x00063c1d01007387 */ /* 0x002fe20000100800 */
[----:B------:R-:W2:Y:S03]  /*37390*/  LDC R23, c[0x0][0x268] ;  /* 0x00009a00ff177b82 */ /* 0x000ea60000000800 */
[----:B0-----:R-:W-:Y:S01]  /*373a0*/  STL [R1+0x638], R27 ;  /* 0x0006381b01007387 */ /* 0x001fe20000100800 */
[----:B------:R-:W-:-:S03]  /*373b0*/  MOV R169, R161 ;  /* 0x000000a100a97202 */ /* 0x000fc60000000f00 */
[----:B------:R0:W-:Y:S04]  /*373c0*/  STL [R1+0xfb8], R168 ;  /* 0x000fb8a801007387 */ /* 0x0001e80000100800 */
[----:B------:R-:W4:Y:S04]  /*373d0*/  LDL.LU R107, [R1+0x210c] ;  /* 0x00210c00016b7983 */ /* 0x000f280000300800 */
[----:B------:R-:W4:Y:S04]  /*373e0*/  LDL.64 R162, [R1+0x1130] ;  /* 0x0011300001a27983 */ /* 0x000f280000100a00 */
[----:B------:R-:W4:Y:S01]  /*373f0*/  LDL.64 R160, [R1+0x1130] ;  /* 0x0011300001a07983 */ /* 0x000f220000100a00 */
[----:B------:R-:W-:Y:S01]  /*37400*/  FMUL R3, R14, 1.4426950216293334961 ;  /* 0x3fb8aa3b0e037820 */ /* 0x000fe20000400000 */
[----:B------:R-:W-:-:S03]  /*37410*/  IMAD.WIDE R14, R0, 0x2, R168 ;  /* 0x00000002000e7825 */ /* 0x000fc600078e02a8 */
[----:B------:R1:W-:Y:S02]  /*37420*/  MUFU.EX2 R207, R3 ;  /* 0x0000000300cf7308 */ /* 0x0003e40000000800 */
[----:B-1----:R-:W-:Y:S01]  /*37430*/  FMUL R3, R19, 1.4426950216293334961 ;  /* 0x3fb8aa3b13037820 */ /* 0x002fe20000400000 */
[----:B------:R-:W-:Y:S01]  /*37440*/  FMNMX R19, R20, R158, !PT ;  /* 0x0000009e14137209 */ /* 0x000fe20007800000 */
[----:B------:R-:W-:Y:S01]  /*37450*/  FADD R20, R24, -R18 ;  /* 0x8000001218147221 */ /* 0x000fe20000000000 */
[----:B------:R1:W4:Y:S03]  /*37460*/  LDG.E.U16 R158, desc[UR60][R14.64] ;  /* 0x0000003c0e9e7981 */ /* 0x000326000c1e1500 */
[----:B------:R0:W4:Y:S02]  /*37470*/  MUFU.EX2 R24, R3 ;  /* 0x0000000300187308 */ /* 0x0001240000000800 */
[----:B0-----:R-:W-:Y:S01]  /*37480*/  FMUL R3, R20, 1.4426950216293334961 ;  /* 0x3fb8aa3b14037820 */ /* 0x001fe20000400000 */
[----:B-1----:R-:W-:-:S05]  /*37490*/  FADD R14, R28, -R19 ;  /* 0x800000131c0e7221 */ /* 0x002fca0000000000 */
[----:B------:R0:W1:Y:S01]  /*374a0*/  MUFU.EX2 R28, R3 ;  /* 0x00000003001c7308 */ /* 0x0000620000000800 */
[--C-:B------:R-:W-:Y:S01]  /*374b0*/  FADD R20, R159, -R19.reuse ;  /* 0x800000139f147221 */ /* 0x100fe20000000000 */
[----:B0-----:R-:W-:Y:S01]  /*374c0*/  FMUL R3, R14, 1.4426950216293334961 ;  /* 0x3fb8aa3b0e037820 */ /* 0x001fe20000400000 */
[----:B------:R-:W-:-:S05]  /*374d0*/  FADD R14, R106, -R19 ;  /* 0x800000136a0e7221 */ /* 0x000fca0000000000 */
[----:B------:R0:W-:Y:S02]  /*374e0*/  MUFU.EX2 R182, R3 ;  /* 0x0000000300b67308 */ /* 0x0001e40000000800 */
[----:B0-----:R-:W-:-:S06]  /*374f0*/  FMUL R3, R14, 1.4426950216293334961 ;  /* 0x3fb8aa3b0e037820 */ /* 0x001fcc0000400000 */
[----:B------:R0:W-:Y:S02]  /*37500*/  MUFU.EX2 R181, R3 ;  /* 0x0000000300b57308 */ /* 0x0001e40000000800 */
[----:B0-----:R-:W-:Y:S01]  /*37510*/  FMUL R3, R20, 1.4426950216293334961 ;  /* 0x3fb8aa3b14037820 */ /* 0x001fe20000400000 */
[----:B------:R-:W-:-:S05]  /*37520*/  FADD R20, R105, -R19 ;  /* 0x8000001369147221 */ /* 0x000fca0000000000 */
[----:B------:R0:W-:Y:S02]  /*37530*/  MUFU.EX2 R176, R3 ;  /* 0x0000000300b07308 */ /* 0x0001e40000000800 */
[----:B0-----:R-:W-:-:S06]  /*37540*/  FMUL R3, R20, 1.4426950216293334961 ;  /* 0x3fb8aa3b14037820 */ /* 0x001fcc0000400000 */
[----:B------:R0:W-:Y:S01]  /*37550*/  MUFU.EX2 R183, R3 ;  /* 0x0000000300b77308 */ /* 0x0001e20000000800 */
[----:B--2---:R-:W-:Y:S02]  /*37560*/  LEA R164, R23, R12, 0x2 ;  /* 0x0000000c17a47211 */ /* 0x004fe400078e10ff */
[----:B---3--:R-:W-:-:S03]  /*37570*/  MOV R165, R167 ;  /* 0x000000a700a57202 */ /* 0x008fc60000000f00 */
[----:B------:R-:W-:-:S05]  /*37580*/  IMAD.WIDE R14, R0, 0x2, R164 ;  /* 0x00000002000e7825 */ /* 0x000fca00078e02a4 */
[----:B------:R2:W3:Y:S02]  /*37590*/  LDG.E.U16 R23, desc[UR60][R14.64] ;  /* 0x0000003c0e177981 */ /* 0x0004e4000c1e1500 */
[----:B--2---:R-:W-:-:S04]  /*375a0*/  FADD R14, R104, -R19 ;  /* 0x80000013680e7221 */ /* 0x004fc80000000000 */
[----:B0-----:R-:W-:Y:S01]  /*375b0*/  FMUL R3, R14, 1.4426950216293334961 ;  /* 0x3fb8aa3b0e037820 */ /* 0x001fe20000400000 */
[----:B----4-:R-:W-:Y:S02]  /*375c0*/  MOV R161, R163 ;  /* 0x000000a300a17202 */ /* 0x010fe40000000f00 */
[----:B------:R-:W-:-:S05]  /*375d0*/  LEA R160, R21, R12, 0x3 ;  /* 0x0000000c15a07211 */ /* 0x000fca00078e18ff */
[----:B------:R-:W-:-:S05]  /*375e0*/  IMAD.WIDE R14, R0, 0x2, R160 ;  /* 0x00000002000e7825 */ /* 0x000fca00078e02a0 */
[----:B------:R0:W2:Y:S01]  /*375f0*/  LDG.E.U16 R21, desc[UR60][R14.64] ;  /* 0x0000003c0e157981 */ /* 0x0000a2000c1e1500 */
[--C-:B------:R-:W-:Y:S01]  /*37600*/  FADD R20, R103, -R19.reuse ;  /* 0x8000001367147221 */ /* 0x100fe20000000000 */
[----:B------:R4:W-:Y:S03]  /*37610*/  MUFU.EX2 R178, R3 ;  /* 0x0000000300b27308 */ /* 0x0009e60000000800 */
[----:B----4-:R-:W-:Y:S01]  /*37620*/  FMUL R3, R20, 1.4426950216293334961 ;  /* 0x3fb8aa3b14037820 */ /* 0x010fe20000400000 */
[--C-:B------:R-:W-:Y:S01]  /*37630*/  FADD R20, R102, -R19.reuse ;  /* 0x8000001366147221 */ /* 0x100fe20000000000 */
[----:B0-----:R-:W-:-:S03]  /*37640*/  FADD R14, R101, -R19 ;  /* 0x80000013650e7221 */ /* 0x001fc60000000000 */
[----:B------:R0:W-:Y:S01]  /*37650*/  MUFU.EX2 R177, R3 ;  /* 0x0000000300b17308 */ /* 0x0001e20000000800 */
[----:B------:R-:W-:Y:S01]  /*37660*/  FMNMX R15, R78, R77, !PT ;  /* 0x0000004d4e0f7209 */ /* 0x000fe20007800000 */
[----:B0-----:R-:W-:-:S06]  /*37670*/  FMUL R3, R20, 1.4426950216293334961 ;  /* 0x3fb8aa3b14037820 */ /* 0x001fcc0000400000 */
[----:B------:R0:W-:Y:S02]  /*37680*/  MUFU.EX2 R172, R3 ;  /* 0x0000000300ac7308 */ /* 0x0001e40000000800 */
[----:B0-----:R-:W-:Y:S01]  /*37690*/  FMUL R3, R14, 1.4426950216293334961 ;  /* 0x3fb8aa3b0e037820 */ /* 0x001fe20000400000 */
[----:B------:R-:W-:Y:S01]  /*376a0*/  FMNMX R14, R76, R15, !PT ;  /* 0x0000000f4c0e7209 */ /* 0x000fe20007800000 */
[----:B------:R-:W-:-:S04]  /*376b0*/  FADD R15, R100, -R19 ;  /* 0x80000013640f7221 */ /* 0x000fc80000000000 */
[----:B------:R0:W-:Y:S02]  /*376c0*/  MUFU.EX2 R179, R3 ;  /* 0x0000000300b37308 */ /* 0x0001e40000000800 */
[----:B0-----:R-:W-:Y:S01]  /*376d0*/  FMNMX R3, R75, R14, !PT ;  /* 0x0000000e4b037209 */ /* 0x001fe20007800000 */
[----:B------:R-:W-:Y:S01]  /*376e0*/  FMUL R14, R15, 1.4426950216293334961 ;  /* 0x3fb8aa3b0f0e7820 */ /* 0x000fe20000400000 */
[----:B------:R-:W-:-:S04]  /*376f0*/  FADD R15, R99, -R19 ;  /* 0x80000013630f7221 */ /* 0x000fc80000000000 */
[----:B------:R0:W-:Y:S02]  /*37700*/  MUFU.EX2 R174, R14 ;  /* 0x0000000e00ae7308 */ /* 0x0001e40000000800 */
[----:B0-----:R-:W-:Y:S01]  /*37710*/  FMUL R14, R15, 1.4426950216293334961 ;  /* 0x3fb8aa3b0f0e7820 */ /* 0x001fe20000400000 */
[----:B------:R-:W-:-:S05]  /*37720*/  FADD R15, R98, -R19 ;  /* 0x80000013620f7221 */ /* 0x000fca0000000000 */
[----:B------:R0:W-:Y:S02]  /*37730*/  MUFU.EX2 R173, R14 ;  /* 0x0000000e00ad7308 */ /* 0x0001e40000000800 */
[----:B0-----:R-:W-:Y:S01]  /*37740*/  FMUL R14, R15, 1.4426950216293334961 ;  /* 0x3fb8aa3b0f0e7820 */ /* 0x001fe20000400000 */
[----:B------:R-:W-:-:S05]  /*37750*/  FADD R15, R97, -R19 ;  /* 0x80000013610f7221 */ /* 0x000fca0000000000 */
[----:B------:R0:W-:Y:S01]  /*37760*/  MUFU.EX2 R168, R14 ;  /* 0x0000000e00a87308 */ /* 0x0001e20000000800 */
[----:B------:R4:W-:Y:S01]  /*37770*/  STL [R1+0x6d8], R170 ;  /* 0x0006d8aa01007387 */ /* 0x0009e20000100800 */
[----:B0-----:R-:W-:Y:S01]  /*37780*/  FMUL R14, R15, 1.4426950216293334961 ;  /* 0x3fb8aa3b0f0e7820 */ /* 0x001fe20000400000 */
[----:B------:R-:W-:-:S05]  /*37790*/  FADD R15, R96, -R19 ;  /* 0x80000013600f7221 */ /* 0x000fca0000000000 */
[----:B------:R0:W-:Y:S01]  /*377a0*/  MUFU.EX2 R175, R14 ;  /* 0x0000000e00af7308 */ /* 0x0001e20000000800 */
[----:B------:R-:W-:Y:S04]  /*377b0*/  STL [R1+0x630], R24 ;  /* 0x0006301801007387 */ /* 0x000fe80000100800 */
[----:B------:R-:W2:Y:S01]  /*377c0*/  LDL.LU R106, [R1+0x2108] ;  /* 0x00210800016a7983 */ /* 0x000ea20000300800 */
[----:B0-----:R-:W-:Y:S01]  /*377d0*/  FMUL R14, R15, 1.4426950216293334961 ;  /* 0x3fb8aa3b0f0e7820 */ /* 0x001fe20000400000 */
[--C-:B------:R-:W-:Y:S02]  /*377e0*/  FADD R15, R95, -R19.reuse ;  /* 0x800000135f0f7221 */ /* 0x100fe40000000000 */
[----:B-1----:R-:W-:Y:S01]  /*377f0*/  STL [R1+0x62c], R28 ;  /* 0x00062c1c01007387 */ /* 0x002fe20000100800 */
[----:B----4-:R0:W-:Y:S03]  /*37800*/  MUFU.EX2 R170, R14 ;  /* 0x0000000e00aa7308 */ /* 0x0101e60000000800 */
[----:B------:R1:W-:Y:S04]  /*37810*/  STL [R1+0x1138], R164 ;  /* 0x001138a401007387 */ /* 0x0003e80000100800 */
[----:B------:R-:W4:Y:S01]  /*37820*/  LDL.LU R105, [R1+0x2104] ;  /* 0x0021040001697983 */ /* 0x000f220000300800 */
[----:B0-----:R-:W-:Y:S01]  /*37830*/  FMUL R14, R15, 1.4426950216293334961 ;  /* 0x3fb8aa3b0f0e7820 */ /* 0x001fe20000400000 */
[----:B------:R-:W-:-:S02]  /*37840*/  FADD R15, R94, -R19 ;  /* 0x800000135e0f7221 */ /* 0x000fc40000000000 */
[----:B------:R-:W4:Y:S01]  /*37850*/  LDL.LU R104, [R1+0x2100] ;  /* 0x0021000001687983 */ /* 0x000f220000300800 */
[----:B------:R0:W-:Y:S03]  /*37860*/  MUFU.EX2 R169, R14 ;  /* 0x0000000e00a97308 */ /* 0x0001e60000000800 */
[----:B------:R1:W-:Y:S04]  /*37870*/  STL [R1+0x6d4], R158 ;  /* 0x0006d49e01007387 */ /* 0x0003e80000100800 */
[----:B------:R-:W4:Y:S01]  /*37880*/  LDL.LU R103, [R1+0x20fc] ;  /* 0x0020fc0001677983 */ /* 0x000f220000300800 */
[----:B0-----:R-:W-:Y:S01]  /*37890*/  FMUL R14, R15, 1.4426950216293334961 ;  /* 0x3fb8aa3b0f0e7820 */ /* 0x001fe20000400000 */
[----:B------:R-:W-:-:S02]  /*378a0*/  FADD R15, R93, -R19 ;  /* 0x800000135d0f7221 */ /* 0x000fc40000000000 */
[----:B------:R0:W-:Y:S01]  /*378b0*/  STL [R1+0x1130], R160 ;  /* 0x001130a001007387 */ /* 0x0001e20000100800 */
[----:B------:R-:W-:Y:S01]  /*378c0*/  FADD R20, R86, -R19 ;  /* 0x8000001356147221 */ /* 0x000fe20000000000 */
[----:B-1----:R1:W-:Y:S01]  /*378d0*/  MUFU.EX2 R164, R14 ;  /* 0x0000000e00a47308 */ /* 0x0023e20000000800 */
[----:B------:R-:W4:Y:S01]  /*378e0*/  LDC R158, c[0x0][0x268] ;  /* 0x00009a00ff9e7b82 */ /* 0x000f220000000800 */
[----:B------:R-:W4:Y:S04]  /*378f0*/  LDL.LU R102, [R1+0x20f8] ;  /* 0x0020f80001667983 */ /* 0x000f280000300800 */
[----:B------:R-:W4:Y:S01]  /*37900*/  LDL.LU R101, [R1+0x20f4] ;  /* 0x0020f40001657983 */ /* 0x000f220000300800 */
[----:B-1----:R-:W-:-:S03]  /*37910*/  FMUL R14, R15, 1.4426950216293334961 ;  /* 0x3fb8aa3b0f0e7820 */ /* 0x002fc60000400000 */
[----:B------:R-:W4:Y:S01]  /*37920*/  LDL.LU R100, [R1+0x20f0] ;  /* 0x0020f00001647983 */ /* 0x000f220000300800 */
[--C-:B------:R-:W-:Y:S01]  /*37930*/  FADD R15, R92, -R19.reuse ;  /* 0x800000135c0f7221 */ /* 0x100fe20000000000 */
[----:B------:R1:W-:Y:S03]  /*37940*/  MUFU.EX2 R171, R14 ;  /* 0x0000000e00ab7308 */ /* 0x0003e60000000800 */
[----:B-1----:R-:W-:Y:S01]  /*37950*/  FMUL R14, R15, 1.4426950216293334961 ;  /* 0x3fb8aa3b0f0e7820 */ /* 0x002fe20000400000 */
[----:B------:R-:W-:-:S04]  /*37960*/  FADD R15, R91, -R19 ;  /* 0x800000135b0f7221 */ /* 0x000fc80000000000 */
[----:B------:R1:W-:Y:S02]  /*37970*/  MUFU.EX2 R166, R14 ;  /* 0x0000000e00a67308 */ /* 0x0003e40000000800 */
[----:B-1----:R-:W-:Y:S01]  /*37980*/  FMUL R14, R15, 1.4426950216293334961 ;  /* 0x3fb8aa3b0f0e7820 */ /* 0x002fe20000400000 */
[----:B------:R-:W-:-:S05]  /*37990*/  FADD R15, R90, -R19 ;  /* 0x800000135a0f7221 */ /* 0x000fca0000000000 */
[----:B------:R1:W-:Y:S02]  /*379a0*/  MUFU.EX2 R165, R14 ;  /* 0x0000000e00a57308 */ /* 0x0003e40000000800 */
[----:B-1----:R-:W-:Y:S01]  /*379b0*/  FMUL R14, R15, 1.4426950216293334961 ;  /* 0x3fb8aa3b0f0e7820 */ /* 0x002fe20000400000 */
[----:B------:R-:W-:-:S05]  /*379c0*/  FADD R15, R89, -R19 ;  /* 0x80000013590f7221 */ /* 0x000fca0000000000 */
[----:B0-----:R0:W-:Y:S02]  /*379d0*/  MUFU.EX2 R160, R14 ;  /* 0x0000000e00a07308 */ /* 0x0011e40000000800 */
[----:B0-----:R-:W-:Y:S01]  /*379e0*/  FMUL R14, R15, 1.4426950216293334961 ;  /* 0x3fb8aa3b0f0e7820 */ /* 0x001fe20000400000 */
[----:B------:R-:W-:-:S05]  /*379f0*/  FADD R15, R88, -R19 ;  /* 0x80000013580f7221 */ /* 0x000fca0000000000 */
[----:B------:R0:W-:Y:S02]  /*37a00*/  MUFU.EX2 R167, R14 ;  /* 0x0000000e00a77308 */ /* 0x0001e40000000800 */
[----:B0-----:R-:W-:Y:S01]  /*37a10*/  FMUL R14, R15, 1.4426950216293334961 ;  /* 0x3fb8aa3b0f0e7820 */ /* 0x001fe20000400000 */
[----:B------:R-:W-:Y:S01]  /*37a20*/  FADD R15, R87, -R19 ;  /* 0x80000013570f7221 */ /* 0x000fe20000000000 */
[----:B---3--:R-:W-:Y:S04]  /*37a30*/  STL [R1+0x6d0], R23 ;  /* 0x0006d01701007387 */ /* 0x008fe80000100800 */
[----:B------:R-:W3:Y:S04]  /*37a40*/  LDL.LU R99, [R1+0x20ec] ;  /* 0x0020ec0001637983 */ /* 0x000ee80000300800 */
[----:B------:R-:W3:Y:S04]  /*37a50*/  LDL.LU R98, [R1+0x20e8] ;  /* 0x0020e80001627983 */ /* 0x000ee80000300800 */
[----:B------:R-:W3:Y:S04]  /*37a60*/  LDL.LU R97, [R1+0x20e4] ;  /* 0x0020e40001617983 */ /* 0x000ee80000300800 */
[----:B--2---:R0:W-:Y:S04]  /*37a70*/  STL [R1+0x6cc], R21 ;  /* 0x0006cc1501007387 */ /* 0x0041e80000100800 */
[----:B------:R-:W2:Y:S04]  /*37a80*/  LDL.LU R96, [R1+0x20e0] ;  /* 0x0020e00001607983 */ /* 0x000ea80000300800 */
[----:B------:R-:W2:Y:S01]  /*37a90*/  LDL.LU R95, [R1+0x20dc] ;  /* 0x0020dc00015f7983 */ /* 0x000ea20000300800 */
[----:B0-----:R-:W0:Y:S03]  /*37aa0*/  LDC R21, c[0x0][0x268] ;  /* 0x00009a00ff157b82 */ /* 0x001e260000000800 */
[----:B------:R-:W2:Y:S04]  /*37ab0*/  LDL.LU R94, [R1+0x20d8] ;  /* 0x0020d800015e7983 */ /* 0x000ea80000300800 */
[----:B------:R-:W2:Y:S04]  /*37ac0*/  LDL.LU R93, [R1+0x20d4] ;  /* 0x0020d400015d7983 */ /* 0x000ea80000300800 */
[----:B------:R-:W2:Y:S04]  /*37ad0*/  LDL.LU R92, [R1+0x20d0] ;  /* 0x0020d000015c7983 */ /* 0x000ea80000300800 */
[----:B------:R-:W2:Y:S04]  /*37ae0*/  LDL.LU R91, [R1+0x20cc] ;  /* 0x0020cc00015b7983 */ /* 0x000ea80000300800 */
[----:B------:R-:W2:Y:S04]  /*37af0*/  LDL.LU R90, [R1+0x20c8] ;  /* 0x0020c800015a7983 */ /* 0x000ea80000300800 */
[----:B------:R-:W0:Y:S04]  /*37b00*/  LDL.64 R186, [R1+0x1128] ;  /* 0x0011280001ba7983 */ /* 0x000e280000100a00 */
[----:B------:R-:W4:Y:S04]  /*37b10*/  LDL.64 R190, [R1+0x1128] ;  /* 0x0011280001be7983 */ /* 0x000f280000100a00 */
[----:B------:R-:W2:Y:S04]  /*37b20*/  LDL.LU R89, [R1+0x20c4] ;  /* 0x0020c40001597983 */ /* 0x000ea80000300800 */
[----:B------:R-:W2:Y:S04]  /*37b30*/  LDL.LU R88, [R1+0x20c0] ;  /* 0x0020c00001587983 */ /* 0x000ea80000300800 */
[----:B------:R-:W2:Y:S04]  /*37b40*/  LDL.LU R87, [R1+0x20bc] ;  /* 0x0020bc0001577983 */ /* 0x000ea80000300800 */
[----:B------:R-:W2:Y:S04]  /*37b50*/  LDL.LU R86, [R1+0x20b8] ;  /* 0x0020b80001567983 */ /* 0x000ea80000300800 */
[----:B------:R-:W3:Y:S04]  /*37b60*/  LDL.64 R228, [R1+0x1120] ;  /* 0x0011200001e47983 */ /* 0x000ee80000100a00 */
[----:B------:R-:W3:Y:S01]  /*37b70*/  LDL.64 R226, [R1+0x1120] ;  /* 0x0011200001e27983 */ /* 0x000ee20000100a00 */
[----:B------:R1:W-:Y:S02]  /*37b80*/  MUFU.EX2 R162, R14 ;  /* 0x0000000e00a27308 */ /* 0x0003e40000000800 */
[----:B-1----:R-:W-:-:S06]  /*37b90*/  FMUL R14, R15, 1.4426950216293334961 ;  /* 0x3fb8aa3b0f0e7820 */ /* 0x002fcc0000400000 */
[----:B------:R1:W-:Y:S01]  /*37ba0*/  MUFU.EX2 R161, R14 ;  /* 0x0000000e00a17308 */ /* 0x0003e20000000800 */
[--C-:B------:R-:W-:Y:S02]  /*37bb0*/  FADD R15, R85, -R19.reuse ;  /* 0x80000013550f7221 */ /* 0x100fe40000000000 */
[----:B------:R-:W2:Y:S01]  /*37bc0*/  LDL.LU R85, [R1+0x20b4] ;  /* 0x0020b40001557983 */ /* 0x000ea20000300800 */
[----:B-1----:R-:W-:Y:S01]  /*37bd0*/  FMUL R14, R20, 1.4426950216293334961 ;  /* 0x3fb8aa3b140e7820 */ /* 0x002fe20000400000 */
[----:B------:R-:W-:-:S03]  /*37be0*/  FADD R20, R84, -R19 ;  /* 0x8000001354147221 */ /* 0x000fc60000000000 */
[----:B------:R1:W1:Y:S01]  /*37bf0*/  MUFU.EX2 R159, R14 ;  /* 0x0000000e009f7308 */ /* 0x0002620000000800 */
[----:B------:R-:W-:Y:S01]  /*37c00*/  FMUL R20, R20, 1.4426950216293334961 ;  /* 0x3fb8aa3b14147820 */ /* 0x000fe20000400000 */
[----:B-1----:R-:W-:-:S06]  /*37c10*/  FMUL R14, R15, 1.4426950216293334961 ;  /* 0x3fb8aa3b0f0e7820 */ /* 0x002fcc0000400000 */
[----:B------:R1:W-:Y:S01]  /*37c20*/  MUFU.EX2 R163, R14 ;  /* 0x0000000e00a37308 */ /* 0x0003e20000000800 */
[-C--:B------:R-:W-:Y:S01]  /*37c30*/  FMUL R153, R211, R244.reuse ;  /* 0x000000f4d3997220 */ /* 0x080fe20000400000 */
[----:B------:R-:W-:Y:S01]  /*37c40*/  STL [R1+0x618], R159 ;  /* 0x0006189f01007387 */ /* 0x000fe20000100800 */
[-C--:B------:R-:W-:Y:S01]  /*37c50*/  FMUL R154, R210, R244.reuse ;  /* 0x000000f4d29a7220 */ /* 0x080fe20000400000 */
[----:B------:R-:W-:Y:S01]  /*37c60*/  FMUL R152, R214, R244 ;  /* 0x000000f4d6987220 */ /* 0x000fe20000400000 */
        /* <DEDUP_REMOVED lines=9> */
[----:B------:R-:W-:Y:S02]  /*37d00*/  FMNMX R3, R219, R3, !PT ;  /* 0x00000003db037209 */ /* 0x000fe40007800000 */
[----:B0-----:R-:W-:Y:S01]  /*37d10*/  LEA R186, R21, R12, 0x4 ;  /* 0x0000000c15ba7211 */ /* 0x001fe200078e20ff */
[----:B------:R-:W-:Y:S02]  /*37d20*/  FADD R21, R34, -R19 ;  /* 0x8000001322157221 */ /* 0x000fe40000000000 */
[----:B------:R-:W0:Y:S01]  /*37d30*/  MUFU.EX2 R34, R20 ;  /* 0x0000001400227308 */ /* 0x000e220000000800 */
[----:B----4-:R-:W-:-:S03]  /*37d40*/  MOV R187, R191 ;  /* 0x000000bf00bb7202 */ /* 0x010fc60000000f00 */
[----:B-1----:R-:W-:Y:S01]  /*37d50*/  IMAD.WIDE R14, R0, 0x2, R186 ;  /* 0x00000002000e7825 */ /* 0x002fe200078e02ba */
[----:B------:R1:W-:Y:S04]  /*37d60*/  STL [R1+0x1128], R186 ;  /* 0x001128ba01007387 */ /* 0x0003e80000100800 */
[----:B------:R4:W2:Y:S04]  /*37d70*/  LDG.E.U16 R187, desc[UR60][R14.64] ;  /* 0x0000003c0ebb7981 */ /* 0x0008a8000c1e1500 */
[----:B------:R-:W2:Y:S01]  /*37d80*/  LDL.LU R84, [R1+0x20b0] ;  /* 0x0020b00001547983 */ /* 0x000ea20000300800 */
[----:B----4-:R-:W-:Y:S01]  /*37d90*/  FMUL R14, R21, 1.4426950216293334961 ;  /* 0x3fb8aa3b150e7820 */ /* 0x010fe20000400000 */
[----:B------:R-:W-:-:S02]  /*37da0*/  FADD R15, R83, -R19 ;  /* 0x80000013530f7221 */ /* 0x000fc40000000000 */
[----:B------:R-:W4:Y:S01]  /*37db0*/  LDL.LU R83, [R1+0x20ac] ;  /* 0x0020ac0001537983 */ /* 0x000f220000300800 */
[----:B------:R1:W3:Y:S03]  /*37dc0*/  MUFU.EX2 R211, R14 ;  /* 0x0000000e00d37308 */ /* 0x0002e60000000800 */
[----:B------:R-:W4:Y:S04]  /*37dd0*/  LDL.64 R224, [R1+0x1118] ;  /* 0x0011180001e07983 */ /* 0x000f280000100a00 */
[----:B------:R-:W4:Y:S01]  /*37de0*/  LDL.64 R222, [R1+0x1118] ;  /* 0x0011180001de7983 */ /* 0x000f220000100a00 */
[----:B-1----:R-:W-:Y:S01]  /*37df0*/  FMUL R14, R15, 1.4426950216293334961 ;  /* 0x3fb8aa3b0f0e7820 */ /* 0x002fe20000400000 */
[----:B------:R-:W-:-:S02]  /*37e00*/  FADD R15, R82, -R19 ;  /* 0x80000013520f7221 */ /* 0x000fc40000000000 */
[----:B0-----:R-:W-:Y:S04]  /*37e10*/  STL [R1+0x614], R34 ;  /* 0x0006142201007387 */ /* 0x001fe80000100800 */
[----:B------:R-:W4:Y:S04]  /*37e20*/  LDL.LU R82, [R1+0x20a8] ;  /* 0x0020a80001527983 */ /* 0x000f280000300800 */
[----:B------:R-:W4:Y:S01]  /*37e30*/  LDL R186, [R1+0x1144] ;  /* 0x0011440001ba7983 */ /* 0x000f220000100800 */
[----:B------:R0:W1:Y:S03]  /*37e40*/  MUFU.EX2 R210, R14 ;  /* 0x0000000e00d27308 */ /* 0x0000660000000800 */
[----:B------:R-:W4:Y:S04]  /*37e50*/  LDL.64 R220, [R1+0x1110] ;  /* 0x0011100001dc7983 */ /* 0x000f280000100a00 */
[----:B------:R-:W4:Y:S01]  /*37e60*/  LDL.64 R190, [R1+0x1110] ;  /* 0x0011100001be7983 */ /* 0x000f220000100a00 */
[----:B---3--:R-:W-:Y:S01]  /*37e70*/  MOV R227, R229 ;  /* 0x000000e500e37202 */ /* 0x008fe20000000f00 */
[----:B0-----:R-:W-:Y:S01]  /*37e80*/  FMUL R14, R15, 1.4426950216293334961 ;  /* 0x3fb8aa3b0f0e7820 */ /* 0x001fe20000400000 */
[----:B------:R-:W-:Y:S01]  /*37e90*/  LEA R226, R158, R12, 0x5 ;  /* 0x0000000c9ee27211 */ /* 0x000fe200078e28ff */
[----:B------:R-:W-:Y:S01]  /*37ea0*/  STL [R1+0x610], R211 ;  /* 0x000610d301007387 */ /* 0x000fe20000100800 */
[----:B------:R-:W-:Y:S01]  /*37eb0*/  FMNMX R3, R216, R3, !PT ;  /* 0x00000003d8037209 */ /* 0x000fe20007800000 */
[----:B------:R0:W3:Y:S01]  /*37ec0*/  MUFU.EX2 R214, R14 ;  /* 0x0000000e00d67308 */ /* 0x0000e20000000800 */
[----:B------:R-:W4:Y:S01]  /*37ed0*/  LDC R158, c[0x0][0x268] ;  /* 0x00009a00ff9e7b82 */ /* 0x000f220000000800 */
[----:B-1----:R-:W-:Y:S01]  /*37ee0*/  STL [R1+0x60c], R210 ;  /* 0x00060cd201007387 */ /* 0x002fe20000100800 */
[----:B0-----:R-:W-:-:S03]  /*37ef0*/  IMAD.WIDE R14, R0, 0x2, R226 ;  /* 0x00000002000e7825 */ /* 0x001fc600078e02e2 */
[----:B------:R0:W-:Y:S04]  /*37f00*/  STL [R1+0x1120], R226 ;  /* 0x001120e201007387 */ /* 0x0001e80000100800 */
[----:B0-----:R0:W4:Y:S01]  /*37f10*/  LDG.E.U16 R226, desc[UR60][R14.64] ;  /* 0x0000003c0ee27981 */ /* 0x001122000c1e1500 */
        /* <DEDUP_REMOVED lines=17> */
[----:B------:R-:W1:Y:S01]  /*38030*/  SHFL.BFLY PT, R23, R3, 0x2, 0x1f ;  /* 0x0c401f0003177f89 */ /* 0x000e6200000e0000 */
[--C-:B------:R-:W-:Y:S01]  /*38040*/  FADD R21, R26, -R19.reuse ;  /* 0x800000131a157221 */ /* 0x100fe20000000000 */
[--C-:B------:R-:W-:Y:S01]  /*38050*/  FADD R20, R81, -R19.reuse ;  /* 0x8000001351147221 */ /* 0x100fe20000000000 */
[----:B0-----:R-:W-:Y:S01]  /*38060*/  FADD R15, R80, -R19 ;  /* 0x80000013500f7221 */ /* 0x001fe20000000000 */
[----:B------:R-:W4:Y:S01]  /*38070*/  LDL.LU R81, [R1+0x20a4] ;  /* 0x0020a40001517983 */ /* 0x000f220000300800 */
[----:B-1----:R-:W-:-:S05]  /*38080*/  FMNMX R3, R3, R23, !PT ;  /* 0x0000001703037209 */ /* 0x002fca0007800000 */
[----:B------:R-:W0:Y:S01]  /*38090*/  SHFL.BFLY PT, R23, R3, 0x1, 0x1f ;  /* 0x0c201f0003177f89 */ /* 0x000e2200000e0000 */
[----:B------:R-:W-:Y:S01]  /*380a0*/  FMUL R14, R21, 1.4426950216293334961 ;  /* 0x3fb8aa3b150e7820 */ /* 0x000fe20000400000 */
[----:B------:R-:W-:Y:S01]  /*380b0*/  FMUL R20, R20, 1.4426950216293334961 ;  /* 0x3fb8aa3b14147820 */ /* 0x000fe20000400000 */
[----:B------:R-:W1:Y:S03]  /*380c0*/  LDC R21, c[0x0][0x268] ;  /* 0x00009a00ff157b82 */ /* 0x000e660000000800 */
[----:B------:R0:W1:Y:S01]  /*380d0*/  MUFU.EX2 R26, R20 ;  /* 0x00000014001a7308 */ /* 0x0000620000000800 */
[----:B------:R-:W-:Y:S01]  /*380e0*/  FMUL R15, R15, 1.4426950216293334961 ;  /* 0x3fb8aa3b0f0f7820 */ /* 0x000fe20000400000 */
[----:B---3--:R-:W-:Y:S06]  /*380f0*/  STL [R1+0x608], R214 ;  /* 0x000608d601007387 */ /* 0x008fec0000100800 */
[----:B------:R-:W-:Y:S01]  /*38100*/  MUFU.EX2 R252, R15 ;  /* 0x0000000f00fc7308 */ /* 0x000fe20000000800 */
[----:B0-----:R-:W-:Y:S01]  /*38110*/  FMNMX R20, R3, R23, !PT ;  /* 0x0000001703147209 */ /* 0x001fe20007800000 */
[----:B------:R-:W-:-:S04]  /*38120*/  FADD R3, R79, -R19 ;  /* 0x800000134f037221 */ /* 0x000fc80000000000 */
[----:B------:R-:W-:-:S04]  /*38130*/  FMUL R3, R3, 1.4426950216293334961 ;  /* 0x3fb8aa3b03037820 */ /* 0x000fc80000400000 */
[----:B------:R-:W-:Y:S01]  /*38140*/  MUFU.EX2 R251, R3 ;  /* 0x0000000300fb7308 */ /* 0x000fe20000000800 */
[----:B--2---:R0:W-:Y:S04]  /*38150*/  STL [R1+0x6c8], R187 ;  /* 0x0006c8bb01007387 */ /* 0x0041e80000100800 */
[----:B------:R-:W2:Y:S01]  /*38160*/  LDL.LU R80, [R1+0x20a0] ;  /* 0x0020a00001507983 */ /* 0x000ea20000300800 */
[----:B0-----:R-:W-:Y:S02]  /*38170*/  MOV R187, R25 ;  /* 0x0000001900bb7202 */ /* 0x001fe40000000f00 */
[----:B------:R0:W3:Y:S01]  /*38180*/  MUFU.EX2 R25, R14 ;  /* 0x0000000e00197308 */ /* 0x0000e20000000800 */
[----:B----4-:R-:W-:Y:S02]  /*38190*/  MOV R223, R225 ;  /* 0x000000e100df7202 */ /* 0x010fe40000000f00 */
[----:B------:R-:W-:-:S05]  /*381a0*/  LEA R222, R158, R12, 0x6 ;  /* 0x0000000c9ede7211 */ /* 0x000fca00078e30ff */
[----:B0-----:R-:W-:Y:S01]  /*381b0*/  IMAD.WIDE R14, R0, 0x2, R222 ;  /* 0x00000002000e7825 */ /* 0x001fe200078e02de */
[----:B------:R-:W-:-:S04]  /*381c0*/  FMNMX R20, R20, R186, !PT ;  /* 0x000000ba14147209 */ /* 0x000fc80007800000 */
[----:B------:R0:W4:Y:S01]  /*381d0*/  LDG.E.U16 R158, desc[UR60][R14.64] ;  /* 0x0000003c0e9e7981 */ /* 0x000122000c1e1500 */
[----:B------:R-:W-:-:S04]  /*381e0*/  FADD R3, R78, -R20 ;  /* 0x800000144e037221 */ /* 0x000fc80000000000 */
[----:B------:R-:W-:Y:S01]  /*381f0*/  FMUL R3, R3, 1.4426950216293334961 ;  /* 0x3fb8aa3b03037820 */ /* 0x000fe20000400000 */
[--C-:B0-----:R-:W-:Y:S01]  /*38200*/  FADD R14, R77, -R20.reuse ;  /* 0x800000144d0e7221 */ /* 0x101fe20000000000 */
[----:B------:R-:W-:Y:S02]  /*38210*/  MOV R191, R221 ;  /* 0x000000dd00bf7202 */ /* 0x000fe40000000f00 */
[----:B------:R0:W-:Y:S01]  /*38220*/  MUFU.EX2 R250, R3 ;  /* 0x0000000300fa7308 */ /* 0x0001e20000000800 */
[----:B-1----:R-:W-:Y:S01]  /*38230*/  LEA R190, R21, R12, 0x7 ;  /* 0x0000000c15be7211 */ /* 0x002fe200078e38ff */
[----:B------:R-:W-:Y:S01]  /*38240*/  FADD R21, R76, -R20 ;  /* 0x800000144c157221 */ /* 0x000fe20000000000 */
[----:B0-----:R-:W-:-:S03]  /*38250*/  FMUL R3, R14, 1.4426950216293334961 ;  /* 0x3fb8aa3b0e037820 */ /* 0x001fc60000400000 */
[----:B------:R-:W-:Y:S02]  /*38260*/  IMAD.WIDE R14, R0, 0x2, R190 ;  /* 0x00000002000e7825 */ /* 0x000fe400078e02be */
[----:B------:R0:W1:Y:S01]  /*38270*/  MUFU.EX2 R249, R3 ;  /* 0x0000000300f97308 */ /* 0x0000620000000800 */
[----:B------:R-:W-:Y:S04]  /*38280*/  STL [R1+0x604], R26 ;  /* 0x0006041a01007387 */ /* 0x000fe80000100800 */
[----:B---3--:R-:W-:Y:S01]  /*38290*/  STL [R1+0x600], R25 ;  /* 0x0006001901007387 */ /* 0x008fe20000100800 */
[----:B0-----:R-:W-:Y:S01]  /*382a0*/  FMUL R3, R21, 1.4426950216293334961 ;  /* 0x3fb8aa3b15037820 */ /* 0x001fe20000400000 */
[----:B------:R-:W-:Y:S02]  /*382b0*/  FADD R21, R75, -R20 ;  /* 0x800000144b157221 */ /* 0x000fe40000000000 */
[----:B------:R-:W3:Y:S01]  /*382c0*/  LDL.LU R79, [R1+0x209c] ;  /* 0x00209c00014f7983 */ /* 0x000ee20000300800 */
[----:B------:R0:W1:Y:S03]  /*382d0*/  MUFU.EX2 R248, R3 ;  /* 0x0000000300f87308 */ /* 0x0000660000000800 */
[----:B------:R0:W2:Y:S04]  /*382e0*/  LDG.E.U16 R23, desc[UR60][R14.64] ;  /* 0x0000003c0e177981 */ /* 0x0000a8000c1e1500 */
[----:B------:R-:W-:Y:S01]  /*382f0*/  STL [R1+0x1118], R222 ;  /* 0x001118de01007387 */ /* 0x000fe20000100800 */
[----:B0-----:R-:W-:-:S03]  /*38300*/  FMUL R3, R21, 1.4426950216293334961 ;  /* 0x3fb8aa3b15037820 */ /* 0x001fc60000400000 */
[----:B------:R-:W3:Y:S01]  /*38310*/  LDL.LU R78, [R1+0x2098] ;  /* 0x00209800014e7983 */ /* 0x000ee20000300800 */
[----:B------:R-:W-:Y:S01]  /*38320*/  FADD R14, R242, -R20 ;  /* 0x80000014f20e7221 */ /* 0x000fe20000000000 */
[----:B------:R-:W-:Y:S02]  /*38330*/  FMNMX R15, R73, R72, !PT ;  /* 0x00000048490f7209 */ /* 0x000fe40007800000 */
[----:B------:R-:W3:Y:S01]  /*38340*/  LDL.LU R77, [R1+0x2094] ;  /* 0x00209400014d7983 */ /* 0x000ee20000300800 */
[----:B------:R0:W-:Y:S03]  /*38350*/  MUFU.EX2 R247, R3 ;  /* 0x0000000300f77308 */ /* 0x0001e60000000800 */
[----:B------:R-:W-:Y:S04]  /*38360*/  STL [R1+0x6c4], R226 ;  /* 0x0006c4e201007387 */ /* 0x000fe80000100800 */
[----:B------:R-:W3:Y:S01]  /*38370*/  LDL.LU R76, [R1+0x2090] ;  /* 0x00209000014c7983 */ /* 0x000ee20000300800 */
[----:B0-----:R-:W-:Y:S01]  /*38380*/  FMUL R3, R14, 1.4426950216293334961 ;  /* 0x3fb8aa3b0e037820 */ /* 0x001fe20000400000 */
[----:B------:R-:W-:-:S02]  /*38390*/  FMNMX R14, R187, R15, !PT ;  /* 0x0000000fbb0e7209 */ /* 0x000fc40007800000 */
[----:B------:R0:W-:Y:S01]  /*383a0*/  STL [R1+0x1110], R190 ;  /* 0x001110be01007387 */ /* 0x0001e20000100800 */
[----:B------:R-:W-:-:S03]  /*383b0*/  FADD R15, R74, -R20 ;  /* 0x800000144a0f7221 */ /* 0x000fc60000000000 */
[----:B------:R-:W3:Y:S04]  /*383c0*/  LDL.LU R75, [R1+0x208c] ;  /* 0x00208c00014b7983 */ /* 0x000ee80000300800 */
[----:B------:R-:W3:Y:S04]  /*383d0*/  LDL.LU R74, [R1+0x2088] ;  /* 0x00208800014a7983 */ /* 0x000ee80000300800 */
[----:B------:R-:W3:Y:S04]  /*383e0*/  LDL.64 R220, [R1+0x1108] ;  /* 0x0011080001dc7983 */ /* 0x000ee80000100a00 */
[----:B------:R-:W3:Y:S04]  /*383f0*/  LDL.64 R224, [R1+0x1108] ;  /* 0x0011080001e07983 */ /* 0x000ee80000100a00 */
[----:B------:R-:W3:Y:S04]  /*38400*/  LDL.64 R228, [R1+0x1100] ;  /* 0x0011000001e47983 */ /* 0x000ee80000100a00 */
[----:B0-----:R-:W3:Y:S01]  /*38410*/  LDL.64 R190, [R1+0x1100] ;  /* 0x0011000001be7983 */ /* 0x001ee20000100a00 */
[--C-:B------:R-:W-:Y:S01]  /*38420*/  FADD R223, R192, -R20.reuse ;  /* 0x80000014c0df7221 */ /* 0x100fe20000000000 */
[----:B------:R-:W-:-:S02]  /*38430*/  FADD R222, R193, -R20 ;  /* 0x80000014c1de7221 */ /* 0x000fc40000000000 */
[----:B----4-:R0:W-:Y:S02]  /*38440*/  STL [R1+0x6c0], R158 ;  /* 0x0006c09e01007387 */ /* 0x0101e40000100800 */
[----:B0-----:R-:W3:Y:S02]  /*38450*/  LDC R158, c[0x0][0x268] ;  /* 0x00009a00ff9e7b82 */ /* 0x001ee40000000800 */
[----:B--2---:R-:W-:Y:S01]  /*38460*/  STL [R1+0x6bc], R23 ;  /* 0x0006bc1701007387 */ /* 0x004fe20000100800 */
[----:B---3--:R-:W-:Y:S01]  /*38470*/  LEA R220, R158, R12, 0x8 ;  /* 0x0000000c9edc7211 */ /* 0x008fe200078e40ff */
[----:B------:R0:W-:Y:S01]  /*38480*/  MUFU.EX2 R246, R3 ;  /* 0x0000000300f67308 */ /* 0x0001e20000000800 */
[----:B------:R-:W-:Y:S01]  /*38490*/  ISETP.GT.U32.AND.EX P4, PT, R245, RZ, PT, P4 ;  /* 0x000000fff500720c */ /* 0x000fe20003f84140 */
[----:B------:R-:W-:Y:S02]  /*384a0*/  FMUL R215, R215, R244 ;  /* 0x000000f4d7d77220 */ /* 0x000fe40000400000 */
[----:B------:R-:W2:Y:S01]  /*384b0*/  LDC R158, c[0x0][0x268] ;  /* 0x00009a00ff9e7b82 */ /* 0x000ea20000000800 */
[----:B------:R3:W-:Y:S04]  /*384c0*/  STL [R1+0x1108], R220 ;  /* 0x001108dc01007387 */ /* 0x0007e80000100800 */
[----:B------:R-:W4:Y:S01]  /*384d0*/  LDL.64 R192, [R1+0x10f8] ;  /* 0x0010f80001c07983 */ /* 0x000f220000100a00 */
[----:B0-----:R-:W-:Y:S01]  /*384e0*/  FMNMX R3, R71, R14, !PT ;  /* 0x0000000e47037209 */ /* 0x001fe20007800000 */
[----:B------:R-:W-:Y:S01]  /*384f0*/  FMUL R14, R15, 1.4426950216293334961 ;  /* 0x3fb8aa3b0f0e7820 */ /* 0x000fe20000400000 */
[--C-:B------:R-:W-:Y:S01]  /*38500*/  FADD R15, R240, -R20.reuse ;  /* 0x80000014f00f7221 */ /* 0x100fe20000000000 */
[----:B------:R-:W-:Y:S01]  /*38510*/  MOV R221, R225 ;  /* 0x000000e100dd7202 */ /* 0x000fe20000000f00 */
[----:B------:R-:W3:Y:S01]  /*38520*/  LDL R186, [R1+0x1148] ;  /* 0x0011480001ba7983 */ /* 0x000ee20000100800 */
[----:B------:R0:W-:Y:S02]  /*38530*/  MUFU.EX2 R245, R14 ;  /* 0x0000000e00f57308 */ /* 0x0001e40000000800 */
[----:B0-----:R-:W-:Y:S01]  /*38540*/  FMUL R14, R15, 1.4426950216293334961 ;  /* 0x3fb8aa3b0f0e7820 */ /* 0x001fe20000400000 */
[----:B------:R-:W-:-:S05]  /*38550*/  FADD R15, R243, -R20 ;  /* 0x80000014f30f7221 */ /* 0x000fca0000000000 */
        /* <DEDUP_REMOVED lines=30> */
[----:B------:R0:W-:Y:S01]  /*38740*/  MUFU.EX2 R234, R14 ;  /* 0x0000000e00ea7308 */ /* 0x0001e20000000800 */
[----:B--2---:R-:W-:Y:S01]  /*38750*/  LEA R190, R158, R12, 0x9 ;  /* 0x0000000c9ebe7211 */ /* 0x004fe200078e48ff */
[----:B----4-:R-:W2:Y:S01]  /*38760*/  LDL.64 R192, [R1+0x10f8] ;  /* 0x0010f80001c07983 */ /* 0x010ea20000100a00 */
[----:B0-----:R-:W-:Y:S01]  /*38770*/  FMUL R14, R15, 1.4426950216293334961 ;  /* 0x3fb8aa3b0f0e7820 */ /* 0x001fe20000400000 */
[--C-:B------:R-:W-:Y:S01]  /*38780*/  FADD R15, R188, -R20.reuse ;  /* 0x80000014bc0f7221 */ /* 0x100fe20000000000 */
[----:B------:R-:W-:Y:S01]  /*38790*/  MOV R191, R229 ;  /* 0x000000e500bf7202 */ /* 0x000fe20000000f00 */
[----:B------:R-:W-:Y:S02]  /*387a0*/  FADD R219, R189, -R20 ;  /* 0x80000014bddb7221 */ /* 0x000fe40000000000 */
[----:B------:R0:W-:Y:S01]  /*387b0*/  MUFU.EX2 R233, R14 ;  /* 0x0000000e00e97308 */ /* 0x0001e20000000800 */
[----:B------:R4:W-:Y:S01]  /*387c0*/  STL [R1+0x1100], R190 ;  /* 0x001100be01007387 */ /* 0x0009e20000100800 */
[----:B------:R-:W-:Y:S01]  /*387d0*/  FMNMX R3, R70, R3, !PT ;  /* 0x0000000346037209 */ /* 0x000fe20007800000 */
[----:B------:R-:W2:Y:S02]  /*387e0*/  LDC R158, c[0x0][0x268] ;  /* 0x00009a00ff9e7b82 */ /* 0x000ea40000000800 */
[----:B------:R-:W2:Y:S01]  /*387f0*/  LDL.64 R184, [R1+0x10f0] ;  /* 0x0010f00001b87983 */ /* 0x000ea20000100a00 */
[----:B0-----:R-:W-:-:S03]  /*38800*/  FMUL R14, R15, 1.4426950216293334961 ;  /* 0x3fb8aa3b0f0e7820 */ /* 0x001fc60000400000 */
[----:B------:R-:W2:Y:S01]  /*38810*/  LDL.64 R188, [R1+0x10f0] ;  /* 0x0010f00001bc7983 */ /* 0x000ea20000100a00 */
[----:B------:R0:W-:Y:S02]  /*38820*/  MUFU.EX2 R232, R14 ;  /* 0x0000000e00e87308 */ /* 0x0001e40000000800 */
[----:B0-----:R-:W-:-:S04]  /*38830*/  IMAD.WIDE R14, R0, 0x2, R220 ;  /* 0x00000002000e7825 */ /* 0x001fc800078e02dc */
[----:B------:R-:W-:Y:S02]  /*38840*/  FADD R221, R196, -R20 ;  /* 0x80000014c4dd7221 */ /* 0x000fe40000000000 */
[----:B------:R0:W2:Y:S02]  /*38850*/  LDG.E.U16 R196, desc[UR60][R14.64] ;  /* 0x0000003c0ec47981 */ /* 0x0000a4000c1e1500 */
[----:B0-----:R-:W-:-:S04]  /*38860*/  IMAD.WIDE R14, R0, 0x2, R190 ;  /* 0x00000002000e7825 */ /* 0x001fc800078e02be */
[----:B---3--:R-:W-:Y:S01]  /*38870*/  FADD R220, R197, -R20 ;  /* 0x80000014c5dc7221 */ /* 0x008fe20000000000 */
[----:B----4-:R-:W3:Y:S01]  /*38880*/  LDL.64 R190, [R1+0x10e8] ;  /* 0x0010e80001be7983 */ /* 0x010ee20000100a00 */
        /* <DEDUP_REMOVED lines=20> */
[----:B------:R4:W-:Y:S04]  /*389d0*/  STL [R1+0x6b8], R196 ;  /* 0x0006b8c401007387 */ /* 0x0009e80000100800 */
[----:B----4-:R-:W3:Y:S01]  /*389e0*/  LDL.64 R196, [R1+0x10e8] ;  /* 0x0010e80001c47983 */ /* 0x010ee20000100a00 */
[----:B------:R-:W-:-:S02]  /*389f0*/  FSEL R157, R157, -INF , !P1 ;  /* 0xff8000009d9d7808 */ /* 0x000fc40004800000 */
[----:B------:R-:W-:Y:S02]  /*38a00*/  FMNMX R3, R31, R3, !PT ;  /* 0x000000031f037209 */ /* 0x000fe40007800000 */
[----:B------:R-:W-:Y:S02]  /*38a10*/  FSEL R156, R156, -INF , !P0 ;  /* 0xff8000009c9c7808 */ /* 0x000fe40004000000 */
[----:B------:R-:W-:Y:S02]  /*38a20*/  FMNMX R3, R157, R3, !PT ;  /* 0x000000039d037209 */ /* 0x000fe40007800000 */
[----:B------:R-:W-:Y:S02]  /*38a30*/  FSEL R155, R155, -INF , !P2 ;  /* 0xff8000009b9b7808 */ /* 0x000fe40005000000 */
[----:B------:R-:W-:Y:S02]  /*38a40*/  FMNMX R3, R156, R3, !PT ;  /* 0x000000039c037209 */ /* 0x000fe40007800000 */
[----:B------:R-:W-:-:S02]  /*38a50*/  FSEL R154, R154, -INF , !P4 ;  /* 0xff8000009a9a7808 */ /* 0x000fc40006000000 */
[----:B------:R-:W-:Y:S02]  /*38a60*/  FMNMX R3, R155, R3, !PT ;  /* 0x000000039b037209 */ /* 0x000fe40007800000 */
[----:B------:R-:W-:Y:S02]  /*38a70*/  FSEL R153, R153, -INF , !P3 ;  /* 0xff80000099997808 */ /* 0x000fe40005800000 */
[----:B------:R-:W-:Y:S02]  /*38a80*/  FMNMX R3, R154, R3, !PT ;  /* 0x000000039a037209 */ /* 0x000fe40007800000 */
[----:B------:R-:W-:Y:S02]  /*38a90*/  FSEL R152, R152, -INF , !P6 ;  /* 0xff80000098987808 */ /* 0x000fe40007000000 */
[----:B------:R-:W-:Y:S02]  /*38aa0*/  FMNMX R3, R153, R3, !PT ;  /* 0x0000000399037209 */ /* 0x000fe40007800000 */
[----:B------:R-:W-:-:S02]  /*38ab0*/  FSEL R23, R215, -INF , !P5 ;  /* 0xff800000d7177808 */ /* 0x000fc40006800000 */
[----:B------:R-:W-:-:S04]  /*38ac0*/  FMNMX R3, R152, R3, !PT ;  /* 0x0000000398037209 */ /* 0x000fc80007800000 */
[----:B------:R-:W-:-:S05]  /*38ad0*/  FMNMX R3, R23, R3, !PT ;  /* 0x0000000317037209 */ /* 0x000fca0007800000 */
[----:B------:R-:W4:Y:S01]  /*38ae0*/  SHFL.BFLY PT, R21, R3, 0x2, 0x1f ;  /* 0x0c401f0003157f89 */ /* 0x000f2200000e0000 */
[----:B------:R-:W-:Y:S02]  /*38af0*/  IMAD R192, R158, 0x202, R12 ;  /* 0x000002029ec07824 */ /* 0x000fe400078e020c */
[----:B------:R-:W1:Y:S01]  /*38b00*/  LDC R158, c[0x0][0x268] ;  /* 0x00009a00ff9e7b82 */ /* 0x000e620000000800 */
[----:B----4-:R-:W-:-:S05]  /*38b10*/  FMNMX R3, R3, R21, !PT ;  /* 0x0000001503037209 */ /* 0x010fca0007800000 */
[----:B------:R-:W4:Y:S01]  /*38b20*/  SHFL.BFLY PT, R21, R3, 0x1, 0x1f ;  /* 0x0c201f0003157f89 */ /* 0x000f2200000e0000 */
[----:B------:R-:W-:Y:S01]  /*38b30*/  MOV R217, R187 ;  /* 0x000000bb00d97202 */ /* 0x000fe20000000f00 */
[----:B0-----:R-:W-:Y:S02]  /*38b40*/  IMAD.WIDE R14, R0, 0x2, R192 ;  /* 0x00000002000e7825 */ /* 0x001fe400078e02c0 */
[----:B------:R-:W-:Y:S01]  /*38b50*/  STL [R1+0x10f8], R192 ;  /* 0x0010f8c001007387 */ /* 0x000fe20000100800 */
[----:B------:R-:W-:-:S03]  /*38b60*/  MOV R185, R189 ;  /* 0x000000bd00b97202 */ /* 0x000fc60000000f00 */
[----:B------:R0:W3:Y:S01]  /*38b70*/  LDG.E.U16 R193, desc[UR60][R14.64] ;  /* 0x0000003c0ec17981 */ /* 0x0000e2000c1e1500 */
[----:B----4-:R-:W-:Y:S02]  /*38b80*/  FMNMX R21, R3, R21, !PT ;  /* 0x0000001503157209 */ /* 0x010fe40007800000 */
[----:B------:R-:W4:Y:S02]  /*38b90*/  LDC R3, c[0x0][0x268] ;  /* 0x00009a00ff037b82 */ /* 0x000f240000000800 */
[----:B------:R-:W-:-:S05]  /*38ba0*/  FMNMX R21, R21, R186, !PT ;  /* 0x000000ba15157209 */ /* 0x000fca0007800000 */
[--C-:B------:R-:W-:Y:S02]  /*38bb0*/  FADD R187, R73, -R21.reuse ;  /* 0x8000001549bb7221 */ /* 0x100fe40000000000 */
[----:B------:R-:W4:Y:S01]  /*38bc0*/  LDL.LU R73, [R1+0x2084] ;  /* 0x0020840001497983 */ /* 0x000f220000300800 */
[----:B------:R-:W-:-:S03]  /*38bd0*/  FADD R186, R72, -R21 ;  /* 0x8000001548ba7221 */ /* 0x000fc60000000000 */
[----:B--2---:R1:W-:Y:S04]  /*38be0*/  STL [R1+0x6b4], R184 ;  /* 0x0006b4b801007387 */ /* 0x0043e80000100800 */
[----:B------:R-:W2:Y:S01]  /*38bf0*/  LDL.LU R72, [R1+0x2080] ;  /* 0x0020800001487983 */ /* 0x000ea20000300800 */
[----:B-1----:R-:W-:-:S04]  /*38c00*/  IMAD R184, R158, 0x204, R12 ;  /* 0x000002049eb87824 */ /* 0x002fc800078e020c */
[----:B0-----:R-:W-:Y:S01]  /*38c10*/  IMAD.WIDE R14, R0, 0x2, R184 ;  /* 0x00000002000e7825 */ /* 0x001fe200078e02b8 */
[----:B------:R0:W-:Y:S04]  /*38c20*/  STL [R1+0x10f0], R184 ;  /* 0x0010f0b801007387 */ /* 0x0001e80000100800 */
[----:B0-----:R0:W2:Y:S01]  /*38c30*/  LDG.E.U16 R184, desc[UR60][R14.64] ;  /* 0x0000003c0eb87981 */ /* 0x0010a2000c1e1500 */
[----:B---3--:R-:W-:Y:S01]  /*38c40*/  MOV R197, R191 ;  /* 0x000000bf00c57202 */ /* 0x008fe20000000f00 */
[----:B----4-:R-:W-:-:S04]  /*38c50*/  IMAD R196, R3, 0x206, R12 ;  /* 0x0000020603c47824 */ /* 0x010fc800078e020c */
[----:B0-----:R-:W-:-:S05]  /*38c60*/  IMAD.WIDE R14, R0, 0x2, R196 ;  /* 0x00000002000e7825 */ /* 0x001fca00078e02c4 */
[----:B------:R0:W3:Y:S01]  /*38c70*/  LDG.E.U16 R158, desc[UR60][R14.64] ;  /* 0x0000003c0e9e7981 */ /* 0x0000e2000c1e1500 */
[----:B------:R-:W-:-:S04]  /*38c80*/  FADD R3, R66, R180 ;  /* 0x000000b442037221 */ /* 0x000fc80000000000 */
[----:B0-----:R-:W-:Y:S01]  /*38c90*/  FADD R14, R194, R3 ;  /* 0x00000003c20e7221 */ /* 0x001fe20000000000 */
[----:B------:R-:W-:-:S03]  /*38ca0*/  FADD R3, R182, R181 ;  /* 0x000000b5b6037221 */ /* 0x000fc60000000000 */
[----:B------:R-:W-:Y:S01]  /*38cb0*/  FADD R14, R64, R14 ;  /* 0x0000000e400e7221 */ /* 0x000fe20000000000 */
[----:B------:R-:W-:-:S04]  /*38cc0*/  FADD R3, R176, R3 ;  /* 0x00000003b0037221 */ /* 0x000fc80000000000 */
[----:B------:R-:W-:Y:S01]  /*38cd0*/  FADD R15, R183, R3 ;  /* 0x00000003b70f7221 */ /* 0x000fe20000000000 */
[----:B------:R-:W-:-:S03]  /*38ce0*/  FADD R3, R63, R14 ;  /* 0x0000000e3f037221 */ /* 0x000fc60000000000 */
        /* <DEDUP_REMOVED lines=25> */
[----:B------:R-:W-:Y:S01]  /*38e80*/  FADD R3, R46, R3 ;  /* 0x000000032e037221 */ /* 0x000fe20000000000 */
[--C-:B------:R-:W-:Y:S01]  /*38e90*/  FADD R185, R71, -R21.reuse ;  /* 0x8000001547b97221 */ /* 0x100fe20000000000 */
[--C-:B------:R-:W-:Y:S01]  /*38ea0*/  FADD R192, R70, -R21.reuse ;  /* 0x8000001546c07221 */ /* 0x100fe20000000000 */
[----:B------:R-:W4:Y:S01]  /*38eb0*/  LDL.LU R71, [R1+0x207c] ;  /* 0x00207c0001477983 */ /* 0x000f220000300800 */
[----:B------:R-:W-:Y:S01]  /*38ec0*/  FADD R14, R165, R14 ;  /* 0x0000000ea50e7221 */ /* 0x000fe20000000000 */
[----:B------:R-:W-:Y:S01]  /*38ed0*/  FADD R191, R69, -R21 ;  /* 0x8000001545bf7221 */ /* 0x000fe20000000000 */
[----:B------:R-:W-:Y:S01]  /*38ee0*/  FADD R3, R203, R3 ;  /* 0x00000003cb037221 */ /* 0x000fe20000000000 */
[----:B------:R-:W4:Y:S01]  /*38ef0*/  LDL.LU R70, [R1+0x2078] ;  /* 0x0020780001467983 */ /* 0x000f220000300800 */
[----:B------:R-:W-:Y:S01]  /*38f00*/  FADD R190, R68, -R21 ;  /* 0x8000001544be7221 */ /* 0x000fe20000000000 */
[----:B------:R-:W-:-:S02]  /*38f10*/  FADD R14, R160, R14 ;  /* 0x0000000ea00e7221 */ /* 0x000fc40000000000 */
[----:B------:R-:W4:Y:S01]  /*38f20*/  LDL.LU R69, [R1+0x2074] ;  /* 0x0020740001457983 */ /* 0x000f220000300800 */
[----:B------:R-:W-:Y:S01]  /*38f30*/  FADD R189, R67, -R21 ;  /* 0x8000001543bd7221 */ /* 0x000fe20000000000 */
[----:B------:R-:W-:Y:S02]  /*38f40*/  FADD R3, R44, R3 ;  /* 0x000000032c037221 */ /* 0x000fe40000000000 */
[----:B------:R0:W-:Y:S01]  /*38f50*/  STL [R1+0x6b0], R193 ;  /* 0x0006b0c101007387 */ /* 0x0001e20000100800 */
[----:B------:R-:W-:-:S03]  /*38f60*/  FADD R194, R65, -R21 ;  /* 0x8000001541c27221 */ /* 0x000fc60000000000 */
[----:B------:R1:W-:Y:S01]  /*38f70*/  STL [R1+0x10e8], R196 ;  /* 0x0010e8c401007387 */ /* 0x0003e20000100800 */
[----:B------:R-:W-:-:S03]  /*38f80*/  FADD R14, R167, R14 ;  /* 0x0000000ea70e7221 */ /* 0x000fc60000000000 */
[----:B------:R-:W4:Y:S01]  /*38f90*/  LDL.LU R68, [R1+0x2070] ;  /* 0x0020700001447983 */ /* 0x000f220000300800 */
[----:B------:R-:W-:-:S03]  /*38fa0*/  FADD R3, R202, R3 ;  /* 0x00000003ca037221 */ /* 0x000fc60000000000 */
[----:B------:R-:W4:Y:S04]  /*38fb0*/  LDL.LU R67, [R1+0x206c] ;  /* 0x00206c0001437983 */ /* 0x000f280000300800 */
[----:B------:R-:W4:Y:S01]  /*38fc0*/  LDL.LU R66, [R1+0x2068] ;  /* 0x0020680001427983 */ /* 0x000f220000300800 */
[----:B0-----:R-:W-:-:S03]  /*38fd0*/  FADD R193, R62, -R21 ;  /* 0x800000153ec17221 */ /* 0x001fc60000000000 */
[----:B------:R-:W4:Y:S01]  /*38fe0*/  LDL.LU R65, [R1+0x2064] ;  /* 0x0020640001417983 */ /* 0x000f220000300800 */
[----:B------:R-:W-:Y:S01]  /*38ff0*/  FADD R14, R162, R14 ;  /* 0x0000000ea20e7221 */ /* 0x000fe20000000000 */
[----:B------:R-:W-:Y:S01]  /*39000*/  FADD R3, R42, R3 ;  /* 0x000000032a037221 */ /* 0x000fe20000000000 */
[--C-:B-1----:R-:W-:Y:S01]  /*39010*/  FADD R196, R59, -R21.reuse ;  /* 0x800000153bc47221 */ /* 0x102fe20000000000 */
[----:B------:R-:W-:Y:S01]  /*39020*/  FADD R195, R57, -R21 ;  /* 0x8000001539c37221 */ /* 0x000fe20000000000 */
[----:B------:R-:W-:Y:S01]  /*39030*/  FADD R14, R161, R14 ;  /* 0x0000000ea10e7221 */ /* 0x000fe20000000000 */
[----:B------:R-:W-:Y:S01]  /*39040*/  FADD R15, R206, R3 ;  /* 0x00000003ce0f7221 */ /* 0x000fe20000000000 */
[--C-:B------:R-:W-:Y:S01]  /*39050*/  FADD R198, R55, -R21.reuse ;  /* 0x8000001537c67221 */ /* 0x100fe20000000000 */
[--C-:B------:R-:W-:Y:S01]  /*39060*/  FADD R197, R52, -R21.reuse ;  /* 0x8000001534c57221 */ /* 0x100fe20000000000 */
[--C-:B------:R-:W-:Y:S01]  /*39070*/  FADD R226, R200, -R20.reuse ;  /* 0x80000014c8e27221 */ /* 0x100fe20000000000 */
[--C-:B------:R-:W-:Y:S01]  /*39080*/  FADD R200, R49, -R21.reuse ;  /* 0x8000001531c87221 */ /* 0x100fe20000000000 */
[--C-:B------:R-:W-:Y:S01]  /*39090*/  FADD R199, R47, -R21.reuse ;  /* 0x800000152fc77221 */ /* 0x100fe20000000000 */
[--C-:B------:R-:W-:Y:S01]  /*390a0*/  FADD R203, R45, -R21.reuse ;  /* 0x800000152dcb7221 */ /* 0x100fe20000000000 */
[--C-:B------:R-:W-:Y:S01]  /*390b0*/  FADD R188, R217, -R21.reuse ;  /* 0x80000015d9bc7221 */ /* 0x100fe20000000000 */
[--C-:B------:R-:W-:Y:S01]  /*390c0*/  FADD R202, R43, -R21.reuse ;  /* 0x800000152bca7221 */ /* 0x100fe20000000000 */
[----:B------:R-:W-:Y:S01]  /*390d0*/  MOV R217, R207 ;  /* 0x000000cf00d97202 */ /* 0x000fe20000000f00 */
        /* <DEDUP_REMOVED lines=9> */
[--C-:B------:R-:W-:Y:S01]  /*39170*/  FADD R213, R35, -R21.reuse ;  /* 0x8000001523d57221 */ /* 0x100fe20000000000 */
[----:B------:R-:W-:Y:S01]  /*39180*/  FADD R231, R212, -R20 ;  /* 0x80000014d4e77221 */ /* 0x000fe20000000000 */
[--C-:B------:R-:W-:Y:S01]  /*39190*/  FADD R212, R33, -R21.reuse ;  /* 0x8000001521d47221 */ /* 0x100fe20000000000 */
[----:B------:R-:W-:Y:S01]  /*391a0*/  FADD R218, R31, -R21 ;  /* 0x800000151fda7221 */ /* 0x000fe20000000000 */
[----:B--2---:R-:W-:Y:S04]  /*391b0*/  STL [R1+0x6ac], R184 ;  /* 0x0006acb801007387 */ /* 0x004fe80000100800 */
[----:B------:R-:W2:Y:S04]  /*391c0*/  LDL.LU R64, [R1+0x2060] ;  /* 0x0020600001407983 */ /* 0x000ea80000300800 */
[----:B------:R-:W2:Y:S04]  /*391d0*/  LDL.LU R63, [R1+0x205c] ;  /* 0x00205c00013f7983 */ /* 0x000ea80000300800 */
[----:B------:R-:W2:Y:S04]  /*391e0*/  LDL.LU R62, [R1+0x2058] ;  /* 0x00205800013e7983 */ /* 0x000ea80000300800 */
[----:B------:R-:W2:Y:S04]  /*391f0*/  LDL.LU R61, [R1+0x2054] ;  /* 0x00205400013d7983 */ /* 0x000ea80000300800 */
[----:B------:R-:W2:Y:S04]  /*39200*/  LDL.LU R60, [R1+0x2050] ;  /* 0x00205000013c7983 */ /* 0x000ea80000300800 */
[----:B---3--:R0:W-:Y:S04]  /*39210*/  STL [R1+0x6a8], R158 ;  /* 0x0006a89e01007387 */ /* 0x0081e80000100800 */
[----:B------:R-:W3:Y:S04]  /*39220*/  LDL.LU R59, [R1+0x204c] ;  /* 0x00204c00013b7983 */ /* 0x000ee80000300800 */
[----:B------:R-:W3:Y:S01]  /*39230*/  LDL.LU R58, [R1+0x2048] ;  /* 0x00204800013a7983 */ /* 0x000ee20000300800 */
[----:B0-----:R-:W-:-:S03]  /*39240*/  FADD R158, R159, R14 ;  /* 0x0000000e9f9e7221 */ /* 0x001fc60000000000 */
[----:B------:R-:W3:Y:S01]  /*39250*/  LDL.LU R57, [R1+0x2044] ;  /* 0x0020440001397983 */ /* 0x000ee20000300800 */
[----:B------:R-:W-:-:S03]  /*39260*/  FADD R159, R39, R15 ;  /* 0x0000000f279f7221 */ /* 0x000fc60000000000 */
[----:B------:R-:W3:Y:S04]  /*39270*/  LDL.LU R56, [R1+0x2040] ;  /* 0x0020400001387983 */ /* 0x000ee80000300800 */
[----:B------:R-:W3:Y:S04]  /*39280*/  LDL.LU R55, [R1+0x203c] ;  /* 0x00203c0001377983 */ /* 0x000ee80000300800 */
[----:B------:R-:W3:Y:S01]  /*39290*/  LDL.LU R54, [R1+0x2038] ;  /* 0x0020380001367983 */ /* 0x000ee20000300800 */
[----:B------:R-:W-:-:S03]  /*392a0*/  FADD R158, R163, R158 ;  /* 0x0000009ea39e7221 */ /* 0x000fc60000000000 */
        /* <DEDUP_REMOVED lines=15> */
[----:B------:R-:W3:Y:S01]  /*393a0*/  LDL.LU R43, [R1+0x200c] ;  /* 0x00200c00012b7983 */ /* 0x000ee20000300800 */
[----:B------:R-:W-:-:S03]  /*393b0*/  FADD R211, R157, -R21 ;  /* 0x800000159dd37221 */ /* 0x000fc60000000000 */
[----:B------:R-:W3:Y:S01]  /*393c0*/  LDL.LU R42, [R1+0x2008] ;  /* 0x00200800012a7983 */ /* 0x000ee20000300800 */
[----:B------:R-:W-:-:S03]  /*393d0*/  FADD R156, R210, R158 ;  /* 0x0000009ed29c7221 */ /* 0x000fc60000000000 */
[----:B------:R-:W3:Y:S01]  /*393e0*/  LDL.LU R41, [R1+0x2004] ;  /* 0x0020040001297983 */ /* 0x000ee20000300800 */
[----:B------:R-:W-:-:S03]  /*393f0*/  FADD R157, R29, R159 ;  /* 0x0000009f1d9d7221 */ /* 0x000fc60000000000 */
[----:B------:R-:W3:Y:S04]  /*39400*/  LDL.LU R40, [R1+0x2000] ;  /* 0x0020000001287983 */ /* 0x000ee80000300800 */
[----:B------:R-:W3:Y:S01]  /*39410*/  LDL.LU R39, [R1+0x1ffc] ;  /* 0x001ffc0001277983 */ /* 0x000ee20000300800 */
[----:B------:R-:W-:-:S03]  /*39420*/  MOV R159, R216 ;  /* 0x000000d8009f7202 */ /* 0x000fc60000000f00 */
        /* <DEDUP_REMOVED lines=14> */
[----:B------:R-:W-:-:S03]  /*39510*/  FADD R216, R154, -R21 ;  /* 0x800000159ad87221 */ /* 0x000fc60000000000 */
[----:B------:R-:W3:Y:S01]  /*39520*/  LDL.LU R29, [R1+0x1fd4] ;  /* 0x001fd400011d7983 */ /* 0x000ee20000300800 */
[----:B------:R-:W-:Y:S01]  /*39530*/  FADD R156, R25, R156 ;  /* 0x0000009c199c7221 */ /* 0x000fe20000000000 */
[----:B------:R-:W-:Y:S02]  /*39540*/  FADD R157, R24, R157 ;  /* 0x0000009d189d7221 */ /* 0x000fe40000000000 */
[----:B------:R-:W4:Y:S04]  /*39550*/  LDL.64 R26, [R1+0xfa8] ;  /* 0x000fa800011a7983 */ /* 0x000f280000100a00 */
[----:B------:R-:W2:Y:S04]  /*39560*/  LDL.64 R154, [R1+0xfb0] ;  /* 0x000fb000019a7983 */ /* 0x000ea80000100a00 */
[----:B------:R-:W3:Y:S01]  /*39570*/  LDL.64 R24, [R1+0xfa0] ;  /* 0x000fa00001187983 */ /* 0x000ee20000100a00 */
[----:B------:R-:W-:Y:S01]  /*39580*/  FMUL R187, R187, 1.4426950216293334961 ;  /* 0x3fb8aa3bbbbb7820 */ /* 0x000fe20000400000 */
[----:B------:R-:W-:Y:S01]  /*39590*/  FMUL R186, R186, 1.4426950216293334961 ;  /* 0x3fb8aa3bbaba7820 */ /* 0x000fe20000400000 */
[----:B------:R-:W-:Y:S01]  /*395a0*/  FMUL R188, R188, 1.4426950216293334961 ;  /* 0x3fb8aa3bbcbc7820 */ /* 0x000fe20000400000 */
[----:B------:R-:W-:-:S03]  /*395b0*/  FMUL R185, R185, 1.4426950216293334961 ;  /* 0x3fb8aa3bb9b97820 */ /* 0x000fc60000400000 */
[----:B------:R-:W-:Y:S01]  /*395c0*/  MUFU.EX2 R187, R187 ;  /* 0x000000bb00bb7308 */ /* 0x000fe20000000800 */
[----:B------:R-:W-:-:S07]  /*395d0*/  FMUL R192, R192, 1.4426950216293334961 ;  /* 0x3fb8aa3bc0c07820 */ /* 0x000fce0000400000 */
[----:B------:R-:W0:Y:S01]  /*395e0*/  MUFU.EX2 R186, R186 ;  /* 0x000000ba00ba7308 */ /* 0x000e220000000800 */
[----:B------:R-:W-:-:S07]  /*395f0*/  FMUL R191, R191, 1.4426950216293334961 ;  /* 0x3fb8aa3bbfbf7820 */ /* 0x000fce0000400000 */
[----:B------:R-:W1:Y:S01]  /*39600*/  MUFU.EX2 R188, R188 ;  /* 0x000000bc00bc7308 */ /* 0x000e620000000800 */
[----:B------:R-:W-:Y:S01]  /*39610*/  FADD R3, R250, R249 ;  /* 0x000000f9fa037221 */ /* 0x000fe20000000000 */
[----:B------:R-:W-:-:S06]  /*39620*/  FMUL R190, R190, 1.4426950216293334961 ;  /* 0x3fb8aa3bbebe7820 */ /* 0x000fcc0000400000 */
[----:B------:R-:W1:Y:S01]  /*39630*/  MUFU.EX2 R185, R185 ;  /* 0x000000b900b97308 */ /* 0x000e620000000800 */
[----:B------:R-:W-:Y:S01]  /*39640*/  FADD R14, R248, R3 ;  /* 0x00000003f80e7221 */ /* 0x000fe20000000000 */
[----:B0-----:R-:W-:-:S06]  /*39650*/  FADD R3, R187, R186 ;  /* 0x000000babb037221 */ /* 0x001fcc0000000000 */
[----:B------:R-:W0:Y:S01]  /*39660*/  MUFU.EX2 R192, R192 ;  /* 0x000000c000c07308 */ /* 0x000e220000000800 */
[----:B------:R-:W-:Y:S01]  /*39670*/  FMUL R189, R189, 1.4426950216293334961 ;  /* 0x3fb8aa3bbdbd7820 */ /* 0x000fe20000400000 */
[----:B-1----:R-:W-:-:S06]  /*39680*/  FADD R3, R188, R3 ;  /* 0x00000003bc037221 */ /* 0x002fcc0000000000 */
[----:B------:R-:W1:Y:S01]  /*39690*/  MUFU.EX2 R191, R191 ;  /* 0x000000bf00bf7308 */ /* 0x000e620000000800 */
[----:B------:R-:W-:Y:S01]  /*396a0*/  FMUL R194, R194, 1.4426950216293334961 ;  /* 0x3fb8aa3bc2c27820 */ /* 0x000fe20000400000 */
[----:B------:R-:W-:Y:S01]  /*396b0*/  FADD R14, R247, R14 ;  /* 0x0000000ef70e7221 */ /* 0x000fe20000000000 */
[----:B------:R-:W-:-:S05]  /*396c0*/  FADD R15, R185, R3 ;  /* 0x00000003b90f7221 */ /* 0x000fca0000000000 */
[----:B------:R-:W1:Y:S01]  /*396d0*/  MUFU.EX2 R190, R190 ;  /* 0x000000be00be7308 */ /* 0x000e620000000800 */
[----:B------:R-:W-:Y:S01]  /*396e0*/  FMUL R193, R193, 1.4426950216293334961 ;  /* 0x3fb8aa3bc1c17820 */ /* 0x000fe20000400000 */
[----:B------:R-:W-:Y:S01]  /*396f0*/  FADD R3, R246, R14 ;  /* 0x0000000ef6037221 */ /* 0x000fe20000000000 */
[----:B0-----:R-:W-:-:S05]  /*39700*/  FADD R14, R192, R15 ;  /* 0x0000000fc00e7221 */ /* 0x001fca0000000000 */
[----:B------:R-:W0:Y:S01]  /*39710*/  MUFU.EX2 R189, R189 ;  /* 0x000000bd00bd7308 */ /* 0x000e220000000800 */
[----:B------:R-:W-:Y:S01]  /*39720*/  FMUL R196, R196, 1.4426950216293334961 ;  /* 0x3fb8aa3bc4c47820 */ /* 0x000fe20000400000 */
[----:B------:R-:W-:Y:S01]  /*39730*/  FADD R3, R245, R3 ;  /* 0x00000003f5037221 */ /* 0x000fe20000000000 */
[----:B-1----:R-:W-:-:S05]  /*39740*/  FADD R14, R191, R14 ;  /* 0x0000000ebf0e7221 */ /* 0x002fca0000000000 */
[----:B------:R-:W1:Y:S01]  /*39750*/  MUFU.EX2 R194, R194 ;  /* 0x000000c200c27308 */ /* 0x000e620000000800 */
[----:B------:R-:W-:Y:S01]  /*39760*/  FMUL R195, R195, 1.4426950216293334961 ;  /* 0x3fb8aa3bc3c37820 */ /* 0x000fe20000400000 */
[----:B------:R-:W-:Y:S01]  /*39770*/  FADD R3, R244, R3 ;  /* 0x00000003f4037221 */ /* 0x000fe20000000000 */
[----:B------:R-:W-:-:S05]  /*39780*/  FADD R14, R190, R14 ;  /* 0x0000000ebe0e7221 */ /* 0x000fca0000000000 */
[----:B------:R-:W1:Y:S01]  /*39790*/  MUFU.EX2 R193, R193 ;  /* 0x000000c100c17308 */ /* 0x000e620000000800 */
[----:B------:R-:W-:Y:S01]  /*397a0*/  FMUL R198, R198, 1.4426950216293334961 ;  /* 0x3fb8aa3bc6c67820 */ /* 0x000fe20000400000 */
[----:B------:R-:W-:Y:S01]  /*397b0*/  FADD R3, R243, R3 ;  /* 0x00000003f3037221 */ /* 0x000fe20000000000 */
[----:B----4-:R-:W4:Y:S04]  /*397c0*/  LDL.64 R26, [R1+0xfa8] ;  /* 0x000fa800011a7983 */ /* 0x010f280000100a00 */
[----:B--2---:R-:W2:Y:S04]  /*397d0*/  LDL.64 R154, [R1+0xfb0] ;  /* 0x000fb000019a7983 */ /* 0x004ea80000100a00 */
[----:B---3--:R-:W3:Y:S01]  /*397e0*/  LDL.64 R24, [R1+0xfa0] ;  /* 0x000fa00001187983 */ /* 0x008ee20000100a00 */
[----:B------:R-:W1:Y:S01]  /*397f0*/  MUFU.EX2 R196, R196 ;  /* 0x000000c400c47308 */ /* 0x000e620000000800 */
[----:B0-----:R-:W-:Y:S01]  /*39800*/  FADD R14, R189, R14 ;  /* 0x0000000ebd0e7221 */ /* 0x001fe20000000000 */
[----:B------:R-:W-:Y:S01]  /*39810*/  FMUL R197, R197, 1.4426950216293334961 ;  /* 0x3fb8aa3bc5c57820 */ /* 0x000fe20000400000 */
[----:B------:R-:W-:-:S05]  /*39820*/  FADD R3, R242, R3 ;  /* 0x00000003f2037221 */ /* 0x000fca0000000000 */
[----:B------:R-:W0:Y:S01]  /*39830*/  MUFU.EX2 R195, R195 ;  /* 0x000000c300c37308 */ /* 0x000e220000000800 */
[----:B-1----:R-:W-:Y:S01]  /*39840*/  FADD R14, R194, R14 ;  /* 0x0000000ec20e7221 */ /* 0x002fe20000000000 */
[----:B------:R-:W-:-:S06]  /*39850*/  FADD R3, R241, R3 ;  /* 0x00000003f1037221 */ /* 0x000fcc0000000000 */
[----:B------:R-:W1:Y:S01]  /*39860*/  MUFU.EX2 R198, R198 ;  /* 0x000000c600c67308 */ /* 0x000e620000000800 */
[----:B------:R-:W-:Y:S01]  /*39870*/  FADD R14, R193, R14 ;  /* 0x0000000ec10e7221 */ /* 0x000fe20000000000 */
[----:B------:R-:W-:-:S06]  /*39880*/  FADD R3, R240, R3 ;  /* 0x00000003f0037221 */ /* 0x000fcc0000000000 */
[----:B------:R-:W1:Y:S01]  /*39890*/  MUFU.EX2 R197, R197 ;  /* 0x000000c500c57308 */ /* 0x000e620000000800 */
[----:B------:R-:W-:Y:S01]  /*398a0*/  FADD R14, R196, R14 ;  /* 0x0000000ec40e7221 */ /* 0x000fe20000000000 */
[----:B------:R-:W-:-:S03]  /*398b0*/  FADD R3, R239, R3 ;  /* 0x00000003ef037221 */ /* 0x000fc60000000000 */
[----:B0-----:R-:W-:Y:S01]  /*398c0*/  FADD R14, R195, R14 ;  /* 0x0000000ec30e7221 */ /* 0x001fe20000000000 */
[----:B------:R-:W-:Y:S01]  /*398d0*/  FADD R3, R238, R3 ;  /* 0x00000003ee037221 */ /* 0x000fe20000000000 */
[----:B------:R-:W-:Y:S02]  /*398e0*/  FMUL R219, R219, 1.4426950216293334961 ;  /* 0x3fb8aa3bdbdb7820 */ /* 0x000fe40000400000 */
[----:B-1----:R-:W-:Y:S01]  /*398f0*/  FADD R14, R198, R14 ;  /* 0x0000000ec60e7221 */ /* 0x002fe20000000000 */
[----:B------:R-:W-:Y:S01]  /*39900*/  FADD R3, R237, R3 ;  /* 0x00000003ed037221 */ /* 0x000fe20000000000 */
[----:B------:R-:W-:Y:S02]  /*39910*/  FMUL R223, R223, 1.4426950216293334961 ;  /* 0x3fb8aa3bdfdf7820 */ /* 0x000fe40000400000 */
[----:B------:R-:W0:Y:S01]  /*39920*/  MUFU.EX2 R219, R219 ;  /* 0x000000db00db7308 */ /* 0x000e220000000800 */
[----:B------:R-:W-:Y:S01]  /*39930*/  FADD R15, R197, R14 ;  /* 0x0000000ec50f7221 */ /* 0x000fe20000000000 */
[----:B------:R-:W-:Y:S01]  /*39940*/  FADD R14, R236, R3 ;  /* 0x00000003ec0e7221 */ /* 0x000fe20000000000 */
[----:B------:R-:W-:-:S03]  /*39950*/  FMUL R222, R222, 1.4426950216293334961 ;  /* 0x3fb8aa3bdede7820 */ /* 0x000fc60000400000 */
[----:B------:R-:W-:Y:S02]  /*39960*/  FADD R14, R235, R14 ;  /* 0x0000000eeb0e7221 */ /* 0x000fe40000000000 */
[----:B------:R-:W1:Y:S01]  /*39970*/  MUFU.EX2 R223, R223 ;  /* 0x000000df00df7308 */ /* 0x000e620000000800 */
[----:B------:R-:W-:Y:S01]  /*39980*/  FMUL R221, R221, 1.4426950216293334961 ;  /* 0x3fb8aa3bdddd7820 */ /* 0x000fe20000400000 */
[----:B------:R-:W-:Y:S01]  /*39990*/  FADD R14, R234, R14 ;  /* 0x0000000eea0e7221 */ /* 0x000fe20000000000 */
[----:B------:R-:W-:-:S03]  /*399a0*/  FMUL R220, R220, 1.4426950216293334961 ;  /* 0x3fb8aa3bdcdc7820 */ /* 0x000fc60000400000 */
[----:B------:R-:W-:Y:S02]  /*399b0*/  FADD R14, R233, R14 ;  /* 0x0000000ee90e7221 */ /* 0x000fe40000000000 */
[----:B------:R-:W1:Y:S01]  /*399c0*/  MUFU.EX2 R222, R222 ;  /* 0x000000de00de7308 */ /* 0x000e620000000800 */
[----:B------:R-:W-:Y:S01]  /*399d0*/  FMUL R200, R200, 1.4426950216293334961 ;  /* 0x3fb8aa3bc8c87820 */ /* 0x000fe20000400000 */
[----:B------:R-:W-:Y:S01]  /*399e0*/  FADD R225, R201, -R20 ;  /* 0x80000014c9e17221 */ /* 0x000fe20000000000 */
[----:B------:R-:W-:Y:S01]  /*399f0*/  FADD R14, R232, R14 ;  /* 0x0000000ee80e7221 */ /* 0x000fe20000000000 */
[----:B------:R-:W-:-:S04]  /*39a00*/  FMUL R226, R226, 1.4426950216293334961 ;  /* 0x3fb8aa3be2e27820 */ /* 0x000fc80000400000 */
[----:B------:R-:W1:Y:S01]  /*39a10*/  MUFU.EX2 R221, R221 ;  /* 0x000000dd00dd7308 */ /* 0x000e620000000800 */
[----:B0-----:R-:W-:Y:S01]  /*39a20*/  FADD R14, R219, R14 ;  /* 0x0000000edb0e7221 */ /* 0x001fe20000000000 */
[----:B------:R-:W-:Y:S01]  /*39a30*/  FMUL R225, R225, 1.4426950216293334961 ;  /* 0x3fb8aa3be1e17820 */ /* 0x000fe20000400000 */
[----:B------:R-:W-:-:S05]  /*39a40*/  FADD R230, R204, -R20 ;  /* 0x80000014cce67221 */ /* 0x000fca0000000000 */
[----:B------:R-:W0:Y:S01]  /*39a50*/  MUFU.EX2 R220, R220 ;  /* 0x000000dc00dc7308 */ /* 0x000e220000000800 */
[----:B-1----:R-:W-:Y:S01]  /*39a60*/  FADD R14, R223, R14 ;  /* 0x0000000edf0e7221 */ /* 0x002fe20000000000 */
[----:B------:R-:W-:-:S06]  /*39a70*/  FMUL R230, R230, 1.4426950216293334961 ;  /* 0x3fb8aa3be6e67820 */ /* 0x000fcc0000400000 */
[----:B------:R-:W1:Y:S01]  /*39a80*/  MUFU.EX2 R200, R200 ;  /* 0x000000c800c87308 */ /* 0x000e620000000800 */
[----:B------:R-:W-:Y:S01]  /*39a90*/  FADD R14, R222, R14 ;  /* 0x0000000ede0e7221 */ /* 0x000fe20000000000 */
[----:B------:R-:W-:-:S06]  /*39aa0*/  FMUL R224, R224, 1.4426950216293334961 ;  /* 0x3fb8aa3be0e07820 */ /* 0x000fcc0000400000 */
[----:B------:R-:W1:Y:S01]  /*39ab0*/  MUFU.EX2 R226, R226 ;  /* 0x000000e200e27308 */ /* 0x000e620000000800 */
[----:B------:R-:W-:Y:S01]  /*39ac0*/  FADD R14, R221, R14 ;  /* 0x0000000edd0e7221 */ /* 0x000fe20000000000 */
[----:B------:R-:W-:-:S06]  /*39ad0*/  FMUL R229, R229, 1.4426950216293334961 ;  /* 0x3fb8aa3be5e57820 */ /* 0x000fcc0000400000 */
[----:B------:R-:W1:Y:S01]  /*39ae0*/  MUFU.EX2 R225, R225 ;  /* 0x000000e100e17308 */ /* 0x000e620000000800 */
[----:B------:R-:W-:Y:S01]  /*39af0*/  FADD R228, R209, -R20 ;  /* 0x80000014d1e47221 */ /* 0x000fe20000000000 */
[----:B0-----:R-:W-:Y:S01]  /*39b00*/  FADD R14, R220, R14 ;  /* 0x0000000edc0e7221 */ /* 0x001fe20000000000 */
[----:B------:R-:W-:-:S05]  /*39b10*/  FADD R215, R152, -R21 ;  /* 0x8000001598d77221 */ /* 0x000fca0000000000 */
[----:B------:R-:W0:Y:S01]  /*39b20*/  MUFU.EX2 R230, R230 ;  /* 0x000000e600e67308 */ /* 0x000e220000000800 */
[----:B------:R-:W-:Y:S01]  /*39b30*/  FMUL R228, R228, 1.4426950216293334961 ;  /* 0x3fb8aa3be4e47820 */ /* 0x000fe20000400000 */
[----:B------:R-:W4:Y:S01]  /*39b40*/  LDC R152, c[0x0][0x268] ;  /* 0x00009a00ff987b82 */ /* 0x000f220000000800 */
[----:B------:R-:W-:Y:S01]  /*39b50*/  FADD R209, R153, -R21 ;  /* 0x8000001599d17221 */ /* 0x000fe20000000000 */
[----:B-1----:R-:W-:-:S04]  /*39b60*/  FADD R3, R200, R15 ;  /* 0x0000000fc8037221 */ /* 0x002fc80000000000 */
[----:B------:R-:W1:Y:S01]  /*39b70*/  MUFU.EX2 R224, R224 ;  /* 0x000000e000e07308 */ /* 0x000e620000000800 */
[----:B------:R-:W-:Y:S01]  /*39b80*/  FADD R14, R226, R14 ;  /* 0x0000000ee20e7221 */ /* 0x000fe20000000000 */
[----:B------:R-:W2:Y:S01]  /*39b90*/  LDC R153, c[0x0][0x268] ;  /* 0x00009a00ff997b82 */ /* 0x000ea20000000800 */
[----:B------:R-:W-:-:S05]  /*39ba0*/  FMUL R231, R231, 1.4426950216293334961 ;  /* 0x3fb8aa3be7e77820 */ /* 0x000fca0000400000 */
[----:B------:R-:W1:Y:S02]  /*39bb0*/  MUFU.EX2 R229, R229 ;  /* 0x000000e500e57308 */ /* 0x000e640000000800 */
[----:B------:R-:W3:Y:S01]  /*39bc0*/  LDC R15, c[0x0][0x268] ;  /* 0x00009a00ff0f7b82 */ /* 0x000ee20000000800 */
[----:B------:R-:W-:Y:S01]  /*39bd0*/  FADD R14, R225, R14 ;  /* 0x0000000ee10e7221 */ /* 0x000fe20000000000 */
[----:B------:R-:W-:-:S04]  /*39be0*/  FMUL R227, R227, 1.4426950216293334961 ;  /* 0x3fb8aa3be3e37820 */ /* 0x000fc80000400000 */
[----:B------:R-:W1:Y:S01]  /*39bf0*/  MUFU.EX2 R228, R228 ;  /* 0x000000e400e47308 */ /* 0x000e620000000800 */
[----:B0-----:R-:W-:-:S07]  /*39c00*/  FADD R14, R230, R14 ;  /* 0x0000000ee60e7221 */ /* 0x001fce0000000000 */
[----:B------:R-:W0:Y:S01]  /*39c10*/  MUFU.EX2 R231, R231 ;  /* 0x000000e700e77308 */ /* 0x000e220000000800 */
[----:B-1----:R-:W-:-:S07]  /*39c20*/  FADD R14, R224, R14 ;  /* 0x0000000ee00e7221 */ /* 0x002fce0000000000 */
[----:B------:R-:W1:Y:S01]  /*39c30*/  MUFU.EX2 R227, R227 ;  /* 0x000000e300e37308 */ /* 0x000e620000000800 */
[----:B------:R-:W-:-:S04]  /*39c40*/  FADD R14, R229, R14 ;  /* 0x0000000ee50e7221 */ /* 0x000fc80000000000 */
[----:B------:R-:W-:Y:S01]  /*39c50*/  FADD R14, R228, R14 ;  /* 0x0000000ee40e7221 */ /* 0x000fe20000000000 */
[----:B------:R-:W-:Y:S02]  /*39c60*/  FADD R157, R28, R157 ;  /* 0x0000009d1c9d7221 */ /* 0x000fe40000000000 */
[----:B------:R-:W3:Y:S01]  /*39c70*/  LDL.LU R28, [R1+0x1fd0] ;  /* 0x001fd000011c7983 */ /* 0x000ee20000300800 */
[----:B0-----:R-:W-:Y:S01]  /*39c80*/  FADD R14, R231, R14 ;  /* 0x0000000ee70e7221 */ /* 0x001fe20000000000 */
[----:B------:R-:W-:-:S03]  /*39c90*/  FADD R214, R23, -R21 ;  /* 0x8000001517d67221 */ /* 0x000fc60000000000 */
[----:B-1----:R-:W-:Y:S01]  /*39ca0*/  FADD R23, R227, R14 ;  /* 0x0000000ee3177221 */ /* 0x002fe20000000000 */
[--C-:B----4-:R-:W-:Y:S02]  /*39cb0*/  IMAD R26, R152, 0x3fc, R12.reuse ;  /* 0x000003fc981a7824 */ /* 0x110fe400078e020c */
[----:B--2---:R-:W-:-:S03]  /*39cc0*/  IMAD R154, R153, 0x3fa, R12 ;  /* 0x000003fa999a7824 */ /* 0x004fc600078e020c */
[----:B------:R0:W-:Y:S01]  /*39cd0*/  STL [R1+0xfa8], R26 ;  /* 0x000fa81a01007387 */ /* 0x0001e20000100800 */
[----:B------:R-:W-:Y:S01]  /*39ce0*/  MOV R152, R26 ;  /* 0x0000001a00987202 */ /* 0x000fe20000000f00 */
[----:B---3--:R-:W-:Y:S01]  /*39cf0*/  IMAD R24, R15, 0x3fe, R12 ;  /* 0x000003fe0f187824 */ /* 0x008fe200078e020c */
[----:B------:R-:W-:Y:S02]  /*39d00*/  MOV R153, R27 ;  /* 0x0000001b00997202 */ /* 0x000fe40000000f00 */
[----:B------:R-:W-:Y:S02]  /*39d10*/  MOV R15, R25 ;  /* 0x00000019000f7202 */ /* 0x000fe40000000f00 */
[----:B------:R-:W-:Y:S01]  /*39d20*/  MOV R14, R24 ;  /* 0x00000018000e7202 */ /* 0x000fe20000000f00 */
[----:B0-----:R-:W2:Y:S04]  /*39d30*/  LDL.LU.64 R26, [R1+0x1fc8] ;  /* 0x001fc800011a7983 */ /* 0x001ea80000300a00 */
[----:B------:R-:W-:Y:S04]  /*39d40*/  STL [R1+0xfb0], R154 ;  /* 0x000fb09a01007387 */ /* 0x000fe80000100800 */
[----:B------:R0:W-:Y:S04]  /*39d50*/  STL [R1+0xfa0], R24 ;  /* 0x000fa01801007387 */ /* 0x0001e80000100800 */
[----:B0-----:R-:W3:Y:S01]  /*39d60*/  LDL.LU.64 R24, [R1+0x1fc0] ;  /* 0x001fc00001187983 */ /* 0x001ee20000300a00 */
[----:B------:R-:W-:Y:S01]  /*39d70*/  FMUL R199, R199, 1.4426950216293334961 ;  /* 0x3fb8aa3bc7c77820 */ /* 0x000fe20000400000 */
[----:B------:R-:W-:Y:S01]  /*39d80*/  FMUL R203, R203, 1.4426950216293334961 ;  /* 0x3fb8aa3bcbcb7820 */ /* 0x000fe20000400000 */
[----:B------:R-:W-:-:S04]  /*39d90*/  FMUL R202, R202, 1.4426950216293334961 ;  /* 0x3fb8aa3bcaca7820 */ /* 0x000fc80000400000 */
[----:B------:R-:W0:Y:S01]  /*39da0*/  MUFU.EX2 R199, R199 ;  /* 0x000000c700c77308 */ /* 0x000e220000000800 */
[----:B------:R-:W-:Y:S01]  /*39db0*/  FMUL R206, R206, 1.4426950216293334961 ;  /* 0x3fb8aa3bcece7820 */ /* 0x000fe20000400000 */
[----:B------:R-:W-:-:S06]  /*39dc0*/  FMUL R205, R205, 1.4426950216293334961 ;  /* 0x3fb8aa3bcdcd7820 */ /* 0x000fcc0000400000 */
[----:B------:R-:W1:Y:S01]  /*39dd0*/  MUFU.EX2 R203, R203 ;  /* 0x000000cb00cb7308 */ /* 0x000e620000000800 */
[----:B------:R-:W-:-:S07]  /*39de0*/  FMUL R208, R208, 1.4426950216293334961 ;  /* 0x3fb8aa3bd0d07820 */ /* 0x000fce0000400000 */
[----:B------:R-:W4:Y:S01]  /*39df0*/  MUFU.EX2 R202, R202 ;  /* 0x000000ca00ca7308 */ /* 0x000f220000000800 */
[----:B0-----:R-:W-:Y:S01]  /*39e00*/  FADD R3, R199, R3 ;  /* 0x00000003c7037221 */ /* 0x001fe20000000000 */
[----:B------:R-:W-:-:S06]  /*39e10*/  FMUL R207, R207, 1.4426950216293334961 ;  /* 0x3fb8aa3bcfcf7820 */ /* 0x000fcc0000400000 */
[----:B------:R-:W0:Y:S01]  /*39e20*/  MUFU.EX2 R206, R206 ;  /* 0x000000ce00ce7308 */ /* 0x000e220000000800 */
[----:B-1----:R-:W-:Y:S01]  /*39e30*/  FADD R3, R203, R3 ;  /* 0x00000003cb037221 */ /* 0x002fe20000000000 */
[----:B------:R-:W-:-:S06]  /*39e40*/  FMUL R213, R213, 1.4426950216293334961 ;  /* 0x3fb8aa3bd5d57820 */ /* 0x000fcc0000400000 */
[----:B------:R-:W1:Y:S01]  /*39e50*/  MUFU.EX2 R205, R205 ;  /* 0x000000cd00cd7308 */ /* 0x000e620000000800 */
[----:B----4-:R-:W-:Y:S01]  /*39e60*/  FADD R3, R202, R3 ;  /* 0x00000003ca037221 */ /* 0x010fe20000000000 */
[----:B------:R-:W-:-:S06]  /*39e70*/  FMUL R212, R212, 1.4426950216293334961 ;  /* 0x3fb8aa3bd4d47820 */ /* 0x000fcc0000400000 */
        /* <DEDUP_REMOVED lines=25> */
[----:B----4-:R-:W-:-:S07]  /*3a010*/  FADD R3, R217, R3 ;  /* 0x00000003d9037221 */ /* 0x010fce0000000000 */
[----:B------:R-:W4:Y:S01]  /*3a020*/  MUFU.EX2 R209, R209 ;  /* 0x000000d100d17308 */ /* 0x000f220000000800 */
[----:B0-----:R-:W-:-:S07]  /*3a030*/  FADD R3, R210, R3 ;  /* 0x00000003d2037221 */ /* 0x001fce0000000000 */
[----:B------:R-:W0:Y:S01]  /*3a040*/  MUFU.EX2 R215, R215 ;  /* 0x000000d700d77308 */ /* 0x000e220000000800 */
[----:B-1----:R-:W-:-:S07]  /*3a050*/  FADD R3, R216, R3 ;  /* 0x00000003d8037221 */ /* 0x002fce0000000000 */
[----:B------:R-:W1:Y:S01]  /*3a060*/  MUFU.EX2 R214, R214 ;  /* 0x000000d600d67308 */ /* 0x000e620000000800 */
[----:B----4-:R-:W-:Y:S01]  /*3a070*/  FADD R3, R209, R3 ;  /* 0x00000003d1037221 */ /* 0x010fe20000000000 */
[----:B------:R-:W-:-:S03]  /*3a080*/  FADD R156, R252, R156 ;  /* 0x0000009cfc9c7221 */ /* 0x000fc60000000000 */
[----:B0-----:R-:W-:Y:S01]  /*3a090*/  FADD R3, R215, R3 ;  /* 0x00000003d7037221 */ /* 0x001fe20000000000 */
[----:B------:R-:W-:Y:S01]  /*3a0a0*/  FADD R156, R251, R156 ;  /* 0x0000009cfb9c7221 */ /* 0x000fe20000000000 */
[----:B------:R-:W0:Y:S02]  /*3a0b0*/  SHFL.BFLY PT, R204, R157, 0x2, 0x1f ;  /* 0x0c401f009dcc7f89 */ /* 0x000e2400000e0000 */
[----:B-1----:R-:W-:Y:S02]  /*3a0c0*/  FADD R3, R214, R3 ;  /* 0x00000003d6037221 */ /* 0x002fe40000000000 */
[----:B------:R-:W1:Y:S04]  /*3a0d0*/  SHFL.BFLY PT, R184, R23, 0x2, 0x1f ;  /* 0x0c401f0017b87f89 */ /* 0x000e6800000e0000 */
[----:B------:R-:W4:Y:S04]  /*3a0e0*/  SHFL.BFLY PT, R201, R156, 0x2, 0x1f ;  /* 0x0c401f009cc97f89 */ /* 0x000f2800000e0000 */
[----:B------:R-:W4:Y:S01]  /*3a0f0*/  SHFL.BFLY PT, R158, R3, 0x2, 0x1f ;  /* 0x0c401f00039e7f89 */ /* 0x000f2200000e0000 */
[----:B------:R-:W-:-:S04]  /*3a100*/  IMAD.WIDE R152, R0, 0x2, R152 ;  /* 0x0000000200987825 */ /* 0x000fc800078e0298 */
[C---:B------:R-:W-:Y:S02]  /*3a110*/  IMAD.WIDE R154, R0.reuse, 0x2, R154 ;  /* 0x00000002009a7825 */ /* 0x040fe400078e029a */
[----:B------:R-:W3:Y:S02]  /*3a120*/  LDG.E.U16 R152, desc[UR60][R152.64] ;  /* 0x0000003c98987981 */ /* 0x000ee4000c1e1500 */
[----:B------:R-:W-:-:S04]  /*3a130*/  IMAD.WIDE R14, R0, 0x2, R14 ;  /* 0x00000002000e7825 */ /* 0x000fc800078e020e */
[----:B0-----:R-:W-:Y:S01]  /*3a140*/  FADD R204, R157, R204 ;  /* 0x000000cc9dcc7221 */ /* 0x001fe20000000000 */
[----:B------:R0:W3:Y:S01]  /*3a150*/  LDG.E.U16 R154, desc[UR60][R154.64] ;  /* 0x0000003c9a9a7981 */ /* 0x0000e2000c1e1500 */
[----:B-1----:R-:W-:-:S03]  /*3a160*/  FADD R184, R23, R184 ;  /* 0x000000b817b87221 */ /* 0x002fc60000000000 */
[----:B------:R1:W3:Y:S01]  /*3a170*/  LDG.E.U16 R153, desc[UR60][R14.64] ;  /* 0x0000003c0e997981 */ /* 0x0002e2000c1e1500 */
[----:B----4-:R-:W-:Y:S01]  /*3a180*/  FADD R201, R156, R201 ;  /* 0x000000c99cc97221 */ /* 0x010fe20000000000 */
[----:B------:R-:W-:-:S04]  /*3a190*/  FADD R23, R3, R158 ;  /* 0x0000009e03177221 */ /* 0x000fc80000000000 */
[----:B0-----:R-:W0:Y:S04]  /*3a1a0*/  SHFL.BFLY PT, R155, R201, 0x1, 0x1f ;  /* 0x0c201f00c99b7f89 */ /* 0x001e2800000e0000 */
[----:B-1----:R-:W-:Y:S04]  /*3a1b0*/  SHFL.BFLY PT, R14, R204, 0x1, 0x1f ;  /* 0x0c201f00cc0e7f89 */ /* 0x002fe800000e0000 */
[----:B------:R-:W1:Y:S04]  /*3a1c0*/  SHFL.BFLY PT, R15, R184, 0x1, 0x1f ;  /* 0x0c201f00b80f7f89 */ /* 0x000e6800000e0000 */
[----:B------:R-:W4:Y:S01]  /*3a1d0*/  SHFL.BFLY PT, R14, R23, 0x1, 0x1f ;  /* 0x0c201f00170e7f89 */ /* 0x000f2200000e0000 */
[----:B------:R-:W-:-:S03]  /*3a1e0*/  IADD3 R3, R17, R22, RZ ;  /* 0x0000001611037210 */ /* 0x000fc60007ffe0ff */
[----:B------:R-:W3:Y:S04]  /*3a1f0*/  LDL.LU R156, [R1+0xf44] ;  /* 0x000f4400019c7983 */ /* 0x000ee80000300800 */
[----:B------:R0:W-:Y:S04]  /*3a200*/  STL [R1+0x254c], R169 ;  /* 0x00254ca901007387 */ /* 0x0001e80000100800 */
[----:B0-----:R-:W3:Y:S04]  /*3a210*/  LDL.LU R169, [R1+0x1144] ;  /* 0x0011440001a97983 */ /* 0x001ee80000300800 */
[----:B------:R-:W3:Y:S04]  /*3a220*/  LDL.LU R155, [R1+0x630] ;  /* 0x00063000019b7983 */ /* 0x000ee80000300800 */
[----:B------:R0:W-:Y:S04]  /*3a230*/  STL [R1+0x2548], R170 ;  /* 0x002548aa01007387 */ /* 0x0001e80000100800 */
[----:B0-----:R-:W3:Y:S04]  /*3a240*/  LDL.LU R170, [R1+0x62c] ;  /* 0x00062c0001aa7983 */ /* 0x001ee80000300800 */
[----:B------:R0:W-:Y:S04]  /*3a250*/  STL [R1+0x2544], R171 ;  /* 0x002544ab01007387 */ /* 0x0001e80000100800 */
[----:B0-----:R-:W3:Y:S04]  /*3a260*/  LDL.LU R171, [R1+0x604] ;  /* 0x0006040001ab7983 */ /* 0x001ee80000300800 */
[----:B------:R0:W-:Y:S04]  /*3a270*/  STL [R1+0x2540], R164 ;  /* 0x002540a401007387 */ /* 0x0001e80000100800 */
[----:B0-----:R-:W3:Y:S04]  /*3a280*/  LDL.LU R164, [R1+0x600] ;  /* 0x0006000001a47983 */ /* 0x001ee80000300800 */
[----:B------:R0:W-:Y:S04]  /*3a290*/  STL [R1+0x253c], R165 ;  /* 0x00253ca501007387 */ /* 0x0001e80000100800 */
[----:B0-----:R-:W3:Y:S04]  /*3a2a0*/  LDL.LU R165, [R1+0x638] ;  /* 0x0006380001a57983 */ /* 0x001ee80000300800 */
[----:B------:R0:W-:Y:S04]  /*3a2b0*/  STL [R1+0x2538], R166 ;  /* 0x002538a601007387 */ /* 0x0001e80000100800 */
[----:B------:R1:W-:Y:S01]  /*3a2c0*/  STL [R1+0x2534], R167 ;  /* 0x002534a701007387 */ /* 0x0003e20000100800 */
[----:B0-----:R-:W-:-:S03]  /*3a2d0*/  MOV R166, R159 ;  /* 0x0000009f00a67202 */ /* 0x001fc60000000f00 */
[----:B-1----:R-:W3:Y:S04]  /*3a2e0*/  LDL.LU R167, [R1+0x648] ;  /* 0x0006480001a77983 */ /* 0x002ee80000300800 */
[----:B------:R-:W3:Y:S04]  /*3a2f0*/  LDL.LU R158, [R1+0x644] ;  /* 0x00064400019e7983 */ /* 0x000ee80000300800 */
[----:B------:R-:W3:Y:S04]  /*3a300*/  LDL.LU R157, [R1+0x654] ;  /* 0x00065400019d7983 */ /* 0x000ee80000300800 */
[----:B------:R-:W3:Y:S04]  /*3a310*/  LDL.LU R159, [R1+0x664] ;  /* 0x00066400019f7983 */ /* 0x000ee80000300800 */
[----:B------:R-:W3:Y:S04]  /*3a320*/  LDL.LU R15, [R1+0xf98] ;  /* 0x000f9800010f7983 */ /* 0x000ee80000300800 */
[----:B----4-:R-:W4:Y:S04]  /*3a330*/  LDL.LU R14, [R1+0x1148] ;  /* 0x00114800010e7983 */ /* 0x010f280000300800 */
[----:B------:R0:W-:Y:S04]  /*3a340*/  STL [R1+0x2530], R160 ;  /* 0x002530a001007387 */ /* 0x0001e80000100800 */
[----:B0-----:R-:W4:Y:S04]  /*3a350*/  LDL.LU R160, [R1+0xe88] ;  /* 0x000e880001a07983 */ /* 0x001f280000300800 */
[----:B------:R0:W-:Y:S01]  /*3a360*/  STL [R1+0x252c], R161 ;  /* 0x00252ca101007387 */ /* 0x0001e20000100800 */
[----:B------:R-:W-:Y:S06]  /*3a370*/  BAR.SYNC.DEFER_BLOCKING 0x0 ;  /* 0x0000000000007b1d */ /* 0x000fec0000010000 */
[----:B0-----:R-:W4:Y:S04]  /*3a380*/  LDL.LU R161, [R1+0x6c4] ;  /* 0x0006c40001a17983 */ /* 0x001f280000300800 */
[----:B------:R0:W-:Y:S04]  /*3a390*/  STL [R1+0x2528], R162 ;  /* 0x002528a201007387 */ /* 0x0001e80000100800 */
        /* <DEDUP_REMOVED lines=95> */
[----:B------:R-:W-:Y:S04]  /*3a990*/  STL.64 [R1+0x21b8], R150 ;  /* 0x0021b89601007387 */ /* 0x000fe80000100a00 */
        /* <DEDUP_REMOVED lines=61> */
[----:B--2---:R-:W-:Y:S04]  /*3ad70*/  STL.64 [R1+0x1fc8], R26 ;  /* 0x001fc81a01007387 */ /* 0x004fe80000100a00 */
[----:B---3--:R-:W-:Y:S04]  /*3ad80*/  STL.64 [R1+0x1fc0], R24 ;  /* 0x001fc01801007387 */ /* 0x008fe80000100a00 */
[----:B----4-:R0:W-:Y:S04]  /*3ad90*/  STS.U16 [R3+0x20400], R162 ;  /* 0x020400a203007388 */ /* 0x0101e80000000400 */
[----:B------:R1:W-:Y:S04]  /*3ada0*/  STS.U16 [R3+0x20800], R161 ;  /* 0x020800a103007388 */ /* 0x0003e80000000400 */
[----:B------:R2:W-:Y:S04]  /*3adb0*/  STS.U16 [R3+0x22400], R160 ;  /* 0x022400a003007388 */ /* 0x0005e80000000400 */
[----:B0-----:R-:W3:Y:S04]  /*3adc0*/  LDL.LU R162, [R1+0xe48] ;  /* 0x000e480001a27983 */ /* 0x001ee80000300800 */
[----:B-1----:R-:W4:Y:S04]  /*3add0*/  LDL.LU R161, [R1+0xe28] ;  /* 0x000e280001a17983 */ /* 0x002f280000300800 */
[----:B------:R-:W4:Y:S04]  /*3ade0*/  LDL.LU R247, [R1+0xe08] ;  /* 0x000e080001f77983 */ /* 0x000f280000300800 */
[----:B--2---:R-:W2:Y:S04]  /*3adf0*/  LDL.LU R160, [R1+0xde8] ;  /* 0x000de80001a07983 */ /* 0x004ea80000300800 */
[----:B------:R-:W2:Y:S04]  /*3ae00*/  LDL.LU R248, [R1+0xdc8] ;  /* 0x000dc80001f87983 */ /* 0x000ea80000300800 */
[----:B------:R0:W-:Y:S04]  /*3ae10*/  STS.U16 [R3+0x20000], R187 ;  /* 0x020000bb03007388 */ /* 0x0001e80000000400 */
[----:B------:R-:W2:Y:S04]  /*3ae20*/  LDL.LU R186, [R1+0x6b8] ;  /* 0x0006b80001ba7983 */ /* 0x000ea80000300800 */
        /* <DEDUP_REMOVED lines=12> */
[----:B------:R-:W4:Y:S04]  /*3aef0*/  LDL.LU R249, [R1+0xd2c] ;  /* 0x000d2c0001f97983 */ /* 0x000f280000300800 */
[----:B------:R-:W4:Y:S04]  /*3af00*/  LDL.LU R250, [R1+0xd0c] ;  /* 0x000d0c0001fa7983 */ /* 0x000f280000300800 */
[----:B------:R-:W4:Y:S04]  /*3af10*/  LDL.LU R21, [R1+0xcec] ;  /* 0x000cec0001157983 */ /* 0x000f280000300800 */
[----:B------:R-:W4:Y:S04]  /*3af20*/  LDL.LU R20, [R1+0xccc] ;  /* 0x000ccc0001147983 */ /* 0x000f280000300800 */
[----:B------:R-:W4:Y:S04]  /*3af30*/  LDL.LU R251, [R1+0xca8] ;  /* 0x000ca80001fb7983 */ /* 0x000f280000300800 */
[----:B------:R-:W4:Y:S04]  /*3af40*/  LDL.LU R252, [R1+0xc88] ;  /* 0x000c880001fc7983 */ /* 0x000f280000300800 */
[----:B-1----:R-:W4:Y:S04]  /*3af50*/  LDL.LU R161, [R1+0xc68] ;  /* 0x000c680001a17983 */ /* 0x002f280000300800 */
[----:B--2---:R0:W-:Y:S04]  /*3af60*/  STS.U16 [R3+0x23800], R160 ;  /* 0x023800a003007388 */ /* 0x0041e80000000400 */
[----:B0-----:R-:W2:Y:S04]  /*3af70*/  LDL.LU R160, [R1+0xc48] ;  /* 0x000c480001a07983 */ /* 0x001ea80000300800 */
[----:B------:R0:W-:Y:S04]  /*3af80*/  STS.U16 [R3+0x24800], R163 ;  /* 0x024800a303007388 */ /* 0x0001e80000000400 */
[----:B0-----:R-:W2:Y:S04]  /*3af90*/  LDL.LU R163, [R1+0xc28] ;  /* 0x000c280001a37983 */ /* 0x001ea80000300800 */
[----:B------:R-:W-:Y:S04]  /*3afa0*/  STS.U16 [R3+0x23400], R247 ;  /* 0x023400f703007388 */ /* 0x000fe80000000400 */
[----:B---3--:R0:W-:Y:S04]  /*3afb0*/  STS.U16 [R3+0x24c00], R162 ;  /* 0x024c00a203007388 */ /* 0x0081e80000000400 */
[----:B0-----:R-:W3:Y:S04]  /*3afc0*/  LDL.LU R162, [R1+0xc08] ;  /* 0x000c080001a27983 */ /* 0x001ee80000300800 */
[----:B------:R-:W3:Y:S04]  /*3afd0*/  LDL.LU R247, [R1+0xbe8] ;  /* 0x000be80001f77983 */ /* 0x000ee80000300800 */
[----:B----4-:R0:W-:Y:S04]  /*3afe0*/  STS.U16 [R3+0x26800], R161 ;  /* 0x026800a103007388 */ /* 0x0101e80000000400 */
[----:B0-----:R-:W4:Y:S04]  /*3aff0*/  LDL.LU R161, [R1+0xbc8] ;  /* 0x000bc80001a17983 */ /* 0x001f280000300800 */
[----:B--2---:R0:W-:Y:S04]  /*3b000*/  STS.U16 [R3+0x26c00], R160 ;  /* 0x026c00a003007388 */ /* 0x0041e80000000400 */
[----:B------:R1:W-:Y:S01]  /*3b010*/  STS.U16 [R3+0x23c00], R248 ;  /* 0x023c00f803007388 */ /* 0x0003e20000000400 */
[----:B0-----:R-:W-:-:S02]  /*3b020*/  MOV R160, R167 ;  /* 0x000000a700a07202 */ /* 0x001fc40000000f00 */
[----:B------:R-:W-:Y:S02]  /*3b030*/  MOV R167, R166 ;  /* 0x000000a600a77202 */ /* 0x000fe40000000f00 */
[----:B------:R-:W-:Y:S01]  /*3b040*/  MOV R166, R165 ;  /* 0x000000a500a67202 */ /* 0x000fe20000000f00 */
[----:B------:R0:W-:Y:S01]  /*3b050*/  STS.U16 [R3+0x24000], R186 ;  /* 0x024000ba03007388 */ /* 0x0001e20000000400 */
[----:B------:R-:W-:Y:S02]  /*3b060*/  MOV R165, R164 ;  /* 0x000000a400a57202 */ /* 0x000fe40000000f00 */
[----:B------:R-:W-:Y:S01]  /*3b070*/  MOV R164, R171 ;  /* 0x000000ab00a47202 */ /* 0x000fe20000000f00 */
[----:B-1----:R-:W2:Y:S01]  /*3b080*/  LDL.LU R248, [R1+0x6b4] ;  /* 0x0006b40001f87983 */ /* 0x002ea20000300800 */
[----:B------:R-:W-:Y:S02]  /*3b090*/  MOV R171, R170 ;  /* 0x000000aa00ab7202 */ /* 0x000fe40000000f00 */
[----:B------:R-:W-:Y:S01]  /*3b0a0*/  MOV R170, R169 ;  /* 0x000000a900aa7202 */ /* 0x000fe20000000f00 */
        /* <DEDUP_REMOVED lines=17> */
[----:B-1----:R-:W2:Y:S04]  /*3b1c0*/  LDL.LU R252, [R1+0xa78] ;  /* 0x000a780001fc7983 */ /* 0x002ea80000300800 */
[----:B---3--:R0:W-:Y:S04]  /*3b1d0*/  STS.U16 [R3+0x27400], R162 ;  /* 0x027400a203007388 */ /* 0x0081e80000000400 */
[----:B0-----:R-:W3:Y:S04]  /*3b1e0*/  LDL.LU R162, [R1+0xa58] ;  /* 0x000a580001a27983 */ /* 0x001ee80000300800 */
[----:B----4-:R0:W-:Y:S04]  /*3b1f0*/  STS.U16 [R3+0x27c00], R161 ;  /* 0x027c00a103007388 */ /* 0x0101e80000000400 */
[----:B0-----:R-:W4:Y:S04]  /*3b200*/  LDL.LU R161, [R1+0xa38] ;  /* 0x000a380001a17983 */ /* 0x001f280000300800 */
[----:B------:R-:W-:Y:S04]  /*3b210*/  STS.U16 [R3+0x27800], R247 ;  /* 0x027800f703007388 */ /* 0x000fe80000000400 */
[----:B--2---:R-:W-:Y:S04]  /*3b220*/  STS.U16 [R3+0x30000], R248 ;  /* 0x030000f803007388 */ /* 0x004fe80000000400 */
[----:B------:R0:W-:Y:S04]  /*3b230*/  STS.U16 [R3+0x30c00], R169 ;  /* 0x030c00a903007388 */ /* 0x0001e80000000400 */
[----:B0-----:R-:W2:Y:S04]  /*3b240*/  LDL.LU R169, [R1+0xa18] ;  /* 0x000a180001a97983 */ /* 0x001ea80000300800 */
[----:B------:R0:W-:Y:S04]  /*3b250*/  STS.U16 [R3+0x31000], R163 ;  /* 0x031000a303007388 */ /* 0x0001e80000000400 */
[----:B------:R-:W-:Y:S04]  /*3b260*/  STS.U16 [R3+0x30400], R186 ;  /* 0x030400ba03007388 */ /* 0x000fe80000000400 */
[----:B0-----:R-:W2:Y:S04]  /*3b270*/  LDL.LU R163, [R1+0x9f8] ;  /* 0x0009f80001a37983 */ /* 0x001ea80000300800 */
[----:B------:R-:W2:Y:S04]  /*3b280*/  LDL.LU R247, [R1+0x9d8] ;  /* 0x0009d80001f77983 */ /* 0x000ea80000300800 */
[----:B------:R-:W-:Y:S04]  /*3b290*/  STS.U16 [R3+0x30800], R187 ;  /* 0x030800bb03007388 */ /* 0x000fe80000000400 */
[----:B---3--:R0:W-:Y:S04]  /*3b2a0*/  STS.U16 [R3+0x32c00], R162 ;  /* 0x032c00a203007388 */ /* 0x0081e80000000400 */
[----:B0-----:R-:W3:Y:S04]  /*3b2b0*/  LDL.LU R162, [R1+0x9b8] ;  /* 0x0009b80001a27983 */ /* 0x001ee80000300800 */
[----:B------:R-:W3:Y:S04]  /*3b2c0*/  LDL.LU R248, [R1+0x994] ;  /* 0x0009940001f87983 */ /* 0x000ee80000300800 */
[----:B------:R-:W3:Y:S04]  /*3b2d0*/  LDL.LU R186, [R1+0x974] ;  /* 0x0009740001ba7983 */ /* 0x000ee80000300800 */
[----:B------:R-:W3:Y:S04]  /*3b2e0*/  LDL.LU R187, [R1+0x954] ;  /* 0x0009540001bb7983 */ /* 0x000ee80000300800 */
[----:B----4-:R0:W-:Y:S04]  /*3b2f0*/  STS.U16 [R3+0x33000], R161 ;  /* 0x033000a103007388 */ /* 0x0101e80000000400 */
[----:B0-----:R-:W4:Y:S04]  /*3b300*/  LDL.LU R161, [R1+0x934] ;  /* 0x0009340001a17983 */ /* 0x001f280000300800 */
[----:B------:R-:W-:Y:S04]  /*3b310*/  STS.U16 [R3+0x31400], R249 ;  /* 0x031400f903007388 */ /* 0x000fe80000000400 */
[----:B------:R-:W-:Y:S04]  /*3b320*/  STS.U16 [R3+0x31800], R250 ;  /* 0x031800fa03007388 */ /* 0x000fe80000000400 */
[----:B------:R-:W-:Y:S04]  /*3b330*/  STS.U16 [R3+0x31c00], R21 ;  /* 0x031c001503007388 */ /* 0x000fe80000000400 */
[----:B------:R-:W-:Y:S04]  /*3b340*/  STS.U16 [R3+0x32000], R20 ;  /* 0x0320001403007388 */ /* 0x000fe80000000400 */
[----:B------:R-:W-:Y:S04]  /*3b350*/  STS.U16 [R3+0x32400], R251 ;  /* 0x032400fb03007388 */ /* 0x000fe80000000400 */
[----:B--2---:R0:W-:Y:S04]  /*3b360*/  STS.U16 [R3+0x33400], R169 ;  /* 0x033400a903007388 */ /* 0x0041e80000000400 */
[----:B0-----:R-:W2:Y:S04]  /*3b370*/  LDL.LU R169, [R1+0x914] ;  /* 0x0009140001a97983 */ /* 0x001ea80000300800 */
[----:B------:R-:W2:Y:S04]  /*3b380*/  LDL.LU R249, [R1+0x8f4] ;  /* 0x0008f40001f97983 */ /* 0x000ea80000300800 */
[----:B------:R-:W2:Y:S04]  /*3b390*/  LDL.LU R250, [R1+0x8d4] ;  /* 0x0008d40001fa7983 */ /* 0x000ea80000300800 */
[----:B------:R-:W2:Y:S04]  /*3b3a0*/  LDL.LU R21, [R1+0x850] ;  /* 0x0008500001157983 */ /* 0x000ea80000300800 */
[----:B------:R-:W2:Y:S04]  /*3b3b0*/  LDL.LU R20, [R1+0x81c] ;  /* 0x00081c0001147983 */ /* 0x000ea80000300800 */
[----:B------:R0:W-:Y:S04]  /*3b3c0*/  STS.U16 [R3+0x32800], R252 ;  /* 0x032800fc03007388 */ /* 0x0001e80000000400 */
[----:B------:R-:W2:Y:S04]  /*3b3d0*/  LDL.LU R251, [R1+0x800] ;  /* 0x0008000001fb7983 */ /* 0x000ea80000300800 */
        /* <DEDUP_REMOVED lines=8> */
[----:B------:R-:W-:Y:S04]  /*3b460*/  STS.U16 [R3+0x34800], R186 ;  /* 0x034800ba03007388 */ /* 0x000fe80000000400 */
[----:B------:R-:W-:Y:S04]  /*3b470*/  STS.U16 [R3+0x34c00], R187 ;  /* 0x034c00bb03007388 */ /* 0x000fe80000000400 */
[----:B--2---:R0:W-:Y:S04]  /*3b480*/  STS.U16 [R3+0x35400], R169 ;  /* 0x035400a903007388 */ /* 0x0041e80000000400 */
[----:B0-----:R-:W2:Y:S04]  /*3b490*/  LDL.LU R169, [R1+0x6e4] ;  /* 0x0006e40001a97983 */ /* 0x001ea80000300800 */
[----:B------:R-:W2:Y:S04]  /*3b4a0*/  LDL.LU R248, [R1+0xf80] ;  /* 0x000f800001f87983 */ /* 0x000ea80000300800 */
[----:B------:R-:W-:Y:S04]  /*3b4b0*/  STS.U16 [R3+0x36400], R20 ;  /* 0x0364001403007388 */ /* 0x000fe80000000400 */
[----:B------:R0:W-:Y:S04]  /*3b4c0*/  STS.U16 [R3+0x36c00], R252 ;  /* 0x036c00fc03007388 */ /* 0x0001e80000000400 */
[----:B0-----:R-:W2:Y:S04]  /*3b4d0*/  LDL.LU R252, [R1+0xf7c] ;  /* 0x000f7c0001fc7983 */ /* 0x001ea80000300800 */
[----:B------:R-:W2:Y:S04]  /*3b4e0*/  LDL.LU R186, [R1+0xf60] ;  /* 0x000f600001ba7983 */ /* 0x000ea80000300800 */
[----:B------:R-:W2:Y:S04]  /*3b4f0*/  LDL.LU R187, [R1+0xf3c] ;  /* 0x000f3c0001bb7983 */ /* 0x000ea80000300800 */
[----:B------:R-:W2:Y:S04]  /*3b500*/  LDL.LU R20, [R1+0xf20] ;  /* 0x000f200001147983 */ /* 0x000ea80000300800 */
[----:B------:R-:W-:Y:S04]  /*3b510*/  STS.U16 [R3+0x36800], R251 ;  /* 0x036800fb03007388 */ /* 0x000fe80000000400 */
[----:B------:R-:W-:Y:S04]  /*3b520*/  STS.U16 [R3+0x35800], R249 ;  /* 0x035800f903007388 */ /* 0x000fe80000000400 */
[----:B------:R-:W-:Y:S04]  /*3b530*/  STS.U16 [R3+0x35c00], R250 ;  /* 0x035c00fa03007388 */ /* 0x000fe80000000400 */
[----:B------:R-:W-:Y:S04]  /*3b540*/  STS.U16 [R3+0x36000], R21 ;  /* 0x0360001503007388 */ /* 0x000fe80000000400 */
[----:B------:R-:W-:Y:S04]  /*3b550*/  STS.U16 [R3+0x37000], R163 ;  /* 0x037000a303007388 */ /* 0x000fe80000000400 */
[----:B---3--:R0:W-:Y:S04]  /*3b560*/  STS.U16 [R3+0x37400], R162 ;  /* 0x037400a203007388 */ /* 0x0081e80000000400 */
[----:B0-----:R-:W3:Y:S04]  /*3b570*/  LDL.LU R162, [R1+0xf00] ;  /* 0x000f000001a27983 */ /* 0x001ee80000300800 */
[----:B----4-:R0:W-:Y:S04]  /*3b580*/  STS.U16 [R3+0x37800], R161 ;  /* 0x037800a103007388 */ /* 0x0101e80000000400 */
[----:B0-----:R-:W4:Y:S04]  /*3b590*/  LDL.LU R161, [R1+0xee0] ;  /* 0x000ee00001a17983 */ /* 0x001f280000300800 */
[----:B------:R-:W4:Y:S04]  /*3b5a0*/  LDL.LU R251, [R1+0xec0] ;  /* 0x000ec00001fb7983 */ /* 0x000f280000300800 */
[----:B------:R-:W4:Y:S04]  /*3b5b0*/  LDL.LU R249, [R1+0xea4] ;  /* 0x000ea40001f97983 */ /* 0x000f280000300800 */
[----:B------:R-:W4:Y:S04]  /*3b5c0*/  LDL.LU R250, [R1+0xe84] ;  /* 0x000e840001fa7983 */ /* 0x000f280000300800 */
[----:B------:R-:W4:Y:S04]  /*3b5d0*/  LDL.LU R21, [R1+0xe64] ;  /* 0x000e640001157983 */ /* 0x000f280000300800 */
[----:B------:R-:W4:Y:S04]  /*3b5e0*/  LDL.LU R163, [R1+0xe44] ;  /* 0x000e440001a37983 */ /* 0x000f280000300800 */
[----:B--2---:R0:W-:Y:S02]  /*3b5f0*/  STS.U16 [R3+0x37c00], R169 ;  /* 0x037c00a903007388 */ /* 0x0041e40000000400 */
[----:B0-----:R-:W-:-:S02]  /*3b600*/  MOV R169, R14 ;  /* 0x0000000e00a97202 */ /* 0x001fc40000000f00 */
[----:B------:R-:W-:-:S04]  /*3b610*/  LOP3.LUT R14, R22, 0x10, RZ, 0x3c, !PT ;  /* 0x00000010160e7812 */ /* 0x000fc800078e3cff */
[----:B------:R-:W-:Y:S01]  /*3b620*/  IADD3 R14, R17, R14, RZ ;  /* 0x0000000e110e7210 */ /* 0x000fe20007ffe0ff */
[----:B------:R-:W-:Y:S04]  /*3b630*/  STS.U16 [R3+0x33c00], R247 ;  /* 0x033c00f703007388 */ /* 0x000fe80000000400 */
[----:B------:R0:W-:Y:S04]  /*3b640*/  STS.U16 [R14+0x20480], R252 ;  /* 0x020480fc0e007388 */ /* 0x0001e80000000400 */
[----:B0-----:R-:W2:Y:S04]  /*3b650*/  LDL.LU R252, [R1+0xe24] ;  /* 0x000e240001fc7983 */ /* 0x001ea80000300800 */
[----:B------:R-:W-:Y:S04]  /*3b660*/  STS.U16 [R14+0x21080], R20 ;  /* 0x021080140e007388 */ /* 0x000fe80000000400 */
[----:B------:R-:W-:Y:S04]  /*3b670*/  STS.U16 [R14+0x20080], R248 ;  /* 0x020080f80e007388 */ /* 0x000fe80000000400 */
[----:B---3--:R0:W-:Y:S04]  /*3b680*/  STS.U16 [R14+0x21480], R162 ;  /* 0x021480a20e007388 */ /* 0x0081e80000000400 */
[----:B0-----:R-:W3:Y:S04]  /*3b690*/  LDL.LU R162, [R1+0xe04] ;  /* 0x000e040001a27983 */ /* 0x001ee80000300800 */
[----:B----4-:R0:W-:Y:S04]  /*3b6a0*/  STS.U16 [R14+0x21880], R161 ;  /* 0x021880a10e007388 */ /* 0x0101e80000000400 */
[----:B0-----:R-:W4:Y:S04]  /*3b6b0*/  LDL.LU R161, [R1+0xde4] ;  /* 0x000de40001a17983 */ /* 0x001f280000300800 */
[----:B------:R-:W4:Y:S04]  /*3b6c0*/  LDL.LU R20, [R1+0xdc4] ;  /* 0x000dc40001147983 */ /* 0x000f280000300800 */
[----:B------:R0:W-:Y:S04]  /*3b6d0*/  STS.U16 [R14+0x21c80], R251 ;  /* 0x021c80fb0e007388 */ /* 0x0001e80000000400 */
[----:B------:R1:W-:Y:S04]  /*3b6e0*/  STS.U16 [R14+0x22c80], R163 ;  /* 0x022c80a30e007388 */ /* 0x0003e80000000400 */
[----:B0-----:R-:W4:Y:S04]  /*3b6f0*/  LDL.LU R251, [R1+0xda8] ;  /* 0x000da80001fb7983 */ /* 0x001f280000300800 */
[----:B------:R-:W4:Y:S04]  /*3b700*/  LDL.LU R248, [R1+0xd88] ;  /* 0x000d880001f87983 */ /* 0x000f280000300800 */
        /* <DEDUP_REMOVED lines=17> */
[----:B------:R-:W4:Y:S04]  /*3b820*/  LDL.LU R250, [R1+0xc64] ;  /* 0x000c640001fa7983 */ /* 0x000f280000300800 */
[----:B------:R1:W-:Y:S04]  /*3b830*/  STS.U16 [R14+0x24080], R251 ;  /* 0x024080fb0e007388 */ /* 0x0003e80000000400 */
[----:B0-----:R-:W4:Y:S04]  /*3b840*/  LDL.LU R20, [R1+0xc44] ;  /* 0x000c440001147983 */ /* 0x001f280000300800 */
[----:B------:R0:W-:Y:S04]  /*3b850*/  STS.U16 [R14+0x24880], R163 ;  /* 0x024880a30e007388 */ /* 0x0001e80000000400 */
[----:B-1----:R-:W4:Y:S04]  /*3b860*/  LDL.LU R251, [R1+0xc24] ;  /* 0x000c240001fb7983 */ /* 0x002f280000300800 */
[----:B0-----:R-:W4:Y:S04]  /*3b870*/  LDL.LU R163, [R1+0xc04] ;  /* 0x000c040001a37983 */ /* 0x001f280000300800 */
[----:B------:R-:W-:Y:S04]  /*3b880*/  STS.U16 [R14+0x25480], R21 ;  /* 0x025480150e007388 */ /* 0x000fe80000000400 */
[----:B--2---:R0:W-:Y:S04]  /*3b890*/  STS.U16 [R14+0x25880], R252 ;  /* 0x025880fc0e007388 */ /* 0x0041e80000000400 */
[----:B0-----:R-:W2:Y:S04]  /*3b8a0*/  LDL.LU R252, [R1+0xbe4] ;  /* 0x000be40001fc7983 */ /* 0x001ea80000300800 */
[----:B------:R-:W-:Y:S04]  /*3b8b0*/  STS.U16 [R14+0x24480], R248 ;  /* 0x024480f80e007388 */ /* 0x000fe80000000400 */
[----:B------:R-:W-:Y:S04]  /*3b8c0*/  STS.U16 [R14+0x24c80], R186 ;  /* 0x024c80ba0e007388 */ /* 0x000fe80000000400 */
[----:B------:R-:W-:Y:S04]  /*3b8d0*/  STS.U16 [R14+0x25080], R187 ;  /* 0x025080bb0e007388 */ /* 0x000fe80000000400 */
[----:B---3--:R0:W-:Y:S04]  /*3b8e0*/  STS.U16 [R14+0x25c80], R162 ;  /* 0x025c80a20e007388 */ /* 0x0081e80000000400 */
[----:B0-----:R-:W3:Y:S04]  /*3b8f0*/  LDL.LU R162, [R1+0xbc4] ;  /* 0x000bc40001a27983 */ /* 0x001ee80000300800 */
[----:B------:R-:W3:Y:S04]  /*3b900*/  LDL.LU R21, [R1+0x6b0] ;  /* 0x0006b00001157983 */ /* 0x000ee80000300800 */
[----:B----4-:R0:W-:Y:S04]  /*3b910*/  STS.U16 [R14+0x26080], R161 ;  /* 0x026080a10e007388 */ /* 0x0101e80000000400 */
[----:B0-----:R-:W4:Y:S04]  /*3b920*/  LDL.LU R161, [R1+0xb94] ;  /* 0x000b940001a17983 */ /* 0x001f280000300800 */
[----:B------:R-:W4:Y:S04]  /*3b930*/  LDL.LU R248, [R1+0xb74] ;  /* 0x000b740001f87983 */ /* 0x000f280000300800 */
[----:B------:R0:W-:Y:S04]  /*3b940*/  STS.U16 [R14+0x26c80], R20 ;  /* 0x026c80140e007388 */ /* 0x0001e80000000400 */
[----:B------:R1:W-:Y:S04]  /*3b950*/  STS.U16 [R14+0x27080], R251 ;  /* 0x027080fb0e007388 */ /* 0x0003e80000000400 */
[----:B0-----:R-:W4:Y:S04]  /*3b960*/  LDL.LU R20, [R1+0xb54] ;  /* 0x000b540001147983 */ /* 0x001f280000300800 */
[----:B------:R-:W4:Y:S04]  /*3b970*/  LDL.LU R186, [R1+0xb34] ;  /* 0x000b340001ba7983 */ /* 0x000f280000300800 */
[----:B------:R-:W4:Y:S04]  /*3b980*/  LDL.LU R187, [R1+0xb14] ;  /* 0x000b140001bb7983 */ /* 0x000f280000300800 */
[----:B------:R0:W-:Y:S04]  /*3b990*/  STS.U16 [R14+0x27480], R163 ;  /* 0x027480a30e007388 */ /* 0x0001e80000000400 */
[----:B-1----:R-:W4:Y:S04]  /*3b9a0*/  LDL.LU R251, [R1+0xaf4] ;  /* 0x000af40001fb7983 */ /* 0x002f280000300800 */
[----:B0-----:R-:W4:Y:S04]  /*3b9b0*/  LDL.LU R163, [R1+0xad4] ;  /* 0x000ad40001a37983 */ /* 0x001f280000300800 */
[----:B------:R-:W-:Y:S04]  /*3b9c0*/  STS.U16 [R14+0x26480], R249 ;  /* 0x026480f90e007388 */ /* 0x000fe80000000400 */
[----:B------:R-:W-:Y:S04]  /*3b9d0*/  STS.U16 [R14+0x26880], R250 ;  /* 0x026880fa0e007388 */ /* 0x000fe80000000400 */
[----:B--2---:R0:W-:Y:S04]  /*3b9e0*/  STS.U16 [R14+0x27880], R252 ;  /* 0x027880fc0e007388 */ /* 0x0041e80000000400 */
[----:B0-----:R-:W2:Y:S04]  /*3b9f0*/  LDL.LU R252, [R1+0xab4] ;  /* 0x000ab40001fc7983 */ /* 0x001ea80000300800 */
[----:B---3--:R0:W-:Y:S04]  /*3ba00*/  STS.U16 [R14+0x27c80], R162 ;  /* 0x027c80a20e007388 */ /* 0x0081e80000000400 */
[----:B------:R1:W-:Y:S04]  /*3ba10*/  STS.U16 [R14+0x30080], R21 ;  /* 0x030080150e007388 */ /* 0x0003e80000000400 */
[----:B0-----:R-:W3:Y:S04]  /*3ba20*/  LDL.LU R162, [R1+0xa94] ;  /* 0x000a940001a27983 */ /* 0x001ee80000300800 */
[----:B------:R-:W3:Y:S04]  /*3ba30*/  LDL.LU R249, [R1+0xa74] ;  /* 0x000a740001f97983 */ /* 0x000ee80000300800 */
[----:B------:R-:W3:Y:S04]  /*3ba40*/  LDL.LU R250, [R1+0xa54] ;  /* 0x000a540001fa7983 */ /* 0x000ee80000300800 */
[----:B-1----:R-:W3:Y:S04]  /*3ba50*/  LDL.LU R21, [R1+0xa34] ;  /* 0x000a340001157983 */ /* 0x002ee80000300800 */
[----:B----4-:R0:W-:Y:S04]  /*3ba60*/  STS.U16 [R14+0x30480], R161 ;  /* 0x030480a10e007388 */ /* 0x0101e80000000400 */
[----:B0-----:R-:W4:Y:S04]  /*3ba70*/  LDL.LU R161, [R1+0xa14] ;  /* 0x000a140001a17983 */ /* 0x001f280000300800 */
[----:B------:R0:W-:Y:S04]  /*3ba80*/  STS.U16 [R14+0x30c80], R20 ;  /* 0x030c80140e007388 */ /* 0x0001e80000000400 */
[----:B0-----:R-:W4:Y:S04]  /*3ba90*/  LDL.LU R20, [R1+0x9f4] ;  /* 0x0009f40001147983 */ /* 0x001f280000300800 */
[----:B------:R0:W-:Y:S04]  /*3baa0*/  STS.U16 [R14+0x31c80], R163 ;  /* 0x031c80a30e007388 */ /* 0x0001e80000000400 */
[----:B0-----:R-:W4:Y:S04]  /*3bab0*/  LDL.LU R163, [R1+0x9d4] ;  /* 0x0009d40001a37983 */ /* 0x001f280000300800 */
[----:B------:R0:W-:Y:S04]  /*3bac0*/  STS.U16 [R14+0x31880], R251 ;  /* 0x031880fb0e007388 */ /* 0x0001e80000000400 */
[----:B------:R-:W-:Y:S04]  /*3bad0*/  STS.U16 [R14+0x30880], R248 ;  /* 0x030880f80e007388 */ /* 0x000fe80000000400 */
[----:B0-----:R-:W4:Y:S04]  /*3bae0*/  LDL.LU R251, [R1+0x9b4] ;  /* 0x0009b40001fb7983 */ /* 0x001f280000300800 */
[----:B--2---:R0:W-:Y:S04]  /*3baf0*/  STS.U16 [R14+0x32080], R252 ;  /* 0x032080fc0e007388 */ /* 0x0041e80000000400 */
[----:B0-----:R-:W2:Y:S04]  /*3bb00*/  LDL.LU R252, [R1+0x990] ;  /* 0x0009900001fc7983 */ /* 0x001ea80000300800 */
        /* <DEDUP_REMOVED lines=9> */
[----:B------:R-:W4:Y:S04]  /*3bba0*/  LDL.LU R187, [R1+0x8f0] ;  /* 0x0008f00001bb7983 */ /* 0x000f280000300800 */
[----:B------:R1:W-:Y:S04]  /*3bbb0*/  STS.U16 [R14+0x33880], R20 ;  /* 0x033880140e007388 */ /* 0x0003e80000000400 */
[----:B0-----:R-:W4:Y:S04]  /*3bbc0*/  LDL.LU R250, [R1+0x8d0] ;  /* 0x0008d00001fa7983 */ /* 0x001f280000300800 */
[----:B-1----:R-:W4:Y:S04]  /*3bbd0*/  LDL.LU R20, [R1+0x84c] ;  /* 0x00084c0001147983 */ /* 0x002f280000300800 */
[----:B------:R0:W-:Y:S04]  /*3bbe0*/  STS.U16 [R14+0x33c80], R163 ;  /* 0x033c80a30e007388 */ /* 0x0001e80000000400 */
[----:B0-----:R-:W4:Y:S04]  /*3bbf0*/  LDL.LU R163, [R1+0x818] ;  /* 0x0008180001a37983 */ /* 0x001f280000300800 */
[----:B------:R0:W-:Y:S04]  /*3bc00*/  STS.U16 [R14+0x34080], R251 ;  /* 0x034080fb0e007388 */ /* 0x0001e80000000400 */
[----:B------:R1:W-:Y:S04]  /*3bc10*/  STS.U16 [R14+0x32880], R249 ;  /* 0x032880f90e007388 */ /* 0x0003e80000000400 */
[----:B------:R2:W-:Y:S04]  /*3bc20*/  STS.U16 [R14+0x33080], R21 ;  /* 0x033080150e007388 */ /* 0x0005e80000000400 */
[----:B0-----:R-:W4:Y:S04]  /*3bc30*/  LDL.LU R251, [R1+0x7fc] ;  /* 0x0007fc0001fb7983 */ /* 0x001f280000300800 */
[----:B-1----:R-:W4:Y:S04]  /*3bc40*/  LDL.LU R249, [R1+0x74c] ;  /* 0x00074c0001f97983 */ /* 0x002f280000300800 */
[----:B--2---:R0:W-:Y:S04]  /*3bc50*/  STS.U16 [R14+0x34480], R252 ;  /* 0x034480fc0e007388 */ /* 0x0041e80000000400 */
[----:B------:R-:W2:Y:S04]  /*3bc60*/  LDL.LU R21, [R1+0x72c] ;  /* 0x00072c0001157983 */ /* 0x000ea80000300800 */
[----:B0-----:R-:W2:Y:S04]  /*3bc70*/  LDL.LU R252, [R1+0x720] ;  /* 0x0007200001fc7983 */ /* 0x001ea80000300800 */
[----:B---3--:R0:W-:Y:S04]  /*3bc80*/  STS.U16 [R14+0x34880], R162 ;  /* 0x034880a20e007388 */ /* 0x0081e80000000400 */
[----:B0-----:R-:W3:Y:S04]  /*3bc90*/  LDL.LU R162, [R1+0x700] ;  /* 0x0007000001a27983 */ /* 0x001ee80000300800 */
[----:B----4-:R0:W-:Y:S04]  /*3bca0*/  STS.U16 [R14+0x35080], R161 ;  /* 0x035080a10e007388 */ /* 0x0101e80000000400 */
[----:B0-----:R-:W4:Y:S04]  /*3bcb0*/  LDL.LU R161, [R1+0x6e0] ;  /* 0x0006e00001a17983 */ /* 0x001f280000300800 */
[----:B------:R0:W-:Y:S04]  /*3bcc0*/  STS.U16 [R14+0x36080], R20 ;  /* 0x036080140e007388 */ /* 0x0001e80000000400 */
[----:B0-----:R-:W4:Y:S04]  /*3bcd0*/  LDL.LU R20, [R1+0x6d0] ;  /* 0x0006d00001147983 */ /* 0x001f280000300800 */
[----:B------:R0:W-:Y:S04]  /*3bce0*/  STS.U16 [R14+0x36480], R163 ;  /* 0x036480a30e007388 */ /* 0x0001e80000000400 */
[----:B0-----:R-:W4:Y:S04]  /*3bcf0*/  LDL.LU R163, [R1+0xf78] ;  /* 0x000f780001a37983 */ /* 0x001f280000300800 */
[----:B------:R0:W-:Y:S04]  /*3bd00*/  STS.U16 [R14+0x35c80], R250 ;  /* 0x035c80fa0e007388 */ /* 0x0001e80000000400 */
[----:B------:R1:W-:Y:S04]  /*3bd10*/  STS.U16 [R14+0x36880], R251 ;  /* 0x036880fb0e007388 */ /* 0x0003e80000000400 */
[----:B------:R2:W-:Y:S04]  /*3bd20*/  STS.U16 [R14+0x36c80], R249 ;  /* 0x036c80f90e007388 */ /* 0x0005e80000000400 */
[----:B0-----:R-:W4:Y:S04]  /*3bd30*/  LDL.LU R250, [R1+0xf5c] ;  /* 0x000f5c0001fa7983 */ /* 0x001f280000300800 */
[----:B-1----:R-:W4:Y:S04]  /*3bd40*/  LDL.LU R251, [R1+0xf38] ;  /* 0x000f380001fb7983 */ /* 0x002f280000300800 */
[----:B--2---:R-:W2:Y:S04]  /*3bd50*/  LDL.LU R249, [R1+0xf1c] ;  /* 0x000f1c0001f97983 */ /* 0x004ea80000300800 */
[----:B------:R-:W-:Y:S04]  /*3bd60*/  STS.U16 [R14+0x37080], R21 ;  /* 0x037080150e007388 */ /* 0x000fe80000000400 */
[----:B------:R-:W-:Y:S04]  /*3bd70*/  STS.U16 [R14+0x37480], R252 ;  /* 0x037480fc0e007388 */ /* 0x000fe80000000400 */
[----:B------:R-:W-:Y:S04]  /*3bd80*/  STS.U16 [R14+0x34c80], R248 ;  /* 0x034c80f80e007388 */ /* 0x000fe80000000400 */
[----:B------:R-:W-:Y:S04]  /*3bd90*/  STS.U16 [R14+0x35480], R186 ;  /* 0x035480ba0e007388 */ /* 0x000fe80000000400 */
[----:B------:R-:W-:Y:S04]  /*3bda0*/  STS.U16 [R14+0x35880], R187 ;  /* 0x035880bb0e007388 */ /* 0x000fe80000000400 */
[----:B---3--:R0:W-:Y:S04]  /*3bdb0*/  STS.U16 [R14+0x37880], R162 ;  /* 0x037880a20e007388 */ /* 0x0081e80000000400 */
[----:B0-----:R-:W3:Y:S04]  /*3bdc0*/  LDL.LU R162, [R1+0xefc] ;  /* 0x000efc0001a27983 */ /* 0x001ee80000300800 */
[----:B------:R-:W3:Y:S04]  /*3bdd0*/  LDL.LU R21, [R1+0xedc] ;  /* 0x000edc0001157983 */ /* 0x000ee80000300800 */
[----:B------:R-:W3:Y:S04]  /*3bde0*/  LDL.LU R252, [R1+0xebc] ;  /* 0x000ebc0001fc7983 */ /* 0x000ee80000300800 */
[----:B----4-:R0:W-:Y:S02]  /*3bdf0*/  STS.U16 [R14+0x37c80], R161 ;  /* 0x037c80a10e007388 */ /* 0x0101e40000000400 */
[----:B0-----:R-:W-:-:S02]  /*3be00*/  MOV R161, R160 ;  /* 0x000000a000a17202 */ /* 0x001fc40000000f00 */
[----:B------:R-:W-:Y:S02]  /*3be10*/  MOV R160, R167 ;  /* 0x000000a700a07202 */ /* 0x000fe40000000f00 */
[----:B------:R-:W-:Y:S02]  /*3be20*/  MOV R167, R166 ;  /* 0x000000a600a77202 */ /* 0x000fe40000000f00 */
[----:B------:R-:W-:Y:S02]  /*3be30*/  MOV R166, R165 ;  /* 0x000000a500a67202 */ /* 0x000fe40000000f00 */
[----:B------:R-:W-:Y:S02]  /*3be40*/  MOV R165, R164 ;  /* 0x000000a400a57202 */ /* 0x000fe40000000f00 */
[----:B------:R-:W-:Y:S02]  /*3be50*/  MOV R164, R171 ;  /* 0x000000ab00a47202 */ /* 0x000fe40000000f00 */
[----:B------:R-:W-:-:S02]  /*3be60*/  MOV R171, R170 ;  /* 0x000000aa00ab7202 */ /* 0x000fc40000000f00 */
[----:B------:R-:W-:Y:S02]  /*3be70*/  MOV R170, R156 ;  /* 0x0000009c00aa7202 */ /* 0x000fe40000000f00 */
[----:B------:R-:W-:-:S04]  /*3be80*/  LOP3.LUT R156, R22, 0x20, RZ, 0x3c, !PT ;  /* 0x00000020169c7812 */ /* 0x000fc800078e3cff */
[----:B------:R-:W-:-:S05]  /*3be90*/  IADD3 R3, R17, R156, RZ ;  /* 0x0000009c11037210 */ /* 0x000fca0007ffe0ff */
[----:B------:R0:W-:Y:S04]  /*3bea0*/  STS.U16 [R3+0x20100], R20 ;  /* 0x0201001403007388 */ /* 0x0001e80000000400 */
[----:B0-----:R-:W4:Y:S04]  /*3beb0*/  LDL.LU R20, [R1+0xea0] ;  /* 0x000ea00001147983 */ /* 0x001f280000300800 */
[----:B------:R0:W-:Y:S04]  /*3bec0*/  STS.U16 [R3+0x20500], R163 ;  /* 0x020500a303007388 */ /* 0x0001e80000000400 */
[----:B0-----:R-:W4:Y:S04]  /*3bed0*/  LDL.LU R163, [R1+0xe80] ;  /* 0x000e800001a37983 */ /* 0x001f280000300800 */
[----:B------:R-:W4:Y:S04]  /*3bee0*/  LDL.LU R248, [R1+0xe60] ;  /* 0x000e600001f87983 */ /* 0x000f280000300800 */
[----:B------:R0:W-:Y:S04]  /*3bef0*/  STS.U16 [R3+0x20900], R250 ;  /* 0x020900fa03007388 */ /* 0x0001e80000000400 */
[----:B------:R-:W4:Y:S04]  /*3bf00*/  LDL.LU R186, [R1+0xe40] ;  /* 0x000e400001ba7983 */ /* 0x000f280000300800 */
[----:B------:R1:W-:Y:S04]  /*3bf10*/  STS.U16 [R3+0x20d00], R251 ;  /* 0x020d00fb03007388 */ /* 0x0003e80000000400 */
[----:B0-----:R-:W4:Y:S04]  /*3bf20*/  LDL.LU R250, [R1+0xe20] ;  /* 0x000e200001fa7983 */ /* 0x001f280000300800 */
[----:B--2---:R0:W-:Y:S04]  /*3bf30*/  STS.U16 [R3+0x21100], R249 ;  /* 0x021100f903007388 */ /* 0x0041e80000000400 */
[----:B-1----:R-:W2:Y:S04]  /*3bf40*/  LDL.LU R251, [R1+0xe00] ;  /* 0x000e000001fb7983 */ /* 0x002ea80000300800 */
[----:B0-----:R-:W2:Y:S04]  /*3bf50*/  LDL.LU R249, [R1+0xde0] ;  /* 0x000de00001f97983 */ /* 0x001ea80000300800 */
[----:B---3--:R0:W-:Y:S04]  /*3bf60*/  STS.U16 [R3+0x21500], R162 ;  /* 0x021500a203007388 */ /* 0x0081e80000000400 */
[----:B0-----:R-:W3:Y:S04]  /*3bf70*/  LDL.LU R162, [R1+0xdc0] ;  /* 0x000dc00001a27983 */ /* 0x001ee80000300800 */
[----:B------:R0:W-:Y:S04]  /*3bf80*/  STS.U16 [R3+0x21d00], R252 ;  /* 0x021d00fc03007388 */ /* 0x0001e80000000400 */
[----:B------:R-:W3:Y:S04]  /*3bf90*/  LDL.LU R187, [R1+0xda4] ;  /* 0x000da40001bb7983 */ /* 0x000ee80000300800 */
[----:B0-----:R-:W3:Y:S04]  /*3bfa0*/  LDL.LU R252, [R1+0xd84] ;  /* 0x000d840001fc7983 */ /* 0x001ee80000300800 */
[----:B------:R-:W-:Y:S04]  /*3bfb0*/  STS.U16 [R3+0x21900], R21 ;  /* 0x0219001503007388 */ /* 0x000fe80000000400 */
[----:B----4-:R0:W-:Y:S04]  /*3bfc0*/  STS.U16 [R3+0x22100], R20 ;  /* 0x0221001403007388 */ /* 0x0101e80000000400 */
[----:B0-----:R-:W4:Y:S04]  /*3bfd0*/  LDL.LU R20, [R1+0xd64] ;  /* 0x000d640001147983 */ /* 0x001f280000300800 */
[----:B------:R0:W-:Y:S04]  /*3bfe0*/  STS.U16 [R3+0x22500], R163 ;  /* 0x022500a303007388 */ /* 0x0001e80000000400 */
[----:B------:R-:W4:Y:S04]  /*3bff0*/  LDL.LU R21, [R1+0xd44] ;  /* 0x000d440001157983 */ /* 0x000f280000300800 */
[----:B0-----:R-:W4:Y:S04]  /*3c000*/  LDL.LU R163, [R1+0xd24] ;  /* 0x000d240001a37983 */ /* 0x001f280000300800 */
[----:B------:R0:W-:Y:S04]  /*3c010*/  STS.U16 [R3+0x23100], R250 ;  /* 0x023100fa03007388 */ /* 0x0001e80000000400 */
[----:B--2---:R1:W-:Y:S04]  /*3c020*/  STS.U16 [R3+0x23500], R251 ;  /* 0x023500fb03007388 */ /* 0x0043e80000000400 */
[----:B0-----:R-:W2:Y:S04]  /*3c030*/  LDL.LU R250, [R1+0xd04] ;  /* 0x000d040001fa7983 */ /* 0x001ea80000300800 */
[----:B------:R0:W-:Y:S04]  /*3c040*/  STS.U16 [R3+0x23900], R249 ;  /* 0x023900f903007388 */ /* 0x0001e80000000400 */
[----:B-1----:R-:W2:Y:S04]  /*3c050*/  LDL.LU R251, [R1+0xce4] ;  /* 0x000ce40001fb7983 */ /* 0x002ea80000300800 */
[----:B0-----:R-:W2:Y:S04]  /*3c060*/  LDL.LU R249, [R1+0xcc4] ;  /* 0x000cc40001f97983 */ /* 0x001ea80000300800 */
[----:B------:R-:W-:Y:S04]  /*3c070*/  STS.U16 [R3+0x22900], R248 ;  /* 0x022900f803007388 */ /* 0x000fe80000000400 */
[----:B------:R-:W-:Y:S04]  /*3c080*/  STS.U16 [R3+0x22d00], R186 ;  /* 0x022d00ba03007388 */ /* 0x000fe80000000400 */
[----:B---3--:R0:W-:Y:S04]  /*3c090*/  STS.U16 [R3+0x23d00], R162 ;  /* 0x023d00a203007388 */ /* 0x0081e80000000400 */
[----:B0-----:R-:W3:Y:S04]  /*3c0a0*/  LDL.LU R162, [R1+0xca0] ;  /* 0x000ca00001a27983 */ /* 0x001ee80000300800 */
[----:B------:R0:W-:Y:S04]  /*3c0b0*/  STS.U16 [R3+0x24500], R252 ;  /* 0x024500fc03007388 */ /* 0x0001e80000000400 */
[----:B0-----:R-:W3:Y:S04]  /*3c0c0*/  LDL.LU R252, [R1+0xc80] ;  /* 0x000c800001fc7983 */ /* 0x001ee80000300800 */
[----:B----4-:R0:W-:Y:S04]  /*3c0d0*/  STS.U16 [R3+0x24900], R20 ;  /* 0x0249001403007388 */ /* 0x0101e80000000400 */
[----:B------:R1:W-:Y:S04]  /*3c0e0*/  STS.U16 [R3+0x24d00], R21 ;  /* 0x024d001503007388 */ /* 0x0003e80000000400 */
[----:B0-----:R-:W4:Y:S04]  /*3c0f0*/  LDL.LU R20, [R1+0xc60] ;  /* 0x000c600001147983 */ /* 0x001f280000300800 */
[----:B------:R-:W4:Y:S04]  /*3c100*/  LDL.LU R248, [R1+0xc40] ;  /* 0x000c400001f87983 */ /* 0x000f280000300800 */
[----:B------:R-:W4:Y:S04]  /*3c110*/  LDL.LU R186, [R1+0xc20] ;  /* 0x000c200001ba7983 */ /* 0x000f280000300800 */
[----:B------:R0:W-:Y:S04]  /*3c120*/  STS.U16 [R3+0x25100], R163 ;  /* 0x025100a303007388 */ /* 0x0001e80000000400 */
[----:B-1----:R-:W4:Y:S04]  /*3c130*/  LDL.LU R21, [R1+0xc00] ;  /* 0x000c000001157983 */ /* 0x002f280000300800 */
[----:B0-----:R-:W4:Y:S04]  /*3c140*/  LDL.LU R163, [R1+0xbe0] ;  /* 0x000be00001a37983 */ /* 0x001f280000300800 */
[----:B--2---:R0:W-:Y:S04]  /*3c150*/  STS.U16 [R3+0x25500], R250 ;  /* 0x025500fa03007388 */ /* 0x0041e80000000400 */
[----:B------:R-:W-:Y:S04]  /*3c160*/  STS.U16 [R3+0x24100], R187 ;  /* 0x024100bb03007388 */ /* 0x000fe80000000400 */
[----:B------:R1:W-:Y:S04]  /*3c170*/  STS.U16 [R3+0x25900], R251 ;  /* 0x025900fb03007388 */ /* 0x0003e80000000400 */
[----:B0-----:R-:W2:Y:S04]  /*3c180*/  LDL.LU R250, [R1+0xbc0] ;  /* 0x000bc00001fa7983 */ /* 0x001ea80000300800 */
[----:B-1----:R-:W2:Y:S04]  /*3c190*/  LDL.LU R251, [R1+0x6ac] ;  /* 0x0006ac0001fb7983 */ /* 0x002ea80000300800 */
[----:B------:R-:W2:Y:S04]  /*3c1a0*/  LDL.LU R187, [R1+0xb90] ;  /* 0x000b900001bb7983 */ /* 0x000ea80000300800 */
[----:B------:R-:W-:Y:S04]  /*3c1b0*/  STS.U16 [R3+0x25d00], R249 ;  /* 0x025d00f903007388 */ /* 0x000fe80000000400 */
[----:B---3--:R0:W-:Y:S04]  /*3c1c0*/  STS.U16 [R3+0x26100], R162 ;  /* 0x026100a203007388 */ /* 0x0081e80000000400 */
[----:B0-----:R-:W3:Y:S04]  /*3c1d0*/  LDL.LU R162, [R1+0xb70] ;  /* 0x000b700001a27983 */ /* 0x001ee80000300800 */
[----:B------:R0:W-:Y:S04]  /*3c1e0*/  STS.U16 [R3+0x26500], R252 ;  /* 0x026500fc03007388 */ /* 0x0001e80000000400 */
[----:B0-----:R-:W3:Y:S04]  /*3c1f0*/  LDL.LU R252, [R1+0xb50] ;  /* 0x000b500001fc7983 */ /* 0x001ee80000300800 */
[----:B------:R-:W3:Y:S04]  /*3c200*/  LDL.LU R249, [R1+0xb30] ;  /* 0x000b300001f97983 */ /* 0x000ee80000300800 */
[----:B----4-:R0:W-:Y:S04]  /*3c210*/  STS.U16 [R3+0x26900], R20 ;  /* 0x0269001403007388 */ /* 0x0101e80000000400 */
[----:B0-----:R-:W4:Y:S04]  /*3c220*/  LDL.LU R20, [R1+0xb10] ;  /* 0x000b100001147983 */ /* 0x001f280000300800 */
[----:B------:R0:W-:Y:S04]  /*3c230*/  STS.U16 [R3+0x27500], R21 ;  /* 0x0275001503007388 */ /* 0x0001e80000000400 */
[----:B------:R1:W-:Y:S04]  /*3c240*/  STS.U16 [R3+0x27900], R163 ;  /* 0x027900a303007388 */ /* 0x0003e80000000400 */
[----:B0-----:R-:W4:Y:S04]  /*3c250*/  LDL.LU R21, [R1+0xaf0] ;  /* 0x000af00001157983 */ /* 0x001f280000300800 */
[----:B-1----:R-:W4:Y:S04]  /*3c260*/  LDL.LU R163, [R1+0xad0] ;  /* 0x000ad00001a37983 */ /* 0x002f280000300800 */
[----:B--2---:R0:W-:Y:S04]  /*3c270*/  STS.U16 [R3+0x27d00], R250 ;  /* 0x027d00fa03007388 */ /* 0x0041e80000000400 */
[----:B------:R1:W-:Y:S04]  /*3c280*/  STS.U16 [R3+0x30100], R251 ;  /* 0x030100fb03007388 */ /* 0x0003e80000000400 */
[----:B0-----:R-:W2:Y:S04]  /*3c290*/  LDL.LU R250, [R1+0xab0] ;  /* 0x000ab00001fa7983 */ /* 0x001ea80000300800 */
[----:B-1----:R-:W2:Y:S04]  /*3c2a0*/  LDL.LU R251, [R1+0xa90] ;  /* 0x000a900001fb7983 */ /* 0x002ea80000300800 */
[----:B------:R-:W-:Y:S04]  /*3c2b0*/  STS.U16 [R3+0x26d00], R248 ;  /* 0x026d00f803007388 */ /* 0x000fe80000000400 */
[----:B------:R-:W-:Y:S04]  /*3c2c0*/  STS.U16 [R3+0x27100], R186 ;  /* 0x027100ba03007388 */ /* 0x000fe80000000400 */
[----:B------:R-:W-:Y:S04]  /*3c2d0*/  STS.U16 [R3+0x30500], R187 ;  /* 0x030500bb03007388 */ /* 0x000fe80000000400 */
[----:B---3--:R0:W-:Y:S04]  /*3c2e0*/  STS.U16 [R3+0x30900], R162 ;  /* 0x030900a203007388 */ /* 0x0081e80000000400 */
[----:B0-----:R-:W3:Y:S04]  /*3c2f0*/  LDL.LU R162, [R1+0xa70] ;  /* 0x000a700001a27983 */ /* 0x001ee80000300800 */
[----:B------:R0:W-:Y:S04]  /*3c300*/  STS.U16 [R3+0x30d00], R252 ;  /* 0x030d00fc03007388 */ /* 0x0001e80000000400 */
[----:B0-----:R-:W3:Y:S04]  /*3c310*/  LDL.LU R252, [R1+0xa50] ;  /* 0x000a500001fc7983 */ /* 0x001ee80000300800 */
[----:B------:R-:W3:Y:S04]  /*3c320*/  LDL.LU R248, [R1+0xa30] ;  /* 0x000a300001f87983 */ /* 0x000ee80000300800 */
[----:B------:R-:W3:Y:S04]  /*3c330*/  LDL.LU R186, [R1+0xa10] ;  /* 0x000a100001ba7983 */ /* 0x000ee80000300800 */
[----:B------:R-:W3:Y:S04]  /*3c340*/  LDL.LU R187, [R1+0x9f0] ;  /* 0x0009f00001bb7983 */ /* 0x000ee80000300800 */
[----:B----4-:R0:W-:Y:S04]  /*3c350*/  STS.U16 [R3+0x31500], R20 ;  /* 0x0315001403007388 */ /* 0x0101e80000000400 */
[----:B0-----:R-:W4:Y:S04]  /*3c360*/  LDL.LU R20, [R1+0x9d0] ;  /* 0x0009d00001147983 */ /* 0x001f280000300800 */
[----:B------:R0:W-:Y:S04]  /*3c370*/  STS.U16 [R3+0x31900], R21 ;  /* 0x0319001503007388 */ /* 0x0001e80000000400 */
[----:B------:R1:W-:Y:S04]  /*3c380*/  STS.U16 [R3+0x31d00], R163 ;  /* 0x031d00a303007388 */ /* 0x0003e80000000400 */
[----:B0-----:R-:W4:Y:S04]  /*3c390*/  LDL.LU R21, [R1+0x9b0] ;  /* 0x0009b00001157983 */ /* 0x001f280000300800 */
[----:B-1----:R-:W4:Y:S04]  /*3c3a0*/  LDL.LU R163, [R1+0x98c] ;  /* 0x00098c0001a37983 */ /* 0x002f280000300800 */
[----:B------:R0:W-:Y:S04]  /*3c3b0*/  STS.U16 [R3+0x31100], R249 ;  /* 0x031100f903007388 */ /* 0x0001e80000000400 */
[----:B--2---:R1:W-:Y:S04]  /*3c3c0*/  STS.U16 [R3+0x32500], R251 ;  /* 0x032500fb03007388 */ /* 0x0043e80000000400 */
[----:B0-----:R-:W2:Y:S04]  /*3c3d0*/  LDL.LU R249, [R1+0x96c] ;  /* 0x00096c0001f97983 */ /* 0x001ea80000300800 */
[----:B-1----:R-:W2:Y:S04]  /*3c3e0*/  LDL.LU R251, [R1+0x94c] ;  /* 0x00094c0001fb7983 */ /* 0x002ea80000300800 */
[----:B------:R-:W-:Y:S04]  /*3c3f0*/  STS.U16 [R3+0x32100], R250 ;  /* 0x032100fa03007388 */ /* 0x000fe80000000400 */
[----:B---3--:R0:W-:Y:S04]  /*3c400*/  STS.U16 [R3+0x32900], R162 ;  /* 0x032900a203007388 */ /* 0x0081e80000000400 */
[----:B0-----:R-:W3:Y:S04]  /*3c410*/  LDL.LU R162, [R1+0x92c] ;  /* 0x00092c0001a27983 */ /* 0x001ee80000300800 */
[----:B------:R0:W-:Y:S04]  /*3c420*/  STS.U16 [R3+0x32d00], R252 ;  /* 0x032d00fc03007388 */ /* 0x0001e80000000400 */
[----:B------:R-:W3:Y:S04]  /*3c430*/  LDL.LU R250, [R1+0x90c] ;  /* 0x00090c0001fa7983 */ /* 0x000ee80000300800 */
[----:B------:R1:W-:Y:S04]  /*3c440*/  STS.U16 [R3+0x33500], R186 ;  /* 0x033500ba03007388 */ /* 0x0003e80000000400 */
[----:B0-----:R-:W3:Y:S04]  /*3c450*/  LDL.LU R252, [R1+0x8ec] ;  /* 0x0008ec0001fc7983 */ /* 0x001ee80000300800 */
[----:B-1----:R-:W3:Y:S04]  /*3c460*/  LDL.LU R186, [R1+0x8cc] ;  /* 0x0008cc0001ba7983 */ /* 0x002ee80000300800 */
[----:B----4-:R0:W-:Y:S04]  /*3c470*/  STS.U16 [R3+0x33d00], R20 ;  /* 0x033d001403007388 */ /* 0x0101e80000000400 */
[----:B0-----:R-:W4:Y:S04]  /*3c480*/  LDL.LU R20, [R1+0x848] ;  /* 0x0008480001147983 */ /* 0x001f280000300800 */
[----:B------:R0:W-:Y:S04]  /*3c490*/  STS.U16 [R3+0x34100], R21 ;  /* 0x0341001503007388 */ /* 0x0001e80000000400 */
[----:B------:R1:W-:Y:S04]  /*3c4a0*/  STS.U16 [R3+0x34500], R163 ;  /* 0x034500a303007388 */ /* 0x0003e80000000400 */
[----:B0-----:R-:W4:Y:S04]  /*3c4b0*/  LDL.LU R21, [R1+0x830] ;  /* 0x0008300001157983 */ /* 0x001f280000300800 */
[----:B-1----:R-:W4:Y:S04]  /*3c4c0*/  LDL.LU R163, [R1+0x814] ;  /* 0x0008140001a37983 */ /* 0x002f280000300800 */
[----:B--2---:R0:W-:Y:S04]  /*3c4d0*/  STS.U16 [R3+0x34d00], R251 ;  /* 0x034d00fb03007388 */ /* 0x0041e80000000400 */
[----:B0-----:R-:W2:Y:S04]  /*3c4e0*/  LDL.LU R251, [R1+0x7f0] ;  /* 0x0007f00001fb7983 */ /* 0x001ea80000300800 */
[----:B------:R-:W-:Y:S04]  /*3c4f0*/  STS.U16 [R3+0x33900], R187 ;  /* 0x033900bb03007388 */ /* 0x000fe80000000400 */
[----:B------:R-:W-:Y:S04]  /*3c500*/  STS.U16 [R3+0x34900], R249 ;  /* 0x034900f903007388 */ /* 0x000fe80000000400 */
[----:B---3--:R0:W-:Y:S04]  /*3c510*/  STS.U16 [R3+0x35100], R162 ;  /* 0x035100a203007388 */ /* 0x0081e80000000400 */
[----:B0-----:R-:W3:Y:S04]  /*3c520*/  LDL.LU R162, [R1+0x744] ;  /* 0x0007440001a27983 */ /* 0x001ee80000300800 */
[----:B------:R-:W3:Y:S04]  /*3c530*/  LDL.LU R187, [R1+0x71c] ;  /* 0x00071c0001bb7983 */ /* 0x000ee80000300800 */
        /* <DEDUP_REMOVED lines=10> */
[----:B-1----:R-:W4:Y:S01]  /*3c5e0*/  LDL.LU R163, [R1+0xf34] ;  /* 0x000f340001a37983 */ /* 0x002f220000300800 */
[----:B------:R-:W-:-:S03]  /*3c5f0*/  LOP3.LUT R14, R22, 0x30, RZ, 0x3c, !PT ;  /* 0x00000030160e7812 */ /* 0x000fc600078e3cff */
[----:B--2---:R0:W-:Y:S04]  /*3c600*/  STS.U16 [R3+0x36d00], R251 ;  /* 0x036d00fb03007388 */ /* 0x0041e80000000400 */
[----:B0-----:R-:W2:Y:S01]  /*3c610*/  LDL.LU R251, [R1+0xf18] ;  /* 0x000f180001fb7983 */ /* 0x001ea20000300800 */
[----:B------:R-:W-:-:S03]  /*3c620*/  IADD3 R14, R17, R14, RZ ;  /* 0x0000000e110e7210 */ /* 0x000fc60007ffe0ff */
[----:B------:R-:W-:Y:S04]  /*3c630*/  STS.U16 [R3+0x33100], R248 ;  /* 0x033100f803007388 */ /* 0x000fe80000000400 */
[----:B------:R-:W-:Y:S04]  /*3c640*/  STS.U16 [R3+0x35d00], R186 ;  /* 0x035d00ba03007388 */ /* 0x000fe80000000400 */
[----:B---3--:R0:W-:Y:S04]  /*3c650*/  STS.U16 [R3+0x37100], R162 ;  /* 0x037100a203007388 */ /* 0x0081e80000000400 */
[----:B0-----:R-:W3:Y:S04]  /*3c660*/  LDL.LU R162, [R1+0xef8] ;  /* 0x000ef80001a27983 */ /* 0x001ee80000300800 */
[----:B------:R-:W-:Y:S04]  /*3c670*/  STS.U16 [R3+0x37500], R187 ;  /* 0x037500bb03007388 */ /* 0x000fe80000000400 */
[----:B------:R-:W-:Y:S04]  /*3c680*/  STS.U16 [R3+0x37900], R249 ;  /* 0x037900f903007388 */ /* 0x000fe80000000400 */
[----:B------:R-:W-:Y:S04]  /*3c690*/  STS.U16 [R3+0x37d00], R250 ;  /* 0x037d00fa03007388 */ /* 0x000fe80000000400 */
[----:B------:R-:W3:Y:S04]  /*3c6a0*/  LDL.LU R247, [R1+0xed8] ;  /* 0x000ed80001f77983 */ /* 0x000ee80000300800 */
[----:B------:R0:W-:Y:S04]  /*3c6b0*/  STS.U16 [R14+0x20180], R252 ;  /* 0x020180fc0e007388 */ /* 0x0001e80000000400 */
[----:B------:R-:W3:Y:S04]  /*3c6c0*/  LDL.LU R248, [R1+0xeb8] ;  /* 0x000eb80001f87983 */ /* 0x000ee80000300800 */
        /* <DEDUP_REMOVED lines=8> */
[----:B-1----:R-:W4:Y:S04]  /*3c750*/  LDL.LU R163, [R1+0xdfc] ;  /* 0x000dfc0001a37983 */ /* 0x002f280000300800 */
[----:B------:R-:W4:Y:S04]  /*3c760*/  LDL.LU R187, [R1+0xddc] ;  /* 0x000ddc0001bb7983 */ /* 0x000f280000300800 */
[----:B------:R-:W4:Y:S04]  /*3c770*/  LDL.LU R249, [R1+0xdbc] ;  /* 0x000dbc0001f97983 */ /* 0x000f280000300800 */
[----:B--2---:R0:W-:Y:S04]  /*3c780*/  STS.U16 [R14+0x21180], R251 ;  /* 0x021180fb0e007388 */ /* 0x0041e80000000400 */
[----:B0-----:R-:W2:Y:S04]  /*3c790*/  LDL.LU R251, [R1+0xda0] ;  /* 0x000da00001fb7983 */ /* 0x001ea80000300800 */
[----:B---3--:R0:W-:Y:S04]  /*3c7a0*/  STS.U16 [R14+0x21580], R162 ;  /* 0x021580a20e007388 */ /* 0x0081e80000000400 */
[----:B0-----:R-:W3:Y:S04]  /*3c7b0*/  LDL.LU R162, [R1+0xd80] ;  /* 0x000d800001a27983 */ /* 0x001ee80000300800 */
[----:B------:R-:W-:Y:S04]  /*3c7c0*/  STS.U16 [R14+0x21980], R247 ;  /* 0x021980f70e007388 */ /* 0x000fe80000000400 */
[----:B------:R-:W-:Y:S04]  /*3c7d0*/  STS.U16 [R14+0x21d80], R248 ;  /* 0x021d80f80e007388 */ /* 0x000fe80000000400 */
[----:B------:R0:W-:Y:S04]  /*3c7e0*/  STS.U16 [R14+0x22180], R252 ;  /* 0x022180fc0e007388 */ /* 0x0001e80000000400 */
        /* <DEDUP_REMOVED lines=9> */
[----:B------:R-:W4:Y:S04]  /*3c880*/  LDL.LU R247, [R1+0xcc0] ;  /* 0x000cc00001f77983 */ /* 0x000f280000300800 */
[----:B------:R-:W4:Y:S04]  /*3c890*/  LDL.LU R248, [R1+0xc9c] ;  /* 0x000c9c0001f87983 */ /* 0x000f280000300800 */
[----:B--2---:R-:W-:Y:S04]  /*3c8a0*/  STS.U16 [R14+0x24180], R251 ;  /* 0x024180fb0e007388 */ /* 0x004fe80000000400 */
[----:B------:R-:W-:Y:S04]  /*3c8b0*/  STS.U16 [R14+0x22d80], R186 ;  /* 0x022d80ba0e007388 */ /* 0x000fe80000000400 */
[----:B------:R-:W-:Y:S04]  /*3c8c0*/  STS.U16 [R14+0x23980], R187 ;  /* 0x023980bb0e007388 */ /* 0x000fe80000000400 */
[----:B------:R-:W-:Y:S04]  /*3c8d0*/  STS.U16 [R14+0x23d80], R249 ;  /* 0x023d80f90e007388 */ /* 0x000fe80000000400 */
[----:B---3--:R0:W-:Y:S04]  /*3c8e0*/  STS.U16 [R14+0x24580], R162 ;  /* 0x024580a20e007388 */ /* 0x0081e80000000400 */
[----:B0-----:R-:W2:Y:S04]  /*3c8f0*/  LDL.LU R162, [R1+0xc7c] ;  /* 0x000c7c0001a27983 */ /* 0x001ea80000300800 */
[----:B------:R-:W3:Y:S04]  /*3c900*/  LDL.LU R251, [R1+0xc5c] ;  /* 0x000c5c0001fb7983 */ /* 0x000ee80000300800 */
[----:B------:R0:W-:Y:S04]  /*3c910*/  STS.U16 [R14+0x24980], R252 ;  /* 0x024980fc0e007388 */ /* 0x0001e80000000400 */
[----:B------:R1:W-:Y:S04]  /*3c920*/  STS.U16 [R14+0x24d80], R250 ;  /* 0x024d80fa0e007388 */ /* 0x0003e80000000400 */
[----:B0-----:R-:W3:Y:S04]  /*3c930*/  LDL.LU R252, [R1+0xc3c] ;  /* 0x000c3c0001fc7983 */ /* 0x001ee80000300800 */
[----:B------:R-:W3:Y:S04]  /*3c940*/  LDL.LU R186, [R1+0xc1c] ;  /* 0x000c1c0001ba7983 */ /* 0x000ee80000300800 */
[----:B-1----:R-:W3:Y:S04]  /*3c950*/  LDL.LU R250, [R1+0xbfc] ;  /* 0x000bfc0001fa7983 */ /* 0x002ee80000300800 */
        /* <DEDUP_REMOVED lines=8> */
[----:B------:R-:W-:Y:S04]  /*3c9e0*/  STS.U16 [R14+0x25d80], R247 ;  /* 0x025d80f70e007388 */ /* 0x000fe80000000400 */
[----:B------:R-:W-:Y:S04]  /*3c9f0*/  STS.U16 [R14+0x26180], R248 ;  /* 0x026180f80e007388 */ /* 0x000fe80000000400 */
[----:B--2---:R0:W-:Y:S04]  /*3ca00*/  STS.U16 [R14+0x26580], R162 ;  /* 0x026580a20e007388 */ /* 0x0041e80000000400 */
[----:B0-----:R-:W2:Y:S04]  /*3ca10*/  LDL.LU R162, [R1+0xb4c] ;  /* 0x000b4c0001a27983 */ /* 0x001ea80000300800 */
[----:B---3--:R0:W-:Y:S04]  /*3ca20*/  STS.U16 [R14+0x26980], R251 ;  /* 0x026980fb0e007388 */ /* 0x0081e80000000400 */
[----:B0-----:R-:W3:Y:S04]  /*3ca30*/  LDL.LU R251, [R1+0xb2c] ;  /* 0x000b2c0001fb7983 */ /* 0x001ee80000300800 */
[----:B------:R0:W-:Y:S04]  /*3ca40*/  STS.U16 [R14+0x26d80], R252 ;  /* 0x026d80fc0e007388 */ /* 0x0001e80000000400 */
[----:B------:R1:W-:Y:S04]  /*3ca50*/  STS.U16 [R14+0x27580], R250 ;  /* 0x027580fa0e007388 */ /* 0x0003e80000000400 */
[----:B0-----:R-:W3:Y:S04]  /*3ca60*/  LDL.LU R252, [R1+0xb0c] ;  /* 0x000b0c0001fc7983 */ /* 0x001ee80000300800 */
[----:B-1----:R-:W3:Y:S04]  /*3ca70*/  LDL.LU R250, [R1+0xaec] ;  /* 0x000aec0001fa7983 */ /* 0x002ee80000300800 */
[----:B----4-:R0:W-:Y:S04]  /*3ca80*/  STS.U16 [R14+0x27980], R20 ;  /* 0x027980140e007388 */ /* 0x0101e80000000400 */
[----:B0-----:R-:W4:Y:S04]  /*3ca90*/  LDL.LU R20, [R1+0xacc] ;  /* 0x000acc0001147983 */ /* 0x001f280000300800 */
[----:B------:R-:W4:Y:S04]  /*3caa0*/  LDL.LU R247, [R1+0xaac] ;  /* 0x000aac0001f77983 */ /* 0x000f280000300800 */
[----:B------:R-:W4:Y:S04]  /*3cab0*/  LDL.LU R248, [R1+0xa8c] ;  /* 0x000a8c0001f87983 */ /* 0x000f280000300800 */
[----:B------:R0:W-:Y:S04]  /*3cac0*/  STS.U16 [R14+0x30980], R163 ;  /* 0x030980a30e007388 */ /* 0x0001e80000000400 */
[----:B0-----:R-:W4:Y:S04]  /*3cad0*/  LDL.LU R163, [R1+0xa6c] ;  /* 0x000a6c0001a37983 */ /* 0x001f280000300800 */
[----:B------:R0:W-:Y:S04]  /*3cae0*/  STS.U16 [R14+0x30580], R21 ;  /* 0x030580150e007388 */ /* 0x0001e80000000400 */
[----:B0-----:R-:W4:Y:S04]  /*3caf0*/  LDL.LU R21, [R1+0xa4c] ;  /* 0x000a4c0001157983 */ /* 0x001f280000300800 */
[----:B------:R-:W-:Y:S04]  /*3cb00*/  STS.U16 [R14+0x27180], R186 ;  /* 0x027180ba0e007388 */ /* 0x000fe80000000400 */
[----:B------:R-:W-:Y:S04]  /*3cb10*/  STS.U16 [R14+0x27d80], R187 ;  /* 0x027d80bb0e007388 */ /* 0x000fe80000000400 */
[----:B------:R-:W-:Y:S04]  /*3cb20*/  STS.U16 [R14+0x30180], R249 ;  /* 0x030180f90e007388 */ /* 0x000fe80000000400 */
[----:B--2---:R0:W-:Y:S04]  /*3cb30*/  STS.U16 [R14+0x30d80], R162 ;  /* 0x030d80a20e007388 */ /* 0x0041e80000000400 */
[----:B0-----:R-:W2:Y:S04]  /*3cb40*/  LDL.LU R162, [R1+0xa2c] ;  /* 0x000a2c0001a27983 */ /* 0x001ea80000300800 */
[----:B---3--:R0:W-:Y:S04]  /*3cb50*/  STS.U16 [R14+0x31180], R251 ;  /* 0x031180fb0e007388 */ /* 0x0081e80000000400 */
[----:B------:R-:W3:Y:S04]  /*3cb60*/  LDL.LU R186, [R1+0xa0c] ;  /* 0x000a0c0001ba7983 */ /* 0x000ee80000300800 */
[----:B0-----:R-:W3:Y:S04]  /*3cb70*/  LDL.LU R251, [R1+0x9ec] ;  /* 0x0009ec0001fb7983 */ /* 0x001ee80000300800 */
[----:B------:R0:W-:Y:S04]  /*3cb80*/  STS.U16 [R14+0x31580], R252 ;  /* 0x031580fc0e007388 */ /* 0x0001e80000000400 */
        /* <DEDUP_REMOVED lines=11> */
[----:B------:R-:W-:Y:S04]  /*3cc40*/  STS.U16 [R14+0x32580], R248 ;  /* 0x032580f80e007388 */ /* 0x000fe80000000400 */
[----:B--2---:R0:W-:Y:S04]  /*3cc50*/  STS.U16 [R14+0x33180], R162 ;  /* 0x033180a20e007388 */ /* 0x0041e80000000400 */
[----:B0-----:R-:W2:Y:S04]  /*3cc60*/  LDL.LU R162, [R1+0x8e8] ;  /* 0x0008e80001a27983 */ /* 0x001ea80000300800 */
[----:B---3--:R0:W-:Y:S04]  /*3cc70*/  STS.U16 [R14+0x33980], R251 ;  /* 0x033980fb0e007388 */ /* 0x0081e80000000400 */
[----:B0-----:R-:W3:Y:S04]  /*3cc80*/  LDL.LU R251, [R1+0x8c8] ;  /* 0x0008c80001fb7983 */ /* 0x001ee80000300800 */
[----:B------:R-:W-:Y:S04]  /*3cc90*/  STS.U16 [R14+0x33580], R186 ;  /* 0x033580ba0e007388 */ /* 0x000fe80000000400 */
        /* <DEDUP_REMOVED lines=11> */
[----:B------:R1:W-:Y:S04]  /*3cd50*/  STS.U16 [R14+0x34980], R250 ;  /* 0x034980fa0e007388 */ /* 0x0003e80000000400 */
[----:B0-----:R-:W4:Y:S04]  /*3cd60*/  LDL.LU R249, [R1+0x6f8] ;  /* 0x0006f80001f97983 */ /* 0x001f280000300800 */
[----:B-1----:R-:W4:Y:S04]  /*3cd70*/  LDL.LU R250, [R1+0x6d8] ;  /* 0x0006d80001fa7983 */ /* 0x002f280000300800 */
[----:B------:R-:W-:Y:S04]  /*3cd80*/  STS.U16 [R14+0x35580], R21 ;  /* 0x035580150e007388 */ /* 0x000fe80000000400 */
[----:B--2---:R0:W-:Y:S04]  /*3cd90*/  STS.U16 [R14+0x35980], R162 ;  /* 0x035980a20e007388 */ /* 0x0041e80000000400 */
[----:B0-----:R-:W2:Y:S04]  /*3cda0*/  LDL.LU R162, [R1+0x6cc] ;  /* 0x0006cc0001a27983 */ /* 0x001ea80000300800 */
[----:B---3--:R0:W-:Y:S04]  /*3cdb0*/  STS.U16 [R14+0x35d80], R251 ;  /* 0x035d80fb0e007388 */ /* 0x0081e80000000400 */
[----:B0-----:R-:W3:Y:S04]  /*3cdc0*/  LDL.LU R251, [R1+0xf70] ;  /* 0x000f700001fb7983 */ /* 0x001ee80000300800 */
[----:B------:R-:W3:Y:S04]  /*3cdd0*/  LDL.LU R21, [R1+0xf54] ;  /* 0x000f540001157983 */ /* 0x000ee80000300800 */
[----:B------:R0:W-:Y:S04]  /*3cde0*/  STS.U16 [R14+0x36180], R252 ;  /* 0x036180fc0e007388 */ /* 0x0001e80000000400 */
[----:B0-----:R-:W3:Y:S04]  /*3cdf0*/  LDL.LU R252, [R1+0xf30] ;  /* 0x000f300001fc7983 */ /* 0x001ee80000300800 */
[----:B----4-:R0:W-:Y:S04]  /*3ce00*/  STS.U16 [R14+0x37180], R20 ;  /* 0x037180140e007388 */ /* 0x0101e80000000400 */
[----:B0-----:R-:W4:Y:S04]  /*3ce10*/  LDL.LU R20, [R1+0xf14] ;  /* 0x000f140001147983 */ /* 0x001f280000300800 */
[----:B------:R0:W-:Y:S04]  /*3ce20*/  STS.U16 [R14+0x37580], R163 ;  /* 0x037580a30e007388 */ /* 0x0001e80000000400 */
[----:B0-----:R-:W4:Y:S01]  /*3ce30*/  LDL.LU R163, [R1+0xef4] ;  /* 0x000ef40001a37983 */ /* 0x001f220000300800 */
[----:B------:R-:W-:-:S04]  /*3ce40*/  LOP3.LUT R3, R22, 0x40, RZ, 0x3c, !PT ;  /* 0x0000004016037812 */ /* 0x000fc800078e3cff */
[----:B------:R-:W-:Y:S01]  /*3ce50*/  IADD3 R3, R17, R3, RZ ;  /* 0x0000000311037210 */ /* 0x000fe20007ffe0ff */
[----:B------:R-:W-:Y:S04]  /*3ce60*/  STS.U16 [R14+0x32180], R247 ;  /* 0x032180f70e007388 */ /* 0x000fe80000000400 */
[----:B------:R-:W-:Y:S04]  /*3ce70*/  STS.U16 [R14+0x36580], R248 ;  /* 0x036580f80e007388 */ /* 0x000fe80000000400 */
[----:B------:R-:W-:Y:S04]  /*3ce80*/  STS.U16 [R14+0x36980], R186 ;  /* 0x036980ba0e007388 */ /* 0x000fe80000000400 */
[----:B------:R-:W-:Y:S04]  /*3ce90*/  STS.U16 [R14+0x36d80], R187 ;  /* 0x036d80bb0e007388 */ /* 0x000fe80000000400 */
[----:B------:R-:W-:Y:S04]  /*3cea0*/  STS.U16 [R14+0x37980], R249 ;  /* 0x037980f90e007388 */ /* 0x000fe80000000400 */
[----:B------:R0:W-:Y:S04]  /*3ceb0*/  STS.U16 [R14+0x37d80], R250 ;  /* 0x037d80fa0e007388 */ /* 0x0001e80000000400 */
[----:B0-----:R-:W4:Y:S04]  /*3cec0*/  LDL.LU R250, [R1+0xed4] ;  /* 0x000ed40001fa7983 */ /* 0x001f280000300800 */
[----:B--2---:R0:W-:Y:S04]  /*3ced0*/  STS.U16 [R3+0x20200], R162 ;  /* 0x020200a203007388 */ /* 0x0041e80000000400 */
[----:B0-----:R-:W2:Y:S04]  /*3cee0*/  LDL.LU R162, [R1+0xeb4] ;  /* 0x000eb40001a27983 */ /* 0x001ea80000300800 */
[----:B---3--:R0:W-:Y:S04]  /*3cef0*/  STS.U16 [R3+0x20600], R251 ;  /* 0x020600fb03007388 */ /* 0x0081e80000000400 */
[----:B------:R1:W-:Y:S04]  /*3cf00*/  STS.U16 [R3+0x20a00], R21 ;  /* 0x020a001503007388 */ /* 0x0003e80000000400 */
[----:B0-----:R-:W3:Y:S04]  /*3cf10*/  LDL.LU R251, [R1+0xe98] ;  /* 0x000e980001fb7983 */ /* 0x001ee80000300800 */
[----:B------:R-:W3:Y:S04]  /*3cf20*/  LDL.LU R247, [R1+0xe78] ;  /* 0x000e780001f77983 */ /* 0x000ee80000300800 */
[----:B------:R-:W3:Y:S04]  /*3cf30*/  LDL.LU R248, [R1+0xe58] ;  /* 0x000e580001f87983 */ /* 0x000ee80000300800 */
[----:B------:R-:W3:Y:S04]  /*3cf40*/  LDL.LU R186, [R1+0xe38] ;  /* 0x000e380001ba7983 */ /* 0x000ee80000300800 */
[----:B------:R-:W3:Y:S04]  /*3cf50*/  LDL.LU R187, [R1+0xe18] ;  /* 0x000e180001bb7983 */ /* 0x000ee80000300800 */
[----:B------:R0:W-:Y:S04]  /*3cf60*/  STS.U16 [R3+0x20e00], R252 ;  /* 0x020e00fc03007388 */ /* 0x0001e80000000400 */
[----:B-1----:R-:W3:Y:S04]  /*3cf70*/  LDL.LU R21, [R1+0xdf8] ;  /* 0x000df80001157983 */ /* 0x002ee80000300800 */
[----:B0-----:R-:W3:Y:S04]  /*3cf80*/  LDL.LU R252, [R1+0xdd8] ;  /* 0x000dd80001fc7983 */ /* 0x001ee80000300800 */
[----:B------:R-:W3:Y:S04]  /*3cf90*/  LDL.LU R249, [R1+0xdb8] ;  /* 0x000db80001f97983 */ /* 0x000ee80000300800 */
[----:B----4-:R0:W-:Y:S04]  /*3cfa0*/  STS.U16 [R3+0x21200], R20 ;  /* 0x0212001403007388 */ /* 0x0101e80000000400 */
[----:B0-----:R-:W4:Y:S04]  /*3cfb0*/  LDL.LU R20, [R1+0xd9c] ;  /* 0x000d9c0001147983 */ /* 0x001f280000300800 */
[----:B------:R0:W-:Y:S04]  /*3cfc0*/  STS.U16 [R3+0x21600], R163 ;  /* 0x021600a303007388 */ /* 0x0001e80000000400 */
[----:B0-----:R-:W4:Y:S04]  /*3cfd0*/  LDL.LU R163, [R1+0xd7c] ;  /* 0x000d7c0001a37983 */ /* 0x001f280000300800 */
        /* <DEDUP_REMOVED lines=9> */
[----:B-1----:R-:W3:Y:S04]  /*3d070*/  LDL.LU R252, [R1+0xcdc] ;  /* 0x000cdc0001fc7983 */ /* 0x002ee80000300800 */
[----:B----4-:R0:W-:Y:S04]  /*3d080*/  STS.U16 [R3+0x24200], R20 ;  /* 0x0242001403007388 */ /* 0x0101e80000000400 */
[----:B0-----:R-:W4:Y:S04]  /*3d090*/  LDL.LU R20, [R1+0xcbc] ;  /* 0x000cbc0001147983 */ /* 0x001f280000300800 */
[----:B------:R0:W-:Y:S04]  /*3d0a0*/  STS.U16 [R3+0x24600], R163 ;  /* 0x024600a303007388 */ /* 0x0001e80000000400 */
        /* <DEDUP_REMOVED lines=11> */
[----:B---3--:R0:W-:Y:S04]  /*3d160*/  STS.U16 [R3+0x24e00], R250 ;  /* 0x024e00fa03007388 */ /* 0x0081e80000000400 */
[----:B------:R-:W3:Y:S04]  /*3d170*/  LDL.LU R187, [R1+0xbf8] ;  /* 0x000bf80001bb7983 */ /* 0x000ee80000300800 */
[----:B------:R1:W-:Y:S04]  /*3d180*/  STS.U16 [R3+0x25200], R251 ;  /* 0x025200fb03007388 */ /* 0x0003e80000000400 */
[----:B0-----:R-:W3:Y:S04]  /*3d190*/  LDL.LU R250, [R1+0xbd8] ;  /* 0x000bd80001fa7983 */ /* 0x001ee80000300800 */
[----:B-1----:R-:W3:Y:S04]  /*3d1a0*/  LDL.LU R251, [R1+0xbb8] ;  /* 0x000bb80001fb7983 */ /* 0x002ee80000300800 */
        /* <DEDUP_REMOVED lines=8> */
[----:B0-----:R-:W4:Y:S04]  /*3d230*/  LDL.LU R20, [R1+0xb28] ;  /* 0x000b280001147983 */ /* 0x001f280000300800 */
[----:B--2---:R0:W-:Y:S04]  /*3d240*/  STS.U16 [R3+0x26600], R162 ;  /* 0x026600a203007388 */ /* 0x0041e80000000400 */
[----:B0-----:R-:W2:Y:S04]  /*3d250*/  LDL.LU R162, [R1+0xb08] ;  /* 0x000b080001a27983 */ /* 0x001ea80000300800 */
[----:B---3--:R0:W-:Y:S04]  /*3d260*/  STS.U16 [R3+0x27a00], R250 ;  /* 0x027a00fa03007388 */ /* 0x0081e80000000400 */
[----:B------:R1:W-:Y:S04]  /*3d270*/  STS.U16 [R3+0x27e00], R251 ;  /* 0x027e00fb03007388 */ /* 0x0003e80000000400 */
[----:B0-----:R-:W3:Y:S04]  /*3d280*/  LDL.LU R250, [R1+0xae8] ;  /* 0x000ae80001fa7983 */ /* 0x001ee80000300800 */
[----:B-1----:R-:W3:Y:S04]  /*3d290*/  LDL.LU R251, [R1+0xac8] ;  /* 0x000ac80001fb7983 */ /* 0x002ee80000300800 */
        /* <DEDUP_REMOVED lines=8> */
[----:B------:R1:W-:Y:S04]  /*3d320*/  STS.U16 [R3+0x27200], R186 ;  /* 0x027200ba03007388 */ /* 0x0003e80000000400 */
[----:B0-----:R-:W4:Y:S04]  /*3d330*/  LDL.LU R247, [R1+0xa48] ;  /* 0x000a480001f77983 */ /* 0x001f280000300800 */
[----:B-1----:R-:W4:Y:S04]  /*3d340*/  LDL.LU R248, [R1+0xa28] ;  /* 0x000a280001f87983 */ /* 0x002f280000300800 */
[----:B------:R0:W-:Y:S04]  /*3d350*/  STS.U16 [R3+0x27600], R187 ;  /* 0x027600bb03007388 */ /* 0x0001e80000000400 */
[----:B------:R-:W4:Y:S04]  /*3d360*/  LDL.LU R186, [R1+0xa08] ;  /* 0x000a080001ba7983 */ /* 0x000f280000300800 */
[----:B------:R1:W-:Y:S04]  /*3d370*/  STS.U16 [R3+0x31200], R20 ;  /* 0x0312001403007388 */ /* 0x0003e80000000400 */
[----:B0-----:R-:W4:Y:S04]  /*3d380*/  LDL.LU R187, [R1+0x9e8] ;  /* 0x0009e80001bb7983 */ /* 0x001f280000300800 */
[----:B------:R-:W-:Y:S04]  /*3d390*/  STS.U16 [R3+0x30200], R249 ;  /* 0x030200f903007388 */ /* 0x000fe80000000400 */
[----:B-1----:R-:W4:Y:S04]  /*3d3a0*/  LDL.LU R20, [R1+0x9c8] ;  /* 0x0009c80001147983 */ /* 0x002f280000300800 */
[----:B--2---:R0:W-:Y:S02]  /*3d3b0*/  STS.U16 [R3+0x31600], R162 ;  /* 0x031600a203007388 */ /* 0x0041e40000000400 */
        /* <DEDUP_REMOVED lines=9> */
[----:B------:R-:W2:Y:S04]  /*3d450*/  LDL.LU R15, [R1+0x9a8] ;  /* 0x0009a800010f7983 */ /* 0x000ea80000300800 */
[----:B---3--:R0:W-:Y:S04]  /*3d460*/  STS.U16 [R3+0x31a00], R250 ;  /* 0x031a00fa03007388 */ /* 0x0081e80000000400 */
[----:B------:R-:W3:Y:S04]  /*3d470*/  LDL.LU R249, [R1+0x984] ;  /* 0x0009840001f97983 */ /* 0x000ee80000300800 */
        /* <DEDUP_REMOVED lines=9> */
[----:B------:R-:W-:Y:S04]  /*3d510*/  STS.U16 [R3+0x32e00], R247 ;  /* 0x032e00f703007388 */ /* 0x000fe80000000400 */
[----:B------:R-:W-:Y:S04]  /*3d520*/  STS.U16 [R3+0x33200], R248 ;  /* 0x033200f803007388 */ /* 0x000fe80000000400 */
[----:B------:R-:W-:Y:S04]  /*3d530*/  STS.U16 [R3+0x33600], R186 ;  /* 0x033600ba03007388 */ /* 0x000fe80000000400 */
[----:B------:R0:W-:Y:S04]  /*3d540*/  STS.U16 [R3+0x33e00], R20 ;  /* 0x033e001403007388 */ /* 0x0001e80000000400 */
[----:B0-----:R-:W4:Y:S04]  /*3d550*/  LDL.LU R20, [R1+0x8c4] ;  /* 0x0008c40001147983 */ /* 0x001f280000300800 */
[----:B------:R-:W-:Y:S04]  /*3d560*/  STS.U16 [R3+0x33a00], R187 ;  /* 0x033a00bb03007388 */ /* 0x000fe80000000400 */
[----:B--2---:R0:W-:Y:S04]  /*3d570*/  STS.U16 [R3+0x34200], R15 ;  /* 0x0342000f03007388 */ /* 0x0041e80000000400 */
[----:B0-----:R-:W2:Y:S04]  /*3d580*/  LDL.LU R15, [R1+0x840] ;  /* 0x00084000010f7983 */ /* 0x001ea80000300800 */
[----:B------:R-:W2:Y:S04]  /*3d590*/  LDL.LU R247, [R1+0x828] ;  /* 0x0008280001f77983 */ /* 0x000ea80000300800 */
[----:B---3--:R0:W-:Y:S04]  /*3d5a0*/  STS.U16 [R3+0x34e00], R251 ;  /* 0x034e00fb03007388 */ /* 0x0081e80000000400 */
[----:B0-----:R-:W3:Y:S04]  /*3d5b0*/  LDL.LU R251, [R1+0x80c] ;  /* 0x00080c0001fb7983 */ /* 0x001ee80000300800 */
[----:B------:R0:W-:Y:S04]  /*3d5c0*/  STS.U16 [R3+0x35200], R252 ;  /* 0x035200fc03007388 */ /* 0x0001e80000000400 */
[----:B------:R1:W-:Y:S04]  /*3d5d0*/  STS.U16 [R3+0x34600], R249 ;  /* 0x034600f903007388 */ /* 0x0003e80000000400 */
[----:B0-----:R-:W3:Y:S04]  /*3d5e0*/  LDL.LU R252, [R1+0x7e8] ;  /* 0x0007e80001fc7983 */ /* 0x001ee80000300800 */
[----:B------:R-:W3:Y:S04]  /*3d5f0*/  LDL.LU R248, [R1+0x73c] ;  /* 0x00073c0001f87983 */ /* 0x000ee80000300800 */
[----:B------:R-:W3:Y:S04]  /*3d600*/  LDL.LU R186, [R1+0x714] ;  /* 0x0007140001ba7983 */ /* 0x000ee80000300800 */
[----:B------:R-:W3:Y:S04]  /*3d610*/  LDL.LU R187, [R1+0x6f4] ;  /* 0x0006f40001bb7983 */ /* 0x000ee80000300800 */
[----:B------:R0:W-:Y:S04]  /*3d620*/  STS.U16 [R3+0x35600], R21 ;  /* 0x0356001503007388 */ /* 0x0001e80000000400 */
[----:B-1----:R-:W3:Y:S04]  /*3d630*/  LDL.LU R249, [R1+0x6d4] ;  /* 0x0006d40001f97983 */ /* 0x002ee80000300800 */
[----:B----4-:R1:W-:Y:S04]  /*3d640*/  STS.U16 [R3+0x35a00], R163 ;  /* 0x035a00a303007388 */ /* 0x0103e80000000400 */
[----:B0-----:R-:W4:Y:S04]  /*3d650*/  LDL.LU R21, [R1+0xf94] ;  /* 0x000f940001157983 */ /* 0x001f280000300800 */
[----:B-1----:R-:W4:Y:S04]  /*3d660*/  LDL.LU R163, [R1+0xf6c] ;  /* 0x000f6c0001a37983 */ /* 0x002f280000300800 */
[----:B------:R0:W-:Y:S04]  /*3d670*/  STS.U16 [R3+0x34a00], R250 ;  /* 0x034a00fa03007388 */ /* 0x0001e80000000400 */
[----:B0-----:R-:W4:Y:S04]  /*3d680*/  LDL.LU R250, [R1+0xf50] ;  /* 0x000f500001fa7983 */ /* 0x001f280000300800 */
[----:B------:R0:W-:Y:S04]  /*3d690*/  STS.U16 [R3+0x35e00], R20 ;  /* 0x035e001403007388 */ /* 0x0001e80000000400 */
[----:B0-----:R-:W4:Y:S04]  /*3d6a0*/  LDL.LU R20, [R1+0xf2c] ;  /* 0x000f2c0001147983 */ /* 0x001f280000300800 */
[----:B--2---:R0:W-:Y:S02]  /*3d6b0*/  STS.U16 [R3+0x36200], R15 ;  /* 0x0362000f03007388 */ /* 0x0041e40000000400 */
[----:B0-----:R-:W-:-:S04]  /*3d6c0*/  LOP3.LUT R15, R22, 0x50, RZ, 0x3c, !PT ;  /* 0x00000050160f7812 */ /* 0x001fc800078e3cff */
[----:B------:R-:W-:Y:S01]  /*3d6d0*/  IADD3 R15, R17, R15, RZ ;  /* 0x0000000f110f7210 */ /* 0x000fe20007ffe0ff */
[----:B---3--:R0:W-:Y:S04]  /*3d6e0*/  STS.U16 [R3+0x36a00], R251 ;  /* 0x036a00fb03007388 */ /* 0x0081e80000000400 */
[----:B0-----:R-:W2:Y:S04]  /*3d6f0*/  LDL.LU R251, [R1+0xf10] ;  /* 0x000f100001fb7983 */ /* 0x001ea80000300800 */
[----:B------:R0:W-:Y:S04]  /*3d700*/  STS.U16 [R3+0x36e00], R252 ;  /* 0x036e00fc03007388 */ /* 0x0001e80000000400 */
[----:B------:R-:W-:Y:S04]  /*3d710*/  STS.U16 [R3+0x36600], R247 ;  /* 0x036600f703007388 */ /* 0x000fe80000000400 */
[----:B0-----:R-:W3:Y:S04]  /*3d720*/  LDL.LU R252, [R1+0xef0] ;  /* 0x000ef00001fc7983 */ /* 0x001ee80000300800 */
[----:B------:R-:W-:Y:S04]  /*3d730*/  STS.U16 [R3+0x37200], R248 ;  /* 0x037200f803007388 */ /* 0x000fe80000000400 */
[----:B------:R-:W-:Y:S04]  /*3d740*/  STS.U16 [R3+0x37600], R186 ;  /* 0x037600ba03007388 */ /* 0x000fe80000000400 */
[----:B------:R-:W-:Y:S04]  /*3d750*/  STS.U16 [R3+0x37a00], R187 ;  /* 0x037a00bb03007388 */ /* 0x000fe80000000400 */
[----:B------:R-:W-:Y:S04]  /*3d760*/  STS.U16 [R3+0x37e00], R249 ;  /* 0x037e00f903007388 */ /* 0x000fe80000000400 */
[----:B----4-:R0:W-:Y:S04]  /*3d770*/  STS.U16 [R15+0x20280], R21 ;  /* 0x020280150f007388 */ /* 0x0101e80000000400 */
[----:B------:R-:W4:Y:S04]  /*3d780*/  LDL.LU R185, [R1+0xed0] ;  /* 0x000ed00001b97983 */ /* 0x000f280000300800 */
[----:B------:R1:W-:Y:S04]  /*3d790*/  STS.U16 [R15+0x20680], R163 ;  /* 0x020680a30f007388 */ /* 0x0003e80000000400 */
[----:B0-----:R-:W4:Y:S04]  /*3d7a0*/  LDL.LU R21, [R1+0xeb0] ;  /* 0x000eb00001157983 */ /* 0x001f280000300800 */
[----:B-1----:R-:W4:Y:S04]  /*3d7b0*/  LDL.LU R163, [R1+0xe94] ;  /* 0x000e940001a37983 */ /* 0x002f280000300800 */
[----:B------:R-:W4:Y:S04]  /*3d7c0*/  LDL.LU R188, [R1+0xe74] ;  /* 0x000e740001bc7983 */ /* 0x000f280000300800 */
[----:B------:R-:W-:Y:S04]  /*3d7d0*/  STS.U16 [R15+0x20a80], R250 ;  /* 0x020a80fa0f007388 */ /* 0x000fe80000000400 */
[----:B------:R0:W-:Y:S04]  /*3d7e0*/  STS.U16 [R15+0x20e80], R20 ;  /* 0x020e80140f007388 */ /* 0x0001e80000000400 */
[----:B0-----:R-:W4:Y:S04]  /*3d7f0*/  LDL.LU R20, [R1+0xe54] ;  /* 0x000e540001147983 */ /* 0x001f280000300800 */
[----:B--2---:R0:W-:Y:S04]  /*3d800*/  STS.U16 [R15+0x21280], R251 ;  /* 0x021280fb0f007388 */ /* 0x0041e80000000400 */
[----:B0-----:R-:W2:Y:S04]  /*3d810*/  LDL.LU R251, [R1+0xe34] ;  /* 0x000e340001fb7983 */ /* 0x001ea80000300800 */
[----:B------:R-:W2:Y:S04]  /*3d820*/  LDL.LU R247, [R1+0xe14] ;  /* 0x000e140001f77983 */ /* 0x000ea80000300800 */
[----:B------:R-:W2:Y:S04]  /*3d830*/  LDL.LU R248, [R1+0xdf4] ;  /* 0x000df40001f87983 */ /* 0x000ea80000300800 */
[----:B------:R-:W2:Y:S04]  /*3d840*/  LDL.LU R186, [R1+0xdd4] ;  /* 0x000dd40001ba7983 */ /* 0x000ea80000300800 */
[----:B------:R-:W2:Y:S04]  /*3d850*/  LDL.LU R187, [R1+0xdb4] ;  /* 0x000db40001bb7983 */ /* 0x000ea80000300800 */
[----:B------:R-:W2:Y:S04]  /*3d860*/  LDL.LU R249, [R1+0xd98] ;  /* 0x000d980001f97983 */ /* 0x000ea80000300800 */
[----:B---3--:R0:W-:Y:S04]  /*3d870*/  STS.U16 [R15+0x21680], R252 ;  /* 0x021680fc0f007388 */ /* 0x0081e80000000400 */
[----:B------:R-:W3:Y:S04]  /*3d880*/  LDL.LU R250, [R1+0xd78] ;  /* 0x000d780001fa7983 */ /* 0x000ee80000300800 */
[----:B0-----:R-:W3:Y:S04]  /*3d890*/  LDL.LU R252, [R1+0xd58] ;  /* 0x000d580001fc7983 */ /* 0x001ee80000300800 */
[----:B----4-:R0:W-:Y:S04]  /*3d8a0*/  STS.U16 [R15+0x21e80], R21 ;  /* 0x021e80150f007388 */ /* 0x0101e80000000400 */
[----:B------:R1:W-:Y:S04]  /*3d8b0*/  STS.U16 [R15+0x22280], R163 ;  /* 0x022280a30f007388 */ /* 0x0003e80000000400 */
[----:B0-----:R-:W4:Y:S04]  /*3d8c0*/  LDL.LU R21, [R1+0xd38] ;  /* 0x000d380001157983 */ /* 0x001f280000300800 */
[----:B-1----:R-:W4:Y:S04]  /*3d8d0*/  LDL.LU R163, [R1+0xd18] ;  /* 0x000d180001a37983 */ /* 0x002f280000300800 */
[----:B------:R-:W-:Y:S04]  /*3d8e0*/  STS.U16 [R15+0x21a80], R185 ;  /* 0x021a80b90f007388 */ /* 0x000fe80000000400 */
[----:B------:R-:W-:Y:S04]  /*3d8f0*/  STS.U16 [R15+0x22680], R188 ;  /* 0x022680bc0f007388 */ /* 0x000fe80000000400 */
[----:B------:R0:W-:Y:S04]  /*3d900*/  STS.U16 [R15+0x22a80], R20 ;  /* 0x022a80140f007388 */ /* 0x0001e80000000400 */
[----:B0-----:R-:W4:Y:S04]  /*3d910*/  LDL.LU R20, [R1+0xcf8] ;  /* 0x000cf80001147983 */ /* 0x001f280000300800 */
[----:B--2---:R0:W-:Y:S04]  /*3d920*/  STS.U16 [R15+0x22e80], R251 ;  /* 0x022e80fb0f007388 */ /* 0x0041e80000000400 */
[----:B0-----:R-:W2:Y:S04]  /*3d930*/  LDL.LU R251, [R1+0xcd8] ;  /* 0x000cd80001fb7983 */ /* 0x001ea80000300800 */
[----:B------:R-:W2:Y:S04]  /*3d940*/  LDL.LU R185, [R1+0xcb8] ;  /* 0x000cb80001b97983 */ /* 0x000ea80000300800 */
[----:B---3--:R0:W-:Y:S04]  /*3d950*/  STS.U16 [R15+0x24680], R250 ;  /* 0x024680fa0f007388 */ /* 0x0081e80000000400 */
[----:B------:R1:W-:Y:S04]  /*3d960*/  STS.U16 [R15+0x24a80], R252 ;  /* 0x024a80fc0f007388 */ /* 0x0003e80000000400 */
[----:B0-----:R-:W3:Y:S04]  /*3d970*/  LDL.LU R250, [R1+0xc94] ;  /* 0x000c940001fa7983 */ /* 0x001ee80000300800 */
[----:B-1----:R-:W3:Y:S04]  /*3d980*/  LDL.LU R252, [R1+0xc74] ;  /* 0x000c740001fc7983 */ /* 0x002ee80000300800 */
        /* <DEDUP_REMOVED lines=8> */
[----:B------:R-:W-:Y:S04]  /*3da10*/  STS.U16 [R15+0x24e80], R21 ;  /* 0x024e80150f007388 */ /* 0x000fe80000000400 */
[----:B------:R0:W-:Y:S04]  /*3da20*/  STS.U16 [R15+0x25680], R20 ;  /* 0x025680140f007388 */ /* 0x0001e80000000400 */
[----:B0-----:R-:W4:Y:S04]  /*3da30*/  LDL.LU R20, [R1+0xc14] ;  /* 0x000c140001147983 */ /* 0x001f280000300800 */
[----:B------:R-:W4:Y:S04]  /*3da40*/  LDL.LU R247, [R1+0xbf4] ;  /* 0x000bf40001f77983 */ /* 0x000f280000300800 */
[----:B------:R-:W4:Y:S04]  /*3da50*/  LDL.LU R248, [R1+0xbd4] ;  /* 0x000bd40001f87983 */ /* 0x000f280000300800 */
[----:B------:R-:W4:Y:S04]  /*3da60*/  LDL.LU R186, [R1+0xbb4] ;  /* 0x000bb40001ba7983 */ /* 0x000f280000300800 */
[----:B------:R-:W4:Y:S04]  /*3da70*/  LDL.LU R187, [R1+0xba4] ;  /* 0x000ba40001bb7983 */ /* 0x000f280000300800 */
[----:B------:R-:W4:Y:S04]  /*3da80*/  LDL.LU R249, [R1+0xb84] ;  /* 0x000b840001f97983 */ /* 0x000f280000300800 */
[----:B------:R-:W4:Y:S04]  /*3da90*/  LDL.LU R21, [R1+0xb64] ;  /* 0x000b640001157983 */ /* 0x000f280000300800 */
[----:B--2---:R0:W-:Y:S04]  /*3daa0*/  STS.U16 [R15+0x25a80], R251 ;  /* 0x025a80fb0f007388 */ /* 0x0041e80000000400 */
[----:B0-----:R-:W2:Y:S04]  /*3dab0*/  LDL.LU R251, [R1+0xb44] ;  /* 0x000b440001fb7983 */ /* 0x001ea80000300800 */
[----:B---3--:R0:W-:Y:S04]  /*3dac0*/  STS.U16 [R15+0x26280], R250 ;  /* 0x026280fa0f007388 */ /* 0x0081e80000000400 */
[----:B------:R1:W-:Y:S04]  /*3dad0*/  STS.U16 [R15+0x26680], R252 ;  /* 0x026680fc0f007388 */ /* 0x0003e80000000400 */
[----:B0-----:R-:W3:Y:S04]  /*3dae0*/  LDL.LU R250, [R1+0xb24] ;  /* 0x000b240001fa7983 */ /* 0x001ee80000300800 */
[----:B-1----:R-:W3:Y:S04]  /*3daf0*/  LDL.LU R252, [R1+0xb04] ;  /* 0x000b040001fc7983 */ /* 0x002ee80000300800 */
[----:B----4-:R0:W-:Y:S04]  /*3db00*/  STS.U16 [R15+0x26e80], R163 ;  /* 0x026e80a30f007388 */ /* 0x0101e80000000400 */
[----:B0-----:R-:W4:Y:S04]  /*3db10*/  LDL.LU R163, [R1+0xae4] ;  /* 0x000ae40001a37983 */ /* 0x001f280000300800 */
[----:B------:R-:W-:Y:S04]  /*3db20*/  STS.U16 [R15+0x25e80], R185 ;  /* 0x025e80b90f007388 */ /* 0x000fe80000000400 */
[----:B------:R-:W-:Y:S04]  /*3db30*/  STS.U16 [R15+0x26a80], R188 ;  /* 0x026a80bc0f007388 */ /* 0x000fe80000000400 */
[----:B------:R0:W-:Y:S04]  /*3db40*/  STS.U16 [R15+0x27280], R20 ;  /* 0x027280140f007388 */ /* 0x0001e80000000400 */
[----:B0-----:R-:W4:Y:S04]  /*3db50*/  LDL.LU R20, [R1+0xac4] ;  /* 0x000ac40001147983 */ /* 0x001f280000300800 */
[----:B------:R-:W4:Y:S04]  /*3db60*/  LDL.LU R185, [R1+0xaa4] ;  /* 0x000aa40001b97983 */ /* 0x000f280000300800 */
[----:B------:R0:W-:Y:S04]  /*3db70*/  STS.U16 [R15+0x30a80], R21 ;  /* 0x030a80150f007388 */ /* 0x0001e80000000400 */
[----:B0-----:R-:W4:Y:S04]  /*3db80*/  LDL.LU R21, [R1+0xa84] ;  /* 0x000a840001157983 */ /* 0x001f280000300800 */
[----:B--2---:R0:W-:Y:S04]  /*3db90*/  STS.U16 [R15+0x30e80], R251 ;  /* 0x030e80fb0f007388 */ /* 0x0041e80000000400 */
[----:B0-----:R-:W2:Y:S04]  /*3dba0*/  LDL.LU R251, [R1+0xa64] ;  /* 0x000a640001fb7983 */ /* 0x001ea80000300800 */
[----:B------:R-:W2:Y:S04]  /*3dbb0*/  LDL.LU R188, [R1+0xa44] ;  /* 0x000a440001bc7983 */ /* 0x000ea80000300800 */
[----:B---3--:R0:W-:Y:S04]  /*3dbc0*/  STS.U16 [R15+0x31680], R252 ;  /* 0x031680fc0f007388 */ /* 0x0081e80000000400 */
[----:B0-----:R-:W3:Y:S04]  /*3dbd0*/  LDL.LU R252, [R1+0xa24] ;  /* 0x000a240001fc7983 */ /* 0x001ee80000300800 */
        /* <DEDUP_REMOVED lines=11> */
[----:B------:R0:W-:Y:S04]  /*3dc90*/  STS.U16 [R15+0x31280], R250 ;  /* 0x031280fa0f007388 */ /* 0x0001e80000000400 */
[----:B-1----:R-:W4:Y:S04]  /*3dca0*/  LDL.LU R249, [R1+0x960] ;  /* 0x0009600001f97983 */ /* 0x002f280000300800 */
[----:B------:R1:W-:Y:S04]  /*3dcb0*/  STS.U16 [R15+0x31e80], R20 ;  /* 0x031e80140f007388 */ /* 0x0003e80000000400 */
[----:B0-----:R-:W4:Y:S04]  /*3dcc0*/  LDL.LU R250, [R1+0x940] ;  /* 0x0009400001fa7983 */ /* 0x001f280000300800 */
[----:B------:R0:W-:Y:S04]  /*3dcd0*/  STS.U16 [R15+0x32680], R21 ;  /* 0x032680150f007388 */ /* 0x0001e80000000400 */
[----:B-1----:R-:W4:Y:S04]  /*3dce0*/  LDL.LU R20, [R1+0x920] ;  /* 0x0009200001147983 */ /* 0x002f280000300800 */
[----:B0-----:R-:W4:Y:S04]  /*3dcf0*/  LDL.LU R21, [R1+0x900] ;  /* 0x0009000001157983 */ /* 0x001f280000300800 */
[----:B--2---:R0:W-:Y:S04]  /*3dd00*/  STS.U16 [R15+0x32a80], R251 ;  /* 0x032a80fb0f007388 */ /* 0x0041e80000000400 */
[----:B0-----:R-:W2:Y:S04]  /*3dd10*/  LDL.LU R251, [R1+0x8e0] ;  /* 0x0008e00001fb7983 */ /* 0x001ea80000300800 */
[----:B---3--:R0:W-:Y:S04]  /*3dd20*/  STS.U16 [R15+0x33280], R252 ;  /* 0x033280fc0f007388 */ /* 0x0081e80000000400 */
[----:B0-----:R-:W3:Y:S04]  /*3dd30*/  LDL.LU R252, [R1+0x8c0] ;  /* 0x0008c00001fc7983 */ /* 0x001ee80000300800 */
[----:B----4-:R0:W-:Y:S04]  /*3dd40*/  STS.U16 [R15+0x33680], R163 ;  /* 0x033680a30f007388 */ /* 0x0101e80000000400 */
[----:B0-----:R-:W4:Y:S04]  /*3dd50*/  LDL.LU R163, [R1+0x83c] ;  /* 0x00083c0001a37983 */ /* 0x001f280000300800 */
[----:B------:R0:W-:Y:S04]  /*3dd60*/  STS.U16 [R15+0x32e80], R188 ;  /* 0x032e80bc0f007388 */ /* 0x0001e80000000400 */
[----:B------:R1:W-:Y:S04]  /*3dd70*/  STS.U16 [R15+0x33a80], R247 ;  /* 0x033a80f70f007388 */ /* 0x0003e80000000400 */
[----:B0-----:R-:W4:Y:S04]  /*3dd80*/  LDL.LU R188, [R1+0x824] ;  /* 0x0008240001bc7983 */ /* 0x001f280000300800 */
[----:B-1----:R-:W4:Y:S04]  /*3dd90*/  LDL.LU R247, [R1+0x808] ;  /* 0x0008080001f77983 */ /* 0x002f280000300800 */
[----:B------:R-:W-:Y:S04]  /*3dda0*/  STS.U16 [R15+0x33e80], R248 ;  /* 0x033e80f80f007388 */ /* 0x000fe80000000400 */
[----:B------:R-:W-:Y:S04]  /*3ddb0*/  STS.U16 [R15+0x34280], R186 ;  /* 0x034280ba0f007388 */ /* 0x000fe80000000400 */
[----:B------:R-:W-:Y:S04]  /*3ddc0*/  STS.U16 [R15+0x34680], R187 ;  /* 0x034680bb0f007388 */ /* 0x000fe80000000400 */
[----:B------:R-:W-:Y:S04]  /*3ddd0*/  STS.U16 [R15+0x34a80], R249 ;  /* 0x034a80f90f007388 */ /* 0x000fe80000000400 */
[----:B------:R0:W-:Y:S04]  /*3dde0*/  STS.U16 [R15+0x35280], R20 ;  /* 0x035280140f007388 */ /* 0x0001e80000000400 */
[----:B0-----:R-:W4:Y:S04]  /*3ddf0*/  LDL.LU R20, [R1+0x7e4] ;  /* 0x0007e40001147983 */ /* 0x001f280000300800 */
[----:B------:R-:W4:Y:S04]  /*3de00*/  LDL.LU R248, [R1+0x738] ;  /* 0x0007380001f87983 */ /* 0x000f280000300800 */
[----:B------:R-:W-:Y:S04]  /*3de10*/  STS.U16 [R15+0x34e80], R250 ;  /* 0x034e80fa0f007388 */ /* 0x000fe80000000400 */
[----:B------:R-:W-:Y:S04]  /*3de20*/  STS.U16 [R15+0x35680], R21 ;  /* 0x035680150f007388 */ /* 0x000fe80000000400 */
[----:B--2---:R0:W-:Y:S04]  /*3de30*/  STS.U16 [R15+0x35a80], R251 ;  /* 0x035a80fb0f007388 */ /* 0x0041e80000000400 */
[----:B0-----:R-:W2:Y:S04]  /*3de40*/  LDL.LU R251, [R1+0x710] ;  /* 0x0007100001fb7983 */ /* 0x001ea80000300800 */
[----:B------:R-:W2:Y:S04]  /*3de50*/  LDL.LU R186, [R1+0x6ec] ;  /* 0x0006ec0001ba7983 */ /* 0x000ea80000300800 */
[----:B---3--:R0:W-:Y:S04]  /*3de60*/  STS.U16 [R15+0x35e80], R252 ;  /* 0x035e80fc0f007388 */ /* 0x0081e80000000400 */
[----:B0-----:R-:W3:Y:S04]  /*3de70*/  LDL.LU R252, [R1+0xf90] ;  /* 0x000f900001fc7983 */ /* 0x001ee80000300800 */
[----:B------:R-:W3:Y:S04]  /*3de80*/  LDL.LU R187, [R1+0xf68] ;  /* 0x000f680001bb7983 */ /* 0x000ee80000300800 */
[----:B------:R-:W3:Y:S04]  /*3de90*/  LDL.LU R249, [R1+0xf4c] ;  /* 0x000f4c0001f97983 */ /* 0x000ee80000300800 */
[----:B------:R-:W3:Y:S04]  /*3dea0*/  LDL.LU R250, [R1+0xf28] ;  /* 0x000f280001fa7983 */ /* 0x000ee80000300800 */
[----:B----4-:R0:W-:Y:S04]  /*3deb0*/  STS.U16 [R15+0x36280], R163 ;  /* 0x036280a30f007388 */ /* 0x0101e80000000400 */
[----:B------:R-:W4:Y:S04]  /*3dec0*/  LDL.LU R21, [R1+0xf0c] ;  /* 0x000f0c0001157983 */ /* 0x000f280000300800 */
[----:B0-----:R-:W4:Y:S01]  /*3ded0*/  LDL.LU R163, [R1+0xeec] ;  /* 0x000eec0001a37983 */ /* 0x001f220000300800 */
[----:B------:R-:W-:-:S04]  /*3dee0*/  LOP3.LUT R14, R22, 0x60, RZ, 0x3c, !PT ;  /* 0x00000060160e7812 */ /* 0x000fc800078e3cff */
[----:B------:R-:W-:Y:S01]  /*3def0*/  IADD3 R14, R17, R14, RZ ;  /* 0x0000000e110e7210 */ /* 0x000fe20007ffe0ff */
[----:B------:R-:W-:Y:S04]  /*3df00*/  STS.U16 [R15+0x32280], R185 ;  /* 0x032280b90f007388 */ /* 0x000fe80000000400 */
[----:B------:R-:W-:Y:S04]  /*3df10*/  STS.U16 [R15+0x36680], R188 ;  /* 0x036680bc0f007388 */ /* 0x000fe80000000400 */
[----:B------:R-:W-:Y:S04]  /*3df20*/  STS.U16 [R15+0x36a80], R247 ;  /* 0x036a80f70f007388 */ /* 0x000fe80000000400 */
[----:B------:R-:W-:Y:S04]  /*3df30*/  STS.U16 [R15+0x37e80], R154 ;  /* 0x037e809a0f007388 */ /* 0x000fe80000000400 */
[----:B------:R0:W-:Y:S04]  /*3df40*/  STS.U16 [R15+0x36e80], R20 ;  /* 0x036e80140f007388 */ /* 0x0001e80000000400 */
[----:B------:R-:W-:Y:S04]  /*3df50*/  STS.U16 [R15+0x37280], R248 ;  /* 0x037280f80f007388 */ /* 0x000fe80000000400 */
[----:B0-----:R-:W4:Y:S04]  /*3df60*/  LDL.LU R20, [R1+0xecc] ;  /* 0x000ecc0001147983 */ /* 0x001f280000300800 */
[----:B--2---:R0:W-:Y:S04]  /*3df70*/  STS.U16 [R15+0x37680], R251 ;  /* 0x037680fb0f007388 */ /* 0x0041e80000000400 */
[----:B------:R-:W-:Y:S04]  /*3df80*/  STS.U16 [R15+0x37a80], R186 ;  /* 0x037a80ba0f007388 */ /* 0x000fe80000000400 */
[----:B0-----:R-:W2:Y:S04]  /*3df90*/  LDL.LU R251, [R1+0xeac] ;  /* 0x000eac0001fb7983 */ /* 0x001ea80000300800 */
[----:B---3--:R0:W-:Y:S04]  /*3dfa0*/  STS.U16 [R14+0x20300], R252 ;  /* 0x020300fc0e007388 */ /* 0x0081e80000000400 */
[----:B0-----:R-:W3:Y:S04]  /*3dfb0*/  LDL.LU R252, [R1+0xe90] ;  /* 0x000e900001fc7983 */ /* 0x001ee80000300800 */
[----:B------:R-:W3:Y:S04]  /*3dfc0*/  LDL.LU R246, [R1+0xe70] ;  /* 0x000e700001f67983 */ /* 0x000ee80000300800 */
[----:B------:R-:W3:Y:S04]  /*3dfd0*/  LDL.LU R185, [R1+0xe50] ;  /* 0x000e500001b97983 */ /* 0x000ee80000300800 */
[----:B------:R-:W3:Y:S04]  /*3dfe0*/  LDL.LU R188, [R1+0xe30] ;  /* 0x000e300001bc7983 */ /* 0x000ee80000300800 */
[----:B----4-:R0:W-:Y:S04]  /*3dff0*/  STS.U16 [R14+0x21700], R163 ;  /* 0x021700a30e007388 */ /* 0x0101e80000000400 */
[----:B0-----:R-:W4:Y:S04]  /*3e000*/  LDL.LU R163, [R1+0xe10] ;  /* 0x000e100001a37983 */ /* 0x001f280000300800 */
[----:B------:R-:W4:Y:S04]  /*3e010*/  LDL.LU R247, [R1+0xdf0] ;  /* 0x000df00001f77983 */ /* 0x000f280000300800 */
        /* <DEDUP_REMOVED lines=8> */
[----:B--2---:R0:W-:Y:S04]  /*3e0a0*/  STS.U16 [R14+0x21f00], R251 ;  /* 0x021f00fb0e007388 */ /* 0x0041e80000000400 */
[----:B0-----:R-:W2:Y:S04]  /*3e0b0*/  LDL.LU R251, [R1+0xd74] ;  /* 0x000d740001fb7983 */ /* 0x001ea80000300800 */
[----:B------:R-:W2:Y:S04]  /*3e0c0*/  LDL.LU R187, [R1+0xd54] ;  /* 0x000d540001bb7983 */ /* 0x000ea80000300800 */
[----:B------:R-:W2:Y:S04]  /*3e0d0*/  LDL.LU R249, [R1+0xd34] ;  /* 0x000d340001f97983 */ /* 0x000ea80000300800 */
[----:B------:R-:W2:Y:S04]  /*3e0e0*/  LDL.LU R250, [R1+0xd14] ;  /* 0x000d140001fa7983 */ /* 0x000ea80000300800 */
[----:B------:R-:W2:Y:S04]  /*3e0f0*/  LDL.LU R21, [R1+0xcf4] ;  /* 0x000cf40001157983 */ /* 0x000ea80000300800 */
[----:B---3--:R0:W-:Y:S04]  /*3e100*/  STS.U16 [R14+0x22300], R252 ;  /* 0x022300fc0e007388 */ /* 0x0081e80000000400 */
[----:B0-----:R-:W3:Y:S04]  /*3e110*/  LDL.LU R252, [R1+0xcd4] ;  /* 0x000cd40001fc7983 */ /* 0x001ee80000300800 */
[----:B----4-:R0:W-:Y:S04]  /*3e120*/  STS.U16 [R14+0x23300], R163 ;  /* 0x023300a30e007388 */ /* 0x0101e80000000400 */
        /* <DEDUP_REMOVED lines=8> */
[----:B0-----:R-:W4:Y:S04]  /*3e1b0*/  LDL.LU R20, [R1+0xc90] ;  /* 0x000c900001147983 */ /* 0x001f280000300800 */
[----:B--2---:R0:W-:Y:S04]  /*3e1c0*/  STS.U16 [R14+0x24700], R251 ;  /* 0x024700fb0e007388 */ /* 0x0041e80000000400 */
[----:B0-----:R-:W2:Y:S04]  /*3e1d0*/  LDL.LU R251, [R1+0xc70] ;  /* 0x000c700001fb7983 */ /* 0x001ea80000300800 */
[----:B------:R-:W2:Y:S04]  /*3e1e0*/  LDL.LU R246, [R1+0xc50] ;  /* 0x000c500001f67983 */ /* 0x000ea80000300800 */
[----:B------:R-:W2:Y:S04]  /*3e1f0*/  LDL.LU R185, [R1+0xc30] ;  /* 0x000c300001b97983 */ /* 0x000ea80000300800 */
[----:B------:R-:W2:Y:S04]  /*3e200*/  LDL.LU R188, [R1+0xc10] ;  /* 0x000c100001bc7983 */ /* 0x000ea80000300800 */
[----:B---3--:R0:W-:Y:S04]  /*3e210*/  STS.U16 [R14+0x25b00], R252 ;  /* 0x025b00fc0e007388 */ /* 0x0081e80000000400 */
[----:B0-----:R-:W3:Y:S04]  /*3e220*/  LDL.LU R252, [R1+0xbf0] ;  /* 0x000bf00001fc7983 */ /* 0x001ee80000300800 */
[----:B------:R-:W3:Y:S04]  /*3e230*/  LDL.LU R247, [R1+0xbd0] ;  /* 0x000bd00001f77983 */ /* 0x000ee80000300800 */
[----:B----4-:R0:W-:Y:S04]  /*3e240*/  STS.U16 [R14+0x25f00], R163 ;  /* 0x025f00a30e007388 */ /* 0x0101e80000000400 */
[----:B0-----:R-:W4:Y:S04]  /*3e250*/  LDL.LU R163, [R1+0xbb0] ;  /* 0x000bb00001a37983 */ /* 0x001f280000300800 */
[----:B------:R-:W4:Y:S04]  /*3e260*/  LDL.LU R248, [R1+0xba0] ;  /* 0x000ba00001f87983 */ /* 0x000f280000300800 */
        /* <DEDUP_REMOVED lines=11> */
[----:B--2---:R0:W-:Y:S04]  /*3e320*/  STS.U16 [R14+0x26700], R251 ;  /* 0x026700fb0e007388 */ /* 0x0041e80000000400 */
[----:B0-----:R-:W2:Y:S04]  /*3e330*/  LDL.LU R251, [R1+0xac0] ;  /* 0x000ac00001fb7983 */ /* 0x001ea80000300800 */
        /* <DEDUP_REMOVED lines=15> */
[----:B--2---:R0:W-:Y:S04]  /*3e430*/  STS.U16 [R14+0x31f00], R251 ;  /* 0x031f00fb0e007388 */ /* 0x0041e80000000400 */
[----:B0-----:R-:W2:Y:S04]  /*3e440*/  LDL.LU R251, [R1+0x9e0] ;  /* 0x0009e00001fb7983 */ /* 0x001ea80000300800 */
[----:B------:R-:W2:Y:S04]  /*3e450*/  LDL.LU R247, [R1+0x9c0] ;  /* 0x0009c00001f77983 */ /* 0x000ea80000300800 */
[----:B---3--:R0:W-:Y:S04]  /*3e460*/  STS.U16 [R14+0x32300], R252 ;  /* 0x032300fc0e007388 */ /* 0x0081e80000000400 */
[----:B0-----:R-:W3:Y:S04]  /*3e470*/  LDL.LU R252, [R1+0x9a0] ;  /* 0x0009a00001fc7983 */ /* 0x001ee80000300800 */
[----:B------:R-:W3:Y:S04]  /*3e480*/  LDL.LU R248, [R1+0x97c] ;  /* 0x00097c0001f87983 */ /* 0x000ee80000300800 */
[----:B------:R-:W3:Y:S04]  /*3e490*/  LDL.LU R186, [R1+0x95c] ;  /* 0x00095c0001ba7983 */ /* 0x000ee80000300800 */
        /* <DEDUP_REMOVED lines=9> */
[----:B0-----:R-:W4:Y:S04]  /*3e530*/  LDL.LU R21, [R1+0x8bc] ;  /* 0x0008bc0001157983 */ /* 0x001f280000300800 */
[----:B------:R0:W-:Y:S04]  /*3e540*/  STS.U16 [R14+0x32b00], R20 ;  /* 0x032b00140e007388 */ /* 0x0001e80000000400 */
        /* <DEDUP_REMOVED lines=14> */
[----:B------:R-:W-:Y:S04]  /*3e630*/  STS.U16 [R14+0x34b00], R186 ;  /* 0x034b00ba0e007388 */ /* 0x000fe80000000400 */
        /* <DEDUP_REMOVED lines=26> */
[----:B--2---:R0:W-:Y:S04]  /*3e7e0*/  STS.U16 [R3+0x20780], R251 ;  /* 0x020780fb03007388 */ /* 0x0041e80000000400 */
[----:B0-----:R-:W2:Y:S04]  /*3e7f0*/  LDL.LU R251, [R1+0xe4c] ;  /* 0x000e4c0001fb7983 */ /* 0x001ea80000300800 */
[----:B---3--:R0:W-:Y:S04]  /*3e800*/  STS.U16 [R3+0x21380], R252 ;  /* 0x021380fc03007388 */ /* 0x0081e80000000400 */
[----:B0-----:R-:W3:Y:S04]  /*3e810*/  LDL.LU R252, [R1+0xe2c] ;  /* 0x000e2c0001fc7983 */ /* 0x001ee80000300800 */
[----:B------:R-:W3:Y:S04]  /*3e820*/  LDL.LU R245, [R1+0xe0c] ;  /* 0x000e0c0001f57983 */ /* 0x000ee80000300800 */
[----:B------:R-:W3:Y:S04]  /*3e830*/  LDL.LU R246, [R1+0xdec] ;  /* 0x000dec0001f67983 */ /* 0x000ee80000300800 */
[----:B------:R-:W3:Y:S04]  /*3e840*/  LDL.LU R185, [R1+0xdcc] ;  /* 0x000dcc0001b97983 */ /* 0x000ee80000300800 */
[----:B------:R-:W3:Y:S04]  /*3e850*/  LDL.LU R188, [R1+0xdac] ;  /* 0x000dac0001bc7983 */ /* 0x000ee80000300800 */
[----:B------:R-:W3:Y:S04]  /*3e860*/  LDL.LU R247, [R1+0xd90] ;  /* 0x000d900001f77983 */ /* 0x000ee80000300800 */
[----:B----4-:R0:W-:Y:S04]  /*3e870*/  STS.U16 [R3+0x22780], R163 ;  /* 0x022780a303007388 */ /* 0x0101e80000000400 */
[----:B------:R-:W4:Y:S04]  /*3e880*/  LDL.LU R248, [R1+0xd70] ;  /* 0x000d700001f87983 */ /* 0x000f280000300800 */
        /* <DEDUP_REMOVED lines=46> */
[----:B------:R-:W4:Y:S04]  /*3eb70*/  LDL.LU R21, [R1+0xa7c] ;  /* 0x000a7c0001157983 */ /* 0x000f280000300800 */
        /* <DEDUP_REMOVED lines=29> */
[----:B-1----:R-:W4:Y:S04]  /*3ed50*/  LDL.LU R21, [R1+0x8d8] ;  /* 0x0008d80001157983 */ /* 0x002f280000300800 */
        /* <DEDUP_REMOVED lines=11> */
[----:B------:R0:W-:Y:S04]  /*3ee10*/  STS.U16 [R3+0x35f80], R21 ;  /* 0x035f801503007388 */ /* 0x0001e80000000400 */
[----:B-1----:R-:W4:Y:S04]  /*3ee20*/  LDL.LU R250, [R1+0x708] ;  /* 0x0007080001fa7983 */ /* 0x002f280000300800 */
        /* <DEDUP_REMOVED lines=8> */
[----:B0-----:R-:W3:Y:S04]  /*3eeb0*/  LDL.LU R163, [R1+0x6a0] ;  /* 0x0006a00001a37983 */ /* 0x001ee80000300800 */
[----:B------:R-:W4:Y:S04]  /*3eec0*/  LDL.LU.64 R24, [R1+0x400] ;  /* 0x0004000001187983 */ /* 0x000f280000300a00 */
[----:B------:R-:W3:Y:S04]  /*3eed0*/  LDL.LU.64 R26, [R1+0x408] ;  /* 0x00040800011a7983 */ /* 0x000ee80000300a00 */
[----:B------:R-:W2:Y:S04]  /*3eee0*/  LDL.LU.64 R28, [R1+0x410] ;  /* 0x00041000011c7983 */ /* 0x000ea80000300a00 */
[----:B------:R-:W3:Y:S04]  /*3eef0*/  LDL.LU.64 R30, [R1+0x418] ;  /* 0x00041800011e7983 */ /* 0x000ee80000300a00 */
        /* <DEDUP_REMOVED lines=59> */
[----:B------:R-:W3:Y:S01]  /*3f2b0*/  LDL.LU.64 R150, [R1+0x5f8] ;  /* 0x0005f80001967983 */ /* 0x000ee20000300a00 */
[----:B------:R-:W-:-:S04]  /*3f2c0*/  FADD R14, -R18, R188 ;  /* 0x000000bc120e7221 */ /* 0x000fc80000000100 */
[----:B------:R-:W-:Y:S01]  /*3f2d0*/  FMUL R14, R14, 1.4426950216293334961 ;  /* 0x3fb8aa3b0e0e7820 */ /* 0x000fe20000400000 */
[----:B------:R0:W-:Y:S03]  /*3f2e0*/  STS.U16 [R3+0x35380], R187 ;  /* 0x035380bb03007388 */ /* 0x0001e60000000400 */
[----:B------:R1:W4:Y:S01]  /*3f2f0*/  MUFU.EX2 R22, R14 ;  /* 0x0000000e00167308 */ /* 0x0003220000000800 */
[----:B------:R1:W-:Y:S04]  /*3f300*/  STS.U16 [R3+0x37380], R249 ;  /* 0x037380f903007388 */ /* 0x0003e80000000400 */
[----:B------:R1:W-:Y:S04]  /*3f310*/  STS.U16 [R3+0x37780], R250 ;  /* 0x037780fa03007388 */ /* 0x0003e80000000400 */
[----:B0-----:R-:W3:Y:S01]  /*3f320*/  LDL.LU R187, [R1+0x694] ;  /* 0x0006940001bb7983 */ /* 0x001ee20000300800 */
[----:B-1----:R-:W-:-:S03]  /*3f330*/  FADD R14, -R19, R21 ;  /* 0x00000015130e7221 */ /* 0x002fc60000000100 */
[----:B------:R-:W3:Y:S04]  /*3f340*/  LDL.LU R249, [R1+0x698] ;  /* 0x0006980001f97983 */ /* 0x000ee80000300800 */
[----:B------:R-:W3:Y:S04]  /*3f350*/  LDL.LU R250, [R1+0x68c] ;  /* 0x00068c0001fa7983 */ /* 0x000ee80000300800 */
[----:B------:R-:W3:Y:S04]  /*3f360*/  LDL.LU R21, [R1+0x690] ;  /* 0x0006900001157983 */ /* 0x000ee80000300800 */
        /* <DEDUP_REMOVED lines=8> */
[----:B------:R1:W-:Y:S06]  /*3f3f0*/  MEMBAR.ALL.CTA ;  /* 0x0000000000007992 */ /* 0x0003ec0000008000 */
[----:B-1----:R-:W1:Y:S01]  /*3f400*/  FENCE.VIEW.ASYNC.S ;  /* 0x00000000000073c6 */ /* 0x002e620000000000 */
[----:B------:R-:W-:Y:S01]  /*3f410*/  FMUL R14, R14, 1.4426950216293334961 ;  /* 0x3fb8aa3b0e0e7820 */ /* 0x000fe20000400000 */
[-C--:B----4-:R-:W-:Y:S01]  /*3f420*/  FMUL R24, R24, R22.reuse ;  /* 0x0000001618187220 */ /* 0x090fe20000400000 */
[-C--:B------:R-:W-:Y:S01]  /*3f430*/  FMUL R25, R25, R22.reuse ;  /* 0x0000001619197220 */ /* 0x080fe20000400000 */
[-C--:B--2---:R-:W-:Y:S01]  /*3f440*/  FMUL R28, R28, R22.reuse ;  /* 0x000000161c1c7220 */ /* 0x084fe20000400000 */
[----:B------:R-:W2:Y:S01]  /*3f450*/  MUFU.EX2 R15, R14 ;  /* 0x0000000e000f7308 */ /* 0x000ea20000000800 */
[-C--:B------:R-:W-:Y:S01]  /*3f460*/  FMUL R29, R29, R22.reuse ;  /* 0x000000161d1d7220 */ /* 0x080fe20000400000 */
[-C--:B---3--:R-:W-:Y:S01]  /*3f470*/  FMUL R32, R32, R22.reuse ;  /* 0x0000001620207220 */ /* 0x088fe20000400000 */
[-C--:B------:R-:W-:Y:S01]  /*3f480*/  FMUL R33, R33, R22.reuse ;  /* 0x0000001621217220 */ /* 0x080fe20000400000 */
[-C--:B------:R-:W-:Y:S01]  /*3f490*/  FMUL R36, R36, R22.reuse ;  /* 0x0000001624247220 */ /* 0x080fe20000400000 */
[----:B------:R-:W-:Y:S01]  /*3f4a0*/  FMUL R37, R37, R22 ;  /* 0x0000001625257220 */ /* 0x000fe20000400000 */
[----:B------:R-:W-:Y:S01]  /*3f4b0*/  F2FP.F16.F32.PACK_AB R181, R181, R182 ;  /* 0x000000b6b5b5723e */ /* 0x000fe200000000ff */
[----:B0-----:R-:W3:Y:S01]  /*3f4c0*/  LDL.LU R20, [R1+0x684] ;  /* 0x0006840001147983 */ /* 0x001ee20000300800 */
[-C--:B------:R-:W-:Y:S01]  /*3f4d0*/  FMUL R40, R40, R22.reuse ;  /* 0x0000001628287220 */ /* 0x080fe20000400000 */
[----:B------:R-:W-:Y:S01]  /*3f4e0*/  FMUL R41, R41, R22 ;  /* 0x0000001629297220 */ /* 0x000fe20000400000 */
[----:B------:R-:W-:-:S02]  /*3f4f0*/  F2FP.F16.F32.PACK_AB R180, R180, R251 ;  /* 0x000000fbb4b4723e */ /* 0x000fc400000000ff */
[----:B------:R-:W-:Y:S01]  /*3f500*/  F2FP.F16.F32.PACK_AB R182, R252, R163 ;  /* 0x000000a3fcb6723e */ /* 0x000fe200000000ff */
[----:B------:R-:W3:Y:S01]  /*3f510*/  LDL.LU R251, [R1+0x688] ;  /* 0x0006880001fb7983 */ /* 0x000ee20000300800 */
[----:B------:R-:W-:Y:S01]  /*3f520*/  F2FP.F16.F32.PACK_AB R183, R183, R176 ;  /* 0x000000b0b7b7723e */ /* 0x000fe200000000ff */
[-C--:B------:R-:W-:Y:S01]  /*3f530*/  FMUL R44, R44, R22.reuse ;  /* 0x000000162c2c7220 */ /* 0x080fe20000400000 */
[-C--:B------:R-:W-:Y:S01]  /*3f540*/  FMUL R45, R45, R22.reuse ;  /* 0x000000162d2d7220 */ /* 0x080fe20000400000 */
[-C--:B--2---:R-:W-:Y:S01]  /*3f550*/  FMUL R26, R26, R15.reuse ;  /* 0x0000000f1a1a7220 */ /* 0x084fe20000400000 */
[-C--:B------:R-:W-:Y:S01]  /*3f560*/  FMUL R27, R27, R15.reuse ;  /* 0x0000000f1b1b7220 */ /* 0x080fe20000400000 */
        /* <DEDUP_REMOVED lines=13> */
[----:B------:R-:W-:Y:S01]  /*3f640*/  FMUL R53, R53, R22 ;  /* 0x0000001635357220 */ /* 0x000fe20000400000 */
[-C--:B------:R-:W-:Y:S01]  /*3f650*/  FMUL R50, R50, R15.reuse ;  /* 0x0000000f32327220 */ /* 0x080fe20000400000 */
[-C--:B------:R-:W-:Y:S01]  /*3f660*/  FMUL R51, R51, R15.reuse ;  /* 0x0000000f33337220 */ /* 0x080fe20000400000 */
[-C--:B------:R-:W-:Y:S01]  /*3f670*/  FMUL R54, R54, R15.reuse ;  /* 0x0000000f36367220 */ /* 0x080fe20000400000 */
[-C--:B------:R-:W-:Y:S01]  /*3f680*/  FMUL R55, R55, R15.reuse ;  /* 0x0000000f37377220 */ /* 0x080fe20000400000 */
[----:B------:R-:W-:Y:S01]  /*3f690*/  F2FP.F16.F32.PACK_AB R177, R177, R178 ;  /* 0x000000b2b1b1723e */ /* 0x000fe200000000ff */
[----:B------:R-:W2:Y:S01]  /*3f6a0*/  LDL.LU R252, [R1+0x67c] ;  /* 0x00067c0001fc7983 */ /* 0x000ea20000300800 */
[-C--:B------:R-:W-:Y:S01]  /*3f6b0*/  FMUL R56, R56, R22.reuse ;  /* 0x0000001638387220 */ /* 0x080fe20000400000 */
[----:B------:R-:W-:Y:S01]  /*3f6c0*/  FMUL R57, R57, R22 ;  /* 0x0000001639397220 */ /* 0x000fe20000400000 */
[----:B------:R-:W-:Y:S01]  /*3f6d0*/  F2FP.F16.F32.PACK_AB R179, R179, R172 ;  /* 0x000000acb3b3723e */ /* 0x000fe200000000ff */
[----:B------:R-:W2:Y:S01]  /*3f6e0*/  LDL.LU R163, [R1+0x680] ;  /* 0x0006800001a37983 */ /* 0x000ea20000300800 */
        /* <DEDUP_REMOVED lines=93> */
[----:B------:R-:W-:Y:S01]  /*3fcc0*/  FMUL R151, R151, R15 ;  /* 0x0000000f97977220 */ /* 0x000fe20000400000 */
[----:B-1----:R-:W-:Y:S06]  /*3fcd0*/  BAR.SYNC.DEFER_BLOCKING 0x0 ;  /* 0x0000000000007b1d */ /* 0x002fec0000010000 */
[----:B------:R-:W-:-:S06]  /*3fce0*/  WARPGROUP.ARRIVE ;  /* 0x00000000000079c5 */ /* 0x000fcc0000000000 */
[----:B------:R-:W-:Y:S01]  /*3fcf0*/  HGMMA.64x256x16.F32 R24, R180, gdesc[UR52], R24, gsb0 ;  /* 0x03e00034b4187df0 */ /* 0x000fe20008000818 */
[----:B------:R-:W-:Y:S02]  /*3fd00*/  F2FP.F16.F32.PACK_AB R176, R187, R249 ;  /* 0x000000f9bbb0723e */ /* 0x000fe400000000ff */
[----:B------:R-:W-:Y:S01]  /*3fd10*/  F2FP.F16.F32.PACK_AB R178, R250, R21 ;  /* 0x00000015fab2723e */ /* 0x000fe200000000ff */
[----:B------:R-:W-:-:S03]  /*3fd20*/  WARPGROUP.DEPBAR.LE gsb0, 0x0 ;  /* 0x00008000000079c5 */ /* 0x000fc60000010000 */
[----:B------:R-:W-:-:S15]  /*3fd30*/  WARPGROUP.ARRIVE ;  /* 0x00000000000079c5 */ /* 0x000fde0000000000 */
[----:B------:R-:W-:-:S06]  /*3fd40*/  NOP ;  /* 0x0000000000007918 */ /* 0x000fcc0000000000 */
[----:B------:R-:W-:Y:S03]  /*3fd50*/  HGMMA.64x256x16.F32 R24, R176, gdesc[UR4], R24, gsb0 ;  /* 0x03e00004b0187df0 */ /* 0x000fe60008000818 */
[----:B------:R-:W-:Y:S02]  /*3fd60*/  WARPGROUP.DEPBAR.LE gsb0, 0x0 ;  /* 0x00008000000079c5 */ /* 0x000fe40000010000 */
        /* <DEDUP_REMOVED lines=62> */
[----:B------:R0:W-:Y:S04]  /*40150*/  STL.64 [R1+0x5f0], R148 ;  /* 0x0005f09401007387 */ /* 0x0001e80000100a00 */
[----:B------:R1:W-:Y:S04]  /*40160*/  STL.64 [R1+0x5f8], R150 ;  /* 0x0005f89601007387 */ /* 0x0003e80000100a00 */
[----:B------:R-:W4:Y:S04]  /*40170*/  LDL.LU R156, [R1+0x674] ;  /* 0x00067400019c7983 */ /* 0x000f280000300800 */
[----:B0-----:R-:W3:Y:S04]  /*40180*/  LDL.LU R148, [R1+0x678] ;  /* 0x0006780001947983 */ /* 0x001ee80000300800 */
[----:B------:R-:W3:Y:S04]  /*40190*/  LDL.LU R149, [R1+0x66c] ;  /* 0x00066c0001957983 */ /* 0x000ee80000300800 */
[----:B-1----:R-:W3:Y:S01]  /*401a0*/  LDL.LU R150, [R1+0x670] ;  /* 0x0006700001967983 */ /* 0x002ee20000300800 */
[----:B------:R-:W-:-:S03]  /*401b0*/  MOV R151, R169 ;  /* 0x000000a900977202 */ /* 0x000fc60000000f00 */
[----:B------:R-:W-:Y:S01]  /*401c0*/  STL.64 [R1+0x2570], R158 ;  /* 0x0025709e01007387 */ /* 0x000fe20000100a00 */
[----:B------:R-:W-:Y:S02]  /*401d0*/  F2FP.F16.F32.PACK_AB R173, R173, R174 ;  /* 0x000000aeadad723e */ /* 0x000fe400000000ff */
[----:B------:R-:W-:Y:S02]  /*401e0*/  MOV R11, R161 ;  /* 0x000000a1000b7202 */ /* 0x000fe40000000f00 */
[----:B------:R-:W-:Y:S02]  /*401f0*/  MOV R10, R160 ;  /* 0x000000a0000a7202 */ /* 0x000fe40000000f00 */
[----:B--2---:R-:W-:Y:S02]  /*40200*/  F2FP.F16.F32.PACK_AB R174, R252, R163 ;  /* 0x000000a3fcae723e */ /* 0x004fe400000000ff */
[----:B------:R-:W-:Y:S02]  /*40210*/  MOV R12, R162 ;  /* 0x000000a2000c7202 */ /* 0x000fe40000000f00 */
[----:B------:R-:W-:-:S02]  /*40220*/  MOV R7, R165 ;  /* 0x000000a500077202 */ /* 0x000fc40000000f00 */
[----:B------:R-:W-:Y:S02]  /*40230*/  MOV R6, R164 ;  /* 0x000000a400067202 */ /* 0x000fe40000000f00 */
[----:B------:R-:W-:Y:S02]  /*40240*/  MOV R9, R167 ;  /* 0x000000a700097202 */ /* 0x000fe40000000f00 */
[----:B------:R-:W-:Y:S02]  /*40250*/  MOV R8, R166 ;  /* 0x000000a600087202 */ /* 0x000fe40000000f00 */
[----:B------:R-:W-:Y:S02]  /*40260*/  F2FP.F16.F32.PACK_AB R175, R175, R168 ;  /* 0x000000a8afaf723e */ /* 0x000fe400000000ff */
[----:B------:R-:W-:Y:S02]  /*40270*/  MOV R5, R171 ;  /* 0x000000ab00057202 */ /* 0x000fe40000000f00 */
[----:B------:R-:W-:Y:S01]  /*40280*/  MOV R4, R170 ;  /* 0x000000aa00047202 */ /* 0x000fe20000000f00 */
[----:B----4-:R-:W-:Y:S04]  /*40290*/  STL.64 [R1+0x2568], R156 ;  /* 0x0025689c01007387 */ /* 0x010fe80000100a00 */
[----:B------:R-:W-:Y:S04]  /*402a0*/  STL [R1+0x2560], R155 ;  /* 0x0025609b01007387 */ /* 0x000fe80000100800 */
[----:B---3--:R-:W-:Y:S04]  /*402b0*/  STL.64 [R1+0x2558], R150 ;  /* 0x0025589601007387 */ /* 0x008fe80000100a00 */
[----:B------:R0:W-:Y:S04]  /*402c0*/  STL.64 [R1+0x2550], R148 ;  /* 0x0025509401007387 */ /* 0x0001e80000100a00 */
[----:B------:R-:W2:Y:S04]  /*402d0*/  LDL.LU.64 R44, [R1+0x400] ;  /* 0x00040000012c7983 */ /* 0x000ea80000300a00 */
        /* <DEDUP_REMOVED lines=51> */
[----:B0-----:R-:W2:Y:S04]  /*40610*/  LDL.LU.64 R148, [R1+0x5a0] ;  /* 0x0005a00001947983 */ /* 0x001ea80000300a00 */
        /* <DEDUP_REMOVED lines=10> */
[----:B------:R-:W2:Y:S01]  /*406c0*/  LDL.LU.64 R170, [R1+0x5f8] ;  /* 0x0005f80001aa7983 */ /* 0x000ea20000300a00 */
[----:B------:R-:W-:Y:S01]  /*406d0*/  F2FP.F16.F32.PACK_AB R172, R20, R251 ;  /* 0x000000fb14ac723e */ /* 0x000fe200000000ff */
[----:B------:R-:W-:-:S07]  /*406e0*/  UIADD3.64 UR52, UR6, 0x2, URZ ;  /* 0x0000000206347897 */ /* 0x000fce000fffe03f */
[----:B------:R-:W-:Y:S01]  /*406f0*/  UMOV UR58, UR52 ;  /* 0x00000034003a7c82 */ /* 0x000fe20008000000 */
[----:B------:R-:W-:Y:S01]  /*40700*/  UMOV UR59, UR53 ;  /* 0x00000035003b7c82 */ /* 0x000fe20008000000 */
[----:B--2---:R-:W-:-:S06]  /*40710*/  WARPGROUP.ARRIVE ;  /* 0x00000000000079c5 */ /* 0x004fcc0000000000 */
[----:B------:R-:W-:Y:S03]  /*40720*/  HGMMA.64x256x16.F32 R44, R172, gdesc[UR56], R44, gsb0 ;  /* 0x03e00038ac2c7df0 */ /* 0x000fe6000800082c */
[----:B------:R-:W-:Y:S02]  /*40730*/  WARPGROUP.DEPBAR.LE gsb0, 0x0 ;  /* 0x00008000000079c5 */ /* 0x000fe40000010000 */
        /* <DEDUP_REMOVED lines=48> */
[----:B------:R-:W-:Y:S04]  /*40a40*/  STL.64 [R1+0x5d0], R160 ;  /* 0x0005d0a001007387 */ /* 0x000fe80000100a00 */
[----:B------:R-:W-:Y:S04]  /*40a50*/  STL.64 [R1+0x5d8], R162 ;  /* 0x0005d8a201007387 */ /* 0x000fe80000100a00 */
[----:B------:R-:W-:Y:S04]  /*40a60*/  STL.64 [R1+0x5e0], R164 ;  /* 0x0005e0a401007387 */ /* 0x000fe80000100a00 */
[----:B------:R-:W-:Y:S04]  /*40a70*/  STL.64 [R1+0x5e8], R166 ;  /* 0x0005e8a601007387 */ /* 0x000fe80000100a00 */
[----:B------:R1:W-:Y:S04]  /*40a80*/  STL.64 [R1+0x5f0], R168 ;  /* 0x0005f0a801007387 */ /* 0x0003e80000100a00 */
[----:B------:R2:W-:Y:S04]  /*40a90*/  STL.64 [R1+0x5f8], R170 ;  /* 0x0005f8aa01007387 */ /* 0x0005e80000100a00 */
[----:B0-----:R-:W3:Y:S01]  /*40aa0*/  LDL.LU.64 R158, [R1+0x2570] ;  /* 0x00257000019e7983 */ /* 0x001ee20000300a00 */
[----:B------:R-:W-:-:S03]  /*40ab0*/  MOV R25, R45 ;  /* 0x0000002d00197202 */ /* 0x000fc60000000f00 */
[----:B------:R-:W4:Y:S01]  /*40ac0*/  LDL.LU.64 R156, [R1+0x2568] ;  /* 0x00256800019c7983 */ /* 0x000f220000300a00 */
[----:B------:R-:W-:-:S03]  /*40ad0*/  MOV R26, R46 ;  /* 0x0000002e001a7202 */ /* 0x000fc60000000f00 */
[----:B------:R-:W3:Y:S01]  /*40ae0*/  LDL.LU R155, [R1+0x2560] ;  /* 0x00256000019b7983 */ /* 0x000ee20000300800 */
[----:B------:R-:W-:-:S03]  /*40af0*/  MOV R27, R47 ;  /* 0x0000002f001b7202 */ /* 0x000fc60000000f00 */
[----:B------:R-:W4:Y:S01]  /*40b00*/  LDL.LU.64 R150, [R1+0x2558] ;  /* 0x0025580001967983 */ /* 0x000f220000300a00 */
[----:B------:R-:W-:-:S03]  /*40b10*/  MOV R28, R48 ;  /* 0x00000030001c7202 */ /* 0x000fc60000000f00 */
[----:B------:R-:W4:Y:S01]  /*40b20*/  LDL.LU.64 R148, [R1+0x2550] ;  /* 0x0025500001947983 */ /* 0x000f220000300a00 */
[----:B------:R-:W-:-:S03]  /*40b30*/  MOV R29, R49 ;  /* 0x00000031001d7202 */ /* 0x000fc60000000f00 */
[----:B------:R-:W3:Y:S01]  /*40b40*/  LDL.LU R45, [R1+0x454] ;  /* 0x00045400012d7983 */ /* 0x000ee20000300800 */
        /* <DEDUP_REMOVED lines=40> */
[----:B-1----:R-:W4:Y:S04]  /*40dd0*/  LDL.LU R169, [R1+0x254c] ;  /* 0x00254c0001a97983 */ /* 0x002f280000300800 */
[----:B------:R-:W3:Y:S04]  /*40de0*/  LDL.LU R70, [R1+0x4b8] ;  /* 0x0004b80001467983 */ /* 0x000ee80000300800 */
[----:B--2---:R-:W4:Y:S04]  /*40df0*/  LDL.LU R170, [R1+0x2548] ;  /* 0x0025480001aa7983 */ /* 0x004f280000300800 */
        /* <DEDUP_REMOVED lines=161> */
[----:B------:R-:W-:-:S02]  /*41810*/  MOV R14, R11 ;  /* 0x0000000b000e7202 */ /* 0x000fc40000000f00 */
[----:B----4-:R-:W-:Y:S01]  /*41820*/  F2FP.F16.F32.PACK_AB R169, R169, R170 ;  /* 0x000000aaa9a9723e */ /* 0x010fe200000000ff */
[----:B------:R-:W4:Y:S01]  /*41830*/  LDL.LU R184, [R1+0x2404] ;  /* 0x0024040001b87983 */ /* 0x000f220000300800 */
[----:B------:R-:W-:Y:S02]  /*41840*/  MOV R153, R9 ;  /* 0x0000000900997202 */ /* 0x000fe40000000f00 */
[----:B------:R-:W-:Y:S01]  /*41850*/  F2FP.F16.F32.PACK_AB R170, R149, R150 ;  /* 0x0000009695aa723e */ /* 0x000fe200000000ff */
[----:B------:R-:W4:Y:S01]  /*41860*/  LDL.LU R11, [R1+0x65c] ;  /* 0x00065c00010b7983 */ /* 0x000f220000300800 */
[----:B------:R-:W-:Y:S02]  /*41870*/  MOV R3, R8 ;  /* 0x0000000800037202 */ /* 0x000fe40000000f00 */
[----:B------:R-:W-:Y:S01]  /*41880*/  MOV R150, R6 ;  /* 0x0000000600967202 */ /* 0x000fe20000000f00 */
[----:B------:R-:W4:Y:S01]  /*41890*/  LDL.LU R9, [R1+0x64c] ;  /* 0x00064c0001097983 */ /* 0x000f220000300800 */
[----:B------:R-:W-:-:S02]  /*418a0*/  MOV R152, R10 ;  /* 0x0000000a00987202 */ /* 0x000fc40000000f00 */
[----:B------:R-:W-:Y:S01]  /*418b0*/  MOV R10, R157 ;  /* 0x0000009d000a7202 */ /* 0x000fe20000000f00 */
[----:B------:R-:W4:Y:S01]  /*418c0*/  LDL.LU R8, [R1+0x618] ;  /* 0x0006180001087983 */ /* 0x000f220000300800 */
[----:B------:R-:W-:Y:S02]  /*418d0*/  F2FP.F16.F32.PACK_AB R168, R156, R148 ;  /* 0x000000949ca8723e */ /* 0x000fe400000000ff */
[----:B------:R-:W-:Y:S01]  /*418e0*/  MOV R149, R5 ;  /* 0x0000000500957202 */ /* 0x000fe20000000f00 */
[----:B------:R-:W4:Y:S01]  /*418f0*/  LDL.LU R6, [R1+0x610] ;  /* 0x0006100001067983 */ /* 0x000f220000300800 */
[----:B------:R-:W-:Y:S02]  /*41900*/  MOV R154, R7 ;  /* 0x00000007009a7202 */ /* 0x000fe40000000f00 */
[----:B------:R-:W-:Y:S01]  /*41910*/  MOV R148, R4 ;  /* 0x0000000400947202 */ /* 0x000fe20000000f00 */
[----:B------:R-:W4:Y:S01]  /*41920*/  LDL.LU R157, [R1+0x614] ;  /* 0x00061400019d7983 */ /* 0x000f220000300800 */
[----:B---3--:R-:W-:-:S02]  /*41930*/  MOV R7, R158 ;  /* 0x0000009e00077202 */ /* 0x008fc40000000f00 */
[----:B------:R-:W-:Y:S01]  /*41940*/  MOV R156, R12 ;  /* 0x0000000c009c7202 */ /* 0x000fe20000000f00 */
[----:B------:R-:W3:Y:S01]  /*41950*/  LDL.LU R5, [R1+0x63c] ;  /* 0x00063c0001057983 */ /* 0x000ee20000300800 */
[----:B------:R-:W-:-:S03]  /*41960*/  MOV R12, R159 ;  /* 0x0000009f000c7202 */ /* 0x000fc60000000f00 */
[----:B------:R-:W3:Y:S04]  /*41970*/  LDL.LU R158, [R1+0x640] ;  /* 0x00064000019e7983 */ /* 0x000ee80000300800 */
[----:B------:R-:W3:Y:S04]  /*41980*/  LDL.LU R4, [R1+0x608] ;  /* 0x0006080001047983 */ /* 0x000ee80000300800 */
[----:B------:R-:W3:Y:S04]  /*41990*/  LDL.LU R159, [R1+0x60c] ;  /* 0x00060c00019f7983 */ /* 0x000ee80000300800 */
[----:B------:R-:W-:Y:S04]  /*419a0*/  STL.64 [R1+0x23c8], R150 ;  /* 0x0023c89601007387 */ /* 0x000fe80000100a00 */
[----:B------:R0:W-:Y:S01]  /*419b0*/  STL.64 [R1+0x23c0], R148 ;  /* 0x0023c09401007387 */ /* 0x0001e20000100a00 */
[----:B--2---:R-:W-:-:S02]  /*419c0*/  F2FP.F16.F32.PACK_AB R171, R171, R164 ;  /* 0x000000a4abab723e */ /* 0x004fc400000000ff */
[----:B0-----:R-:W-:Y:S02]  /*419d0*/  MOV R148, R23 ;  /* 0x0000001700947202 */ /* 0x001fe40000000f00 */
[----:B------:R-:W2:Y:S01]  /*419e0*/  LDL.LU R23, [R1+0x2400] ;  /* 0x0024000001177983 */ /* 0x000ea20000300800 */
[----:B------:R-:W-:-:S03]  /*419f0*/  MOV R149, R0 ;  /* 0x0000000000957202 */ /* 0x000fc60000000f00 */
[----:B------:R-:W2:Y:S01]  /*41a00*/  LDL.LU R0, [R1+0x23fc] ;  /* 0x0023fc0001007983 */ /* 0x000ea20000300800 */
[----:B------:R-:W-:-:S03]  /*41a10*/  MOV R150, R16 ;  /* 0x0000001000967202 */ /* 0x000fc60000000f00 */
[----:B------:R0:W5:Y:S01]  /*41a20*/  LDL.LU R16, [R1+0x23f8] ;  /* 0x0023f80001107983 */ /* 0x0001620000300800 */
[----:B------:R-:W-:-:S03]  /*41a30*/  MOV R151, R13 ;  /* 0x0000000d00977202 */ /* 0x000fc60000000f00 */
[----:B------:R0:W5:Y:S04]  /*41a40*/  LDL.LU R13, [R1+0x23f4] ;  /* 0x0023f400010d7983 */ /* 0x0001680000300800 */
[----:B------:R-:W4:Y:S01]  /*41a50*/  LDL.LU R164, [R1+0x668] ;  /* 0x0006680001a47983 */ /* 0x000f220000300800 */
[----:B------:R-:W-:Y:S02]  /*41a60*/  F2FP.F16.F32.PACK_AB R165, R165, R166 ;  /* 0x000000a6a5a5723e */ /* 0x000fe400000000ff */
[----:B----4-:R-:W-:Y:S02]  /*41a70*/  F2FP.F16.F32.PACK_AB R164, R12, R164 ;  /* 0x000000a40ca4723e */ /* 0x010fe400000000ff */
[----:B------:R0:W5:Y:S04]  /*41a80*/  LDL.LU R12, [R1+0x23f0] ;  /* 0x0023f000010c7983 */ /* 0x0001680000300800 */
[----:B------:R-:W4:Y:S01]  /*41a90*/  LDL.LU R166, [R1+0x660] ;  /* 0x0006600001a67983 */ /* 0x000f220000300800 */
[----:B------:R-:W-:Y:S01]  /*41aa0*/  F2FP.F16.F32.PACK_AB R167, R167, R160 ;  /* 0x000000a0a7a7723e */ /* 0x000fe200000000ff */
[----:B------:R-:W-:Y:S01]  /*41ab0*/  UIADD3.64 UR52, UR6, 0x4, URZ ;  /* 0x0000000406347897 */ /* 0x000fe2000fffe03f */
[----:B------:R-:W-:-:S06]  /*41ac0*/  WARPGROUP.ARRIVE ;  /* 0x00000000000079c5 */ /* 0x000fcc0000000000 */
[----:B------:R-:W-:Y:S01]  /*41ad0*/  UMOV UR58, UR52 ;  /* 0x00000034003a7c82 */ /* 0x000fe20008000000 */
[----:B------:R-:W-:Y:S02]  /*41ae0*/  UMOV UR59, UR53 ;  /* 0x00000035003b7c82 */ /* 0x000fe40008000000 */
[----:B------:R-:W-:Y:S01]  /*41af0*/  HGMMA.64x256x16.F32 R24, R168, gdesc[UR56], R24, gsb0 ;  /* 0x03e00038a8187df0 */ /* 0x000fe20008000818 */
[----:B----4-:R-:W-:Y:S02]  /*41b00*/  F2FP.F16.F32.PACK_AB R166, R11, R166 ;  /* 0x000000a60ba6723e */ /* 0x010fe400000000ff */
[----:B------:R0:W5:Y:S04]  /*41b10*/  LDL.LU R11, [R1+0x23ec] ;  /* 0x0023ec00010b7983 */ /* 0x0001680000300800 */
[----:B------:R-:W4:Y:S01]  /*41b20*/  LDL.LU R160, [R1+0x658] ;  /* 0x0006580001a07983 */ /* 0x000f220000300800 */
[----:B------:R-:W-:Y:S01]  /*41b30*/  F2FP.F16.F32.PACK_AB R161, R161, R162 ;  /* 0x000000a2a1a1723e */ /* 0x000fe200000000ff */
[----:B------:R-:W-:Y:S01]  /*41b40*/  UIADD3.64 UR52, UR6, 0x7fe, URZ ;  /* 0x000007fe06347897 */ /* 0x000fe2000fffe03f */
[----:B------:R-:W-:-:S02]  /*41b50*/  WARPGROUP.DEPBAR.LE gsb0, 0x0 ;  /* 0x00008000000079c5 */ /* 0x000fc40000010000 */
[----:B------:R-:W-:-:S04]  /*41b60*/  WARPGROUP.ARRIVE ;  /* 0x00000000000079c5 */ /* 0x000fc80000000000 */
[----:B------:R-:W-:Y:S01]  /*41b70*/  UMOV UR58, UR52 ;  /* 0x00000034003a7c82 */ /* 0x000fe20008000000 */
[----:B------:R-:W-:-:S11]  /*41b80*/  UMOV UR59, UR53 ;  /* 0x00000035003b7c82 */ /* 0x000fd60008000000 */
[----:B------:R-:W-:Y:S01]  /*41b90*/  HGMMA.64x256x16.F32 R24, R164, gdesc[UR56], R24, gsb0 ;  /* 0x03e00038a4187df0 */ /* 0x000fe20008000818 */
[----:B----4-:R-:W-:Y:S02]  /*41ba0*/  F2FP.F16.F32.PACK_AB R160, R10, R160 ;  /* 0x000000a00aa0723e */ /* 0x010fe400000000ff */
[----:B------:R0:W5:Y:S04]  /*41bb0*/  LDL.LU R10, [R1+0x23e8] ;  /* 0x0023e800010a7983 */ /* 0x0001680000300800 */
[----:B------:R-:W4:Y:S01]  /*41bc0*/  LDL.LU R162, [R1+0x650] ;  /* 0x0006500001a27983 */ /* 0x000f220000300800 */
[----:B------:R-:W-:Y:S01]  /*41bd0*/  F2FP.F16.F32.PACK_AB R163, R163, R8 ;  /* 0x00000008a3a3723e */ /* 0x000fe200000000ff */
[----:B------:R-:W-:Y:S02]  /*41be0*/  WARPGROUP.DEPBAR.LE gsb0, 0x0 ;  /* 0x00008000000079c5 */ /* 0x000fe40000010000 */
[----:B------:R-:W-:-:S02]  /*41bf0*/  F2FP.F16.F32.PACK_AB R156, R7, R156 ;  /* 0x0000009c079c723e */ /* 0x000fc400000000ff */
[----:B------:R-:W-:Y:S02]  /*41c00*/  F2FP.F16.F32.PACK_AB R157, R6, R157 ;  /* 0x0000009d069d723e */ /* 0x000fe400000000ff */
[----:B---3--:R-:W-:Y:S02]  /*41c10*/  F2FP.F16.F32.PACK_AB R158, R5, R158 ;  /* 0x0000009e059e723e */ /* 0x008fe400000000ff */
[----:B------:R-:W-:Y:S02]  /*41c20*/  F2FP.F16.F32.PACK_AB R159, R4, R159 ;  /* 0x0000009f049f723e */ /* 0x000fe400000000ff */
[----:B----4-:R-:W-:Y:S02]  /*41c30*/  F2FP.F16.F32.PACK_AB R162, R9, R162 ;  /* 0x000000a209a2723e */ /* 0x010fe400000000ff */
[----:B------:R-:W-:Y:S01]  /*41c40*/  F2FP.F16.F32.PACK_AB R154, R154, R155 ;  /* 0x0000009b9a9a723e */ /* 0x000fe200000000ff */
[----:B------:R0:W5:Y:S01]  /*41c50*/  LDL.LU R9, [R1+0x23e4] ;  /* 0x0023e40001097983 */ /* 0x0001620000300800 */
[----:B------:R-:W-:Y:S01]  /*41c60*/  WARPGROUP.ARRIVE ;  /* 0x00000000000079c5 */ /* 0x000fe20000000000 */
[----:B------:R-:W-:-:S02]  /*41c70*/  F2FP.F16.F32.PACK_AB R152, R14, R152 ;  /* 0x000000980e98723e */ /* 0x000fc400000000ff */
[----:B------:R-:W-:Y:S01]  /*41c80*/  F2FP.F16.F32.PACK_AB R153, R153, R3 ;  /* 0x000000039999723e */ /* 0x000fe200000000ff */
[----:B------:R0:W5:Y:S02]  /*41c90*/  LDL.LU R8, [R1+0x23e0] ;  /* 0x0023e00001087983 */ /* 0x0001640000300800 */
[----:B------:R-:W-:Y:S01]  /*41ca0*/  HGMMA.64x256x16.F32 R24, R160, gdesc[UR8], R24, gsb0 ;  /* 0x03e00008a0187df0 */ /* 0x000fe20008000818 */
[----:B------:R-:W-:Y:S01]  /*41cb0*/  F2FP.F16.F32.PACK_AB R155, R251, R252 ;  /* 0x000000fcfb9b723e */ /* 0x000fe200000000ff */
[----:B------:R0:W5:Y:S04]  /*41cc0*/  LDL.LU R7, [R1+0x23dc] ;  /* 0x0023dc0001077983 */ /* 0x0001680000300800 */
[----:B------:R0:W5:Y:S04]  /*41cd0*/  LDL.LU R6, [R1+0x23d8] ;  /* 0x0023d80001067983 */ /* 0x0001680000300800 */
[----:B------:R0:W5:Y:S04]  /*41ce0*/  LDL.LU R5, [R1+0x23d4] ;  /* 0x0023d40001057983 */ /* 0x0001680000300800 */
[----:B------:R0:W5:Y:S01]  /*41cf0*/  LDL.LU R4, [R1+0x23d0] ;  /* 0x0023d00001047983 */ /* 0x0001620000300800 */
[----:B------:R-:W-:-:S02]  /*41d00*/  WARPGROUP.DEPBAR.LE gsb0, 0x0 ;  /* 0x00008000000079c5 */ /* 0x000fc40000010000 */
[----:B------:R-:W-:-:S11]  /*41d10*/  WARPGROUP.ARRIVE ;  /* 0x00000000000079c5 */ /* 0x000fd60000000000 */
[----:B------:R-:W-:Y:S03]  /*41d20*/  HGMMA.64x256x16.F32 R24, R156, gdesc[UR12], R24, gsb0 ;  /* 0x03e0000c9c187df0 */ /* 0x000fe60008000818 */
[----:B------:R-:W-:Y:S02]  /*41d30*/  WARPGROUP.DEPBAR.LE gsb0, 0x0 ;  /* 0x00008000000079c5 */ /* 0x000fe40000010000 */
[----:B------:R-:W-:-:S15]  /*41d40*/  WARPGROUP.ARRIVE ;  /* 0x00000000000079c5 */ /* 0x000fde0000000000 */
[----:B------:R-:W-:-:S08]  /*41d50*/  NOP ;  /* 0x0000000000007918 */ /* 0x000fd00000000000 */
        /* <DEDUP_REMOVED lines=66> */
[----:B-1----:R-:W3:Y:S04]  /*42180*/  LDL.LU.64 R150, [R1+0x23c8] ;  /* 0x0023c80001967983 */ /* 0x002ee80000300a00 */
[----:B------:R-:W4:Y:S04]  /*42190*/  LDL.LU.64 R148, [R1+0x23c0] ;  /* 0x0023c00001947983 */ /* 0x000f280000300a00 */
[----:B------:R-:W2:Y:S04]  /*421a0*/  LDL.LU.64 R24, [R1] ;  /* 0x0000000001187983 */ /* 0x000ea80000300a00 */
        /* <DEDUP_REMOVED lines=61> */
[----:B---3--:R-:W-:-:S02]  /*42580*/  MOV R3, R150 ;  /* 0x0000009600037202 */ /* 0x008fc40000000f00 */
[----:B------:R-:W-:Y:S02]  /*42590*/  MOV R14, R151 ;  /* 0x00000097000e7202 */ /* 0x000fe40000000f00 */
[----:B----4-:R-:W-:Y:S02]  /*425a0*/  MOV R251, R148 ;  /* 0x0000009400fb7202 */ /* 0x010fe40000000f00 */
[----:B------:R-:W-:Y:S02]  /*425b0*/  MOV R252, R149 ;  /* 0x0000009500fc7202 */ /* 0x000fe40000000f00 */
[----:B------:R-:W3:Y:S04]  /*425c0*/  LDL.LU.64 R148, [R1+0x1f0] ;  /* 0x0001f00001947983 */ /* 0x000ee80000300a00 */
[----:B------:R-:W4:Y:S04]  /*425d0*/  LDL.LU.64 R150, [R1+0x1f8] ;  /* 0x0001f80001967983 */ /* 0x000f280000300a00 */
[----:B----4-:R-:W-:Y:S04]  /*425e0*/  STL.64 [R1+0x23b8], R150 ;  /* 0x0023b89601007387 */ /* 0x010fe80000100a00 */
[----:B---3--:R-:W-:Y:S04]  /*425f0*/  STL.64 [R1+0x23b0], R148 ;  /* 0x0023b09401007387 */ /* 0x008fe80000100a00 */
[----:B--2---:R-:W-:Y:S04]  /*42600*/  STL.64 [R1+0x23a8], R146 ;  /* 0x0023a89201007387 */ /* 0x004fe80000100a00 */
        /* <DEDUP_REMOVED lines=61> */
[----:B-1----:R-:W2:Y:S04]  /*429e0*/  LDL.LU.64 R24, [R1+0x200] ;  /* 0x0002000001187983 */ /* 0x002ea80000300a00 */
[----:B------:R-:W3:Y:S04]  /*429f0*/  LDL.LU.64 R26, [R1+0x208] ;  /* 0x00020800011a7983 */ /* 0x000ee80000300a00 */
[----:B------:R-:W4:Y:S04]  /*42a00*/  LDL.LU.64 R28, [R1+0x210] ;  /* 0x00021000011c7983 */ /* 0x000f280000300a00 */
        /* <DEDUP_REMOVED lines=60> */
[----:B------:R-:W4:Y:S01]  /*42dd0*/  LDL.LU.64 R150, [R1+0x3f8] ;  /* 0x0003f80001967983 */ /* 0x000f220000300a00 */
[-C--:B--2---:R-:W-:Y:S01]  /*42de0*/  FMUL R24, R24, R22.reuse ;  /* 0x0000001618187220 */ /* 0x084fe20000400000 */
[-C--:B------:R-:W-:Y:S01]  /*42df0*/  FMUL R25, R25, R22.reuse ;  /* 0x0000001619197220 */ /* 0x080fe20000400000 */
[-C--:B---3--:R-:W-:Y:S01]  /*42e00*/  FMUL R26, R26, R15.reuse ;  /* 0x0000000f1a1a7220 */ /* 0x088fe20000400000 */
[-C--:B------:R-:W-:Y:S01]  /*42e10*/  FMUL R27, R27, R15.reuse ;  /* 0x0000000f1b1b7220 */ /* 0x080fe20000400000 */
[-C--:B----4-:R-:W-:Y:S01]  /*42e20*/  FMUL R28, R28, R22.reuse ;  /* 0x000000161c1c7220 */ /* 0x090fe20000400000 */
        /* <DEDUP_REMOVED lines=122> */
[----:B------:R-:W-:-:S06]  /*435d0*/  FMUL R151, R151, R15 ;  /* 0x0000000f97977220 */ /* 0x000fcc0000400000 */
[----:B------:R-:W-:-:S06]  /*435e0*/  WARPGROUP.ARRIVE ;  /* 0x00000000000079c5 */ /* 0x000fcc0000000000 */
[----:B------:R-:W-:Y:S03]  /*435f0*/  HGMMA.64x256x16.F32 R24, R180, gdesc[UR20], R24, gsb0 ;  /* 0x03e00014b4187df0 */ /* 0x000fe60008000818 */
[----:B------:R-:W-:Y:S02]  /*43600*/  WARPGROUP.DEPBAR.LE gsb0, 0x0 ;  /* 0x00008000000079c5 */ /* 0x000fe40000010000 */
[----:B------:R-:W-:-:S15]  /*43610*/  WARPGROUP.ARRIVE ;  /* 0x00000000000079c5 */ /* 0x000fde0000000000 */
[----:B------:R-:W-:-:S08]  /*43620*/  NOP ;  /* 0x0000000000007918 */ /* 0x000fd00000000000 */
        /* <DEDUP_REMOVED lines=154> */
[----:B------:R-:W-:Y:S01]  /*43fd0*/  FADD R3, -R20, R3 ;  /* 0x0000000314037221 */ /* 0x000fe20000000100 */
[----:B------:R-:W-:-:S03]  /*43fe0*/  MOV R183, R14 ;  /* 0x0000000e00b77202 */ /* 0x000fc60000000f00 */
[----:B------:R-:W-:-:S04]  /*43ff0*/  FMUL R3, R3, 1.4426950216293334961 ;  /* 0x3fb8aa3b03037820 */ /* 0x000fc80000400000 */
[----:B------:R1:W-:Y:S02]  /*44000*/  MUFU.EX2 R14, R3 ;  /* 0x00000003000e7308 */ /* 0x0003e40000000800 */
[----:B-1----:R-:W-:-:S04]  /*44010*/  FADD R3, -R21, R183 ;  /* 0x000000b715037221 */ /* 0x002fc80000000100 */
[----:B------:R-:W-:-:S06]  /*44020*/  FMUL R3, R3, 1.4426950216293334961 ;  /* 0x3fb8aa3b03037820 */ /* 0x000fcc0000400000 */
[----:B------:R-:W2:Y:S01]  /*44030*/  MUFU.EX2 R3, R3 ;  /* 0x0000000300037308 */ /* 0x000ea20000000800 */
[----:B------:R-:W-:Y:S02]  /*44040*/  F2FP.F16.F32.PACK_AB R180, R249, R250 ;  /* 0x000000faf9b4723e */ /* 0x000fe400000000ff */
[----:B------:R-:W-:Y:S01]  /*44050*/  F2FP.F16.F32.PACK_AB R181, R186, R187 ;  /* 0x000000bbbab5723e */ /* 0x000fe200000000ff */
[----:B------:R-:W-:Y:S01]  /*44060*/  UIADD3.64 UR58, UR6, 0x2, URZ ;  /* 0x00000002063a7897 */ /* 0x000fe2000fffe03f */
[----:B------:R-:W-:Y:S01]  /*44070*/  F2FP.F16.F32.PACK_AB R182, R247, R248 ;  /* 0x000000f8f7b6723e */ /* 0x000fe200000000ff */
[----:B------:R-:W1:Y:S01]  /*44080*/  LDC R249, c[0x0][0x254] ;  /* 0x00009500fff97b82 */ /* 0x000e620000000800 */
[----:B------:R-:W-:Y:S01]  /*44090*/  F2FP.F16.F32.PACK_AB R183, R185, R188 ;  /* 0x000000bcb9b7723e */ /* 0x000fe200000000ff */
        /* <DEDUP_REMOVED lines=129> */
[----:B------:R-:W-:Y:S01]  /*448b0*/  HGMMA.64x256x16.F32 R24, R180, gdesc[UR52], R24, gsb0 ;  /* 0x03e00034b4187df0 */ /* 0x000fe20008000818 */
[----:B------:R-:W-:Y:S02]  /*448c0*/  F2FP.F16.F32.PACK_AB R176, R245, R246 ;  /* 0x000000f6f5b0723e */ /* 0x000fe400000000ff */
[----:B------:R-:W-:Y:S02]  /*448d0*/  F2FP.F16.F32.PACK_AB R177, R191, R192 ;  /* 0x000000c0bfb1723e */ /* 0x000fe400000000ff */
[----:B------:R-:W-:Y:S02]  /*448e0*/  F2FP.F16.F32.PACK_AB R178, R243, R244 ;  /* 0x000000f4f3b2723e */ /* 0x000fe400000000ff */
[----:B------:R-:W-:Y:S02]  /*448f0*/  F2FP.F16.F32.PACK_AB R179, R189, R190 ;  /* 0x000000bebdb3723e */ /* 0x000fe400000000ff */
[----:B------:R-:W-:Y:S02]  /*44900*/  F2FP.F16.F32.PACK_AB R172, R241, R242 ;  /* 0x000000f2f1ac723e */ /* 0x000fe400000000ff */
[----:B------:R-:W-:-:S02]  /*44910*/  F2FP.F16.F32.PACK_AB R173, R193, R194 ;  /* 0x000000c2c1ad723e */ /* 0x000fc400000000ff */
[----:B------:R-:W-:Y:S02]  /*44920*/  F2FP.F16.F32.PACK_AB R174, R239, R240 ;  /* 0x000000f0efae723e */ /* 0x000fe400000000ff */
[----:B------:R-:W-:Y:S01]  /*44930*/  F2FP.F16.F32.PACK_AB R175, R195, R196 ;  /* 0x000000c4c3af723e */ /* 0x000fe200000000ff */
[----:B------:R-:W-:Y:S02]  /*44940*/  WARPGROUP.DEPBAR.LE gsb0, 0x0 ;  /* 0x00008000000079c5 */ /* 0x000fe40000010000 */
[----:B------:R-:W-:-:S10]  /*44950*/  WARPGROUP.ARRIVE ;  /* 0x00000000000079c5 */ /* 0x000fd40000000000 */
[----:B------:R-:W-:Y:S01]  /*44960*/  HGMMA.64x256x16.F32 R24, R176, gdesc[UR4], R24, gsb0 ;  /* 0x03e00004b0187df0 */ /* 0x000fe20008000818 */
[----:B------:R-:W-:Y:S02]  /*44970*/  F2FP.F16.F32.PACK_AB R168, R237, R238 ;  /* 0x000000eeeda8723e */ /* 0x000fe400000000ff */
[----:B------:R-:W-:Y:S02]  /*44980*/  F2FP.F16.F32.PACK_AB R169, R197, R198 ;  /* 0x000000c6c5a9723e */ /* 0x000fe400000000ff */
[----:B------:R-:W-:Y:S02]  /*44990*/  F2FP.F16.F32.PACK_AB R170, R235, R236 ;  /* 0x000000ecebaa723e */ /* 0x000fe400000000ff */
[----:B------:R-:W-:Y:S01]  /*449a0*/  F2FP.F16.F32.PACK_AB R171, R199, R200 ;  /* 0x000000c8c7ab723e */ /* 0x000fe200000000ff */
[----:B------:R-:W-:Y:S02]  /*449b0*/  WARPGROUP.DEPBAR.LE gsb0, 0x0 ;  /* 0x00008000000079c5 */ /* 0x000fe40000010000 */
[----:B------:R-:W-:-:S15]  /*449c0*/  WARPGROUP.ARRIVE ;  /* 0x00000000000079c5 */ /* 0x000fde0000000000 */
[----:B------:R-:W-:-:S03]  /*449d0*/  NOP ;  /* 0x0000000000007918 */ /* 0x000fc60000000000 */
[----:B------:R-:W-:Y:S01]  /*449e0*/  HGMMA.64x256x16.F32 R24, R172, gdesc[UR56], R24, gsb0 ;  /* 0x03e00038ac187df0 */ /* 0x000fe20008000818 */
[----:B------:R-:W-:Y:S01]  /*449f0*/  UIADD3.64 UR58, UR6, 0x4, URZ ;  /* 0x00000004063a7897 */ /* 0x000fe2000fffe03f */
[----:B------:R-:W-:Y:S02]  /*44a00*/  F2FP.F16.F32.PACK_AB R164, R233, R234 ;  /* 0x000000eae9a4723e */ /* 0x000fe400000000ff */
[----:B------:R-:W-:Y:S02]  /*44a10*/  F2FP.F16.F32.PACK_AB R165, R202, R203 ;  /* 0x000000cbcaa5723e */ /* 0x000fe400000000ff */
[----:B------:R-:W-:Y:S02]  /*44a20*/  F2FP.F16.F32.PACK_AB R166, R219, R232 ;  /* 0x000000e8dba6723e */ /* 0x000fe400000000ff */
[----:B------:R-:W-:Y:S01]  /*44a30*/  F2FP.F16.F32.PACK_AB R167, R205, R206 ;  /* 0x000000cecda7723e */ /* 0x000fe200000000ff */
[----:B------:R-:W-:Y:S02]  /*44a40*/  WARPGROUP.DEPBAR.LE gsb0, 0x0 ;  /* 0x00008000000079c5 */ /* 0x000fe40000010000 */
[----:B------:R-:W-:-:S15]  /*44a50*/  WARPGROUP.ARRIVE ;  /* 0x00000000000079c5 */ /* 0x000fde0000000000 */
[----:B------:R-:W-:-:S02]  /*44a60*/  NOP ;  /* 0x0000000000007918 */ /* 0x000fc40000000000 */
[----:B------:R-:W-:Y:S01]  /*44a70*/  HGMMA.64x256x16.F32 R24, R168, gdesc[UR56], R24, gsb0 ;  /* 0x03e00038a8187df0 */ /* 0x000fe20008000818 */
[----:B------:R-:W-:Y:S01]  /*44a80*/  UMOV UR58, UR52 ;  /* 0x00000034003a7c82 */ /* 0x000fe20008000000 */
[----:B------:R-:W-:Y:S01]  /*44a90*/  UMOV UR59, UR53 ;  /* 0x00000035003b7c82 */ /* 0x000fe20008000000 */
[----:B------:R-:W-:Y:S02]  /*44aa0*/  F2FP.F16.F32.PACK_AB R160, R222, R223 ;  /* 0x000000dfdea0723e */ /* 0x000fe400000000ff */
[----:B------:R-:W-:Y:S02]  /*44ab0*/  F2FP.F16.F32.PACK_AB R161, R207, R208 ;  /* 0x000000d0cfa1723e */ /* 0x000fe400000000ff */
[----:B------:R-:W-:Y:S02]  /*44ac0*/  F2FP.F16.F32.PACK_AB R162, R220, R221 ;  /* 0x000000dddca2723e */ /* 0x000fe400000000ff */
[----:B------:R-:W-:Y:S01]  /*44ad0*/  F2FP.F16.F32.PACK_AB R163, R212, R213 ;  /* 0x000000d5d4a3723e */ /* 0x000fe200000000ff */
[----:B------:R-:W-:-:S02]  /*44ae0*/  WARPGROUP.DEPBAR.LE gsb0, 0x0 ;  /* 0x00008000000079c5 */ /* 0x000fc40000010000 */
[----:B------:R-:W-:-:S15]  /*44af0*/  WARPGROUP.ARRIVE ;  /* 0x00000000000079c5 */ /* 0x000fde0000000000 */
[----:B------:R-:W-:-:S01]  /*44b00*/  NOP ;  /* 0x0000000000007918 */ /* 0x000fc20000000000 */
        /* <DEDUP_REMOVED lines=16> */
[----:B------:R-:W-:Y:S03]  /*44c10*/  HGMMA.64x256x16.F32 R24, R156, gdesc[UR12], R24, gsb0 ;  /* 0x03e0000c9c187df0 */ /* 0x000fe60008000818 */
[----:B------:R-:W-:Y:S02]  /*44c20*/  WARPGROUP.DEPBAR.LE gsb0, 0x0 ;  /* 0x00008000000079c5 */ /* 0x000fe40000010000 */
[----:B------:R-:W-:-:S15]  /*44c30*/  WARPGROUP.ARRIVE ;  /* 0x00000000000079c5 */ /* 0x000fde0000000000 */
[----:B------:R-:W-:-:S08]  /*44c40*/  NOP ;  /* 0x0000000000007918 */ /* 0x000fd00000000000 */
[----:B------:R-:W-:Y:S03]  /*44c50*/  HGMMA.64x256x16.F32 R24, R152, gdesc[UR16], R24, gsb0 ;  /* 0x03e0001098187df0 */ /* 0x000fe60008000818 */
[----:B------:R-:W-:Y:S02]  /*44c60*/  WARPGROUP.DEPBAR.LE gsb0, 0x0 ;  /* 0x00008000000079c5 */ /* 0x000fe40000010000 */
[----:B------:R-:W-:Y:S04]  /*44c70*/  STL.64 [R1], R24 ;  /* 0x0000001801007387 */ /* 0x000fe80000100a00 */
        /* <DEDUP_REMOVED lines=63> */
[----:B--2---:R-:W2:Y:S04]  /*45070*/  LDL.LU.64 R150, [R1+0x21b8] ;  /* 0x0021b80001967983 */ /* 0x004ea80000300a00 */
        /* <DEDUP_REMOVED lines=63> */
[----:B------:R-:W4:Y:S04]  /*45470*/  LDL.LU R189, [R1+0x114c] ;  /* 0x00114c0001bd7983 */ /* 0x000f280000300800 */
[----:B------:R-:W4:Y:S04]  /*45480*/  LDL.LU R188, [R1+0x1150] ;  /* 0x0011500001bc7983 */ /* 0x000f280000300800 */
[----:B------:R-:W4:Y:S04]  /*45490*/  LDL.LU R187, [R1+0x1154] ;  /* 0x0011540001bb7983 */ /* 0x000f280000300800 */
[----:B------:R-:W4:Y:S04]  /*454a0*/  LDL.LU R186, [R1+0x1158] ;  /* 0x0011580001ba7983 */ /* 0x000f280000300800 */
[----:B------:R-:W4:Y:S01]  /*454b0*/  LDL R185, [R1+0x115c] ;  /* 0x00115c0001b97983 */ /* 0x000f220000100800 */
        /* <DEDUP_REMOVED lines=149> */
[----:B------:R-:W-:Y:S01]  /*45e10*/  HGMMA.64x256x16.F32 R24, R160, gdesc[UR40], R24, gsb0 ;  /* 0x03e00028a0187df0 */ /* 0x000fe20008000818 */
[----:B------:R-:W2:Y:S04]  /*45e20*/  SHFL.BFLY PT, R247, R204, 0x1, 0x1f ;  /* 0x0c201f00ccf77f89 */ /* 0x000ea800000e0000 */
[----:B------:R-:W3:Y:S01]  /*45e30*/  SHFL.BFLY PT, R250, R201, 0x1, 0x1f ;  /* 0x0c201f00c9fa7f89 */ /* 0x000ee200000e0000 */
[----:B------:R-:W-:Y:S02]  /*45e40*/  WARPGROUP.DEPBAR.LE gsb0, 0x0 ;  /* 0x00008000000079c5 */ /* 0x000fe40000010000 */
[----:B------:R-:W-:-:S15]  /*45e50*/  WARPGROUP.ARRIVE ;  /* 0x00000000000079c5 */ /* 0x000fde0000000000 */
[----:B------:R-:W-:-:S05]  /*45e60*/  NOP ;  /* 0x0000000000007918 */ /* 0x000fca0000000000 */
[----:B------:R-:W-:Y:S01]  /*45e70*/  HGMMA.64x256x16.F32 R24, R156, gdesc[UR44], R24, gsb0 ;  /* 0x03e0002c9c187df0 */ /* 0x000fe20008000818 */
[----:B--2---:R-:W-:Y:S01]  /*45e80*/  FADD R204, R204, R247 ;  /* 0x000000f7cccc7221 */ /* 0x004fe20000000000 */
[----:B-1----:R-:W-:Y:S01]  /*45e90*/  LEA R2, R249, R2, 0x7 ;  /* 0x00000002f9027211 */ /* 0x002fe200078e38ff */
[----:B------:R-:W1:Y:S01]  /*45ea0*/  SHFL.BFLY PT, R247, R184, 0x1, 0x1f ;  /* 0x0c201f00b8f77f89 */ /* 0x000e6200000e0000 */
[----:B---3--:R-:W-:-:S03]  /*45eb0*/  FADD R201, R201, R250 ;  /* 0x000000fac9c97221 */ /* 0x008fc60000000000 */
[----:B------:R-:W2:Y:S01]  /*45ec0*/  SHFL.BFLY PT, R249, R23, 0x1, 0x1f ;  /* 0x0c201f0017f97f89 */ /* 0x000ea200000e0000 */
[----:B------:R-:W3:Y:S01]  /*45ed0*/  S2R R250, SR_CTAID.X ;  /* 0x0000000000fa7919 */ /* 0x000ee20000002500 */
[----:B------:R-:W-:Y:S01]  /*45ee0*/  IADD3 R252, P0, R252, 0x80, RZ ;  /* 0x00000080fcfc7810 */ /* 0x000fe20007f1e0ff */
[----:B------:R-:W-:Y:S01]  /*45ef0*/  FFMA R189, R22, R189, R204 ;  /* 0x000000bd16bd7223 */ /* 0x000fe200000000cc */
[----:B------:R-:W-:Y:S02]  /*45f00*/  FFMA R188, R15, R188, R201 ;  /* 0x000000bc0fbc7223 */ /* 0x000fe400000000c9 */
[----:B------:R-:W-:Y:S02]  /*45f10*/  IADD3.X R251, RZ, R251, RZ, P0, !PT ;  /* 0x000000fbfffb7210 */ /* 0x000fe400007fe4ff */
[----:B------:R-:W-:Y:S01]  /*45f20*/  STL [R1+0x114c], R189 ;  /* 0x00114cbd01007387 */ /* 0x000fe20000100800 */
[----:B-1----:R-:W-:Y:S01]  /*45f30*/  FADD R184, R184, R247 ;  /* 0x000000f7b8b87221 */ /* 0x002fe20000000000 */
[----:B--2---:R-:W-:-:S03]  /*45f40*/  FADD R23, R23, R249 ;  /* 0x000000f917177221 */ /* 0x004fc60000000000 */
[----:B------:R-:W-:Y:S01]  /*45f50*/  FFMA R187, R14, R187, R184 ;  /* 0x000000bb0ebb7223 */ /* 0x000fe200000000b8 */
[----:B------:R1:W-:Y:S01]  /*45f60*/  STL [R1+0x1150], R188 ;  /* 0x001150bc01007387 */ /* 0x0003e20000100800 */
[----:B------:R-:W-:-:S03]  /*45f70*/  FFMA R186, R3, R186, R23 ;  /* 0x000000ba03ba7223 */ /* 0x000fc60000000017 */
[----:B------:R2:W-:Y:S04]  /*45f80*/  STL [R1+0xf44], R252 ;  /* 0x000f44fc01007387 */ /* 0x0005e80000100800 */
[----:B------:R0:W-:Y:S01]  /*45f90*/  STL [R1+0xf98], R251 ;  /* 0x000f98fb01007387 */ /* 0x0001e20000100800 */
[----:B---3--:R-:W-:-:S03]  /*45fa0*/  SHF.L.U32 R250, R250, 0x7, RZ ;  /* 0x00000007fafa7819 */ /* 0x008fc600000006ff */
[----:B------:R0:W-:Y:S04]  /*45fb0*/  STL [R1+0x1154], R187 ;  /* 0x001154bb01007387 */ /* 0x0001e80000100800 */
[----:B------:R0:W-:Y:S01]  /*45fc0*/  STL [R1+0x1158], R186 ;  /* 0x001158ba01007387 */ /* 0x0001e20000100800 */
[----:B-1----:R-:W-:-:S03]  /*45fd0*/  IADD3 R188, R250, 0x80, RZ ;  /* 0x00000080fabc7810 */ /* 0x002fc60007ffe0ff */
[----:B------:R0:W-:Y:S04]  /*45fe0*/  STL [R1+0x604], R19 ;  /* 0x0006041301007387 */ /* 0x0001e80000100800 */
[----:B------:R0:W-:Y:S04]  /*45ff0*/  STL [R1+0x608], R18 ;  /* 0x0006081201007387 */ /* 0x0001e80000100800 */
[----:B------:R0:W-:Y:S04]  /*46000*/  STL [R1+0xf9c], R18 ;  /* 0x000f9c1201007387 */ /* 0x0001e80000100800 */
[----:B------:R0:W-:Y:S01]  /*46010*/  STL [R1+0x1140], R19 ;  /* 0x0011401301007387 */ /* 0x0001e20000100800 */
[----:B------:R-:W-:-:S03]  /*46020*/  ISETP.GE.U32.AND P0, PT, R252, R188, PT ;  /* 0x000000bcfc00720c */ /* 0x000fc60003f06070 */
[----:B------:R0:W-:Y:S04]  /*46030*/  STL [R1+0x600], R20 ;  /* 0x0006001401007387 */ /* 0x0001e80000100800 */
[----:B------:R0:W-:Y:S04]  /*46040*/  STL [R1+0x1144], R20 ;  /* 0x0011441401007387 */ /* 0x0001e80000100800 */
[----:B------:R0:W-:Y:S01]  /*46050*/  STL [R1+0x1148], R21 ;  /* 0x0011481501007387 */ /* 0x0001e20000100800 */
[----:B------:R-:W-:Y:S02]  /*46060*/  ISETP.GE.U32.AND.EX P0, PT, R251, RZ, PT, P0 ;  /* 0x000000fffb00720c */ /* 0x000fe40003f06100 */
[----:B------:R-:W-:-:S02]  /*46070*/  LEA R0, R185, R0, 0x7 ;  /* 0x00000000b9007211 */ /* 0x000fc400078e38ff */
[----:B--2---:R-:W-:Y:S01]  /*46080*/  MOV R252, R21 ;  /* 0x0000001500fc7202 */ /* 0x004fe20000000f00 */
[----:B------:R-:W-:Y:S02]  /*46090*/  WARPGROUP.DEPBAR.LE gsb0, 0x0 ;  /* 0x00008000000079c5 */ /* 0x000fe40000010000 */
[----:B------:R-:W-:-:S06]  /*460a0*/  WARPGROUP.ARRIVE ;  /* 0x00000000000079c5 */ /* 0x000fcc0000000000 */
[----:B------:R-:W-:Y:S03]  /*460b0*/  HGMMA.64x256x16.F32 R24, R152, gdesc[UR48], R24, gsb0 ;  /* 0x03e0003098187df0 */ /* 0x000fe60008000818 */
[----:B------:R-:W-:Y:S02]  /*460c0*/  WARPGROUP.DEPBAR.LE gsb0, 0x0 ;  /* 0x00008000000079c5 */ /* 0x000fe40000010000 */
[----:B0-----:R-:W-:Y:S05]  /*460d0*/  @!P0 BRA `(.L_x_1) ;  /* 0xfffffd8000708947 */ /* 0x001fea000383ffff */
.L_x_0:
[----:B------:R-:W2:Y:S04]  /*460e0*/  LDL.LU R176, [R1] ;  /* 0x0000000001b07983 */ /* 0x000ea80000300800 */
[----:B------:R-:W3:Y:S04]  /*460f0*/  LDL.LU R175, [R1+0x408] ;  /* 0x0004080001af7983 */ /* 0x000ee80000300800 */
[----:B------:R-:W4:Y:S04]  /*46100*/  LDL.LU R174, [R1+0x400] ;  /* 0x0004000001ae7983 */ /* 0x000f280000300800 */
[----:B------:R-:W-:Y:S04]  /*46110*/  STL [R1+0x1fc0], R252 ;  /* 0x001fc0fc01007387 */ /* 0x000fe80000100800 */
[----:B------:R-:W4:Y:S04]  /*46120*/  LDL.LU R3, [R1+0x114c] ;  /* 0x00114c0001037983 */ /* 0x000f280000300800 */
[----:B-----5:R-:W4:Y:S04]  /*46130*/  LDL.LU R4, [R1+0x1150] ;  /* 0x0011500001047983 */ /* 0x020f280000300800 */
        /* <DEDUP_REMOVED lines=30> */
[----:B------:R-:W-:-:S03]  /*46320*/  FMUL R9, R151, 0.25 ;  /* 0x3e80000097097820 */ /* 0x000fc60000400000 */
[----:B------:R-:W4:Y:S04]  /*46330*/  LDL.LU R168, [R1+0x17c] ;  /* 0x00017c0001a87983 */ /* 0x000f280000300800 */
[----:B------:R-:W4:Y:S04]  /*46340*/  LDL.LU R167, [R1+0x190] ;  /* 0x0001900001a77983 */ /* 0x000f280000300800 */
[----:B------:R-:W4:Y:S01]  /*46350*/  LDL.LU R166, [R1+0x18c] ;  /* 0x00018c0001a67983 */ /* 0x000f220000300800 */
[----:B--2---:R-:W-:Y:S01]  /*46360*/  FMUL R7, R176, 0.25 ;  /* 0x3e800000b0077820 */ /* 0x004fe20000400000 */
[----:B---3--:R-:W-:Y:S01]  /*46370*/  FMUL R2, R175, 0.25 ;  /* 0x3e800000af027820 */ /* 0x008fe20000400000 */
[----:B----4-:R-:W-:Y:S01]  /*46380*/  FMUL R0, R174, 0.25 ;  /* 0x3e800000ae007820 */ /* 0x010fe20000400000 */
[----:B------:R-:W-:-:S02]  /*46390*/  FSETP.GT.AND P2, PT, |R3|, 8.50705917302346158658e+37, PT ;  /* 0x7e8000000300780b */ /* 0x000fc40003f44200 */
[----:B------:R-:W-:Y:S02]  /*463a0*/  FSETP.GT.AND P3, PT, |R4|, 8.50705917302346158658e+37, PT ;  /* 0x7e8000000400780b */ /* 0x000fe40003f64200 */
[----:B------:R-:W-:Y:S02]  /*463b0*/  FSEL R0, R0, R174, P2 ;  /* 0x000000ae00007208 */ /* 0x000fe40001000000 */
[----:B------:R-:W-:Y:S02]  /*463c0*/  FSETP.GT.AND P0, PT, |R5|, 8.50705917302346158658e+37, PT ;  /* 0x7e8000000500780b */ /* 0x000fe40003f04200 */
[----:B------:R-:W-:Y:S02]  /*463d0*/  FSEL R2, R2, R175, P3 ;  /* 0x000000af02027208 */ /* 0x000fe40001800000 */
[----:B------:R-:W-:Y:S02]  /*463e0*/  FSETP.GT.AND P1, PT, |R6|, 8.50705917302346158658e+37, PT ;  /* 0x7e8000000600780b */ /* 0x000fe40003f24200 */
[----:B------:R-:W-:Y:S01]  /*463f0*/  FSEL R7, R7, R176, P0 ;  /* 0x000000b007077208 */ /* 0x000fe20000000000 */
[----:B------:R-:W-:Y:S01]  /*46400*/  FMUL R8, R177, 0.25 ;  /* 0x3e800000b1087820 */ /* 0x000fe20000400000 */
[----:B------:R-:W-:-:S04]  /*46410*/  FSEL R9, R9, R151, P1 ;  /* 0x0000009709097208 */ /* 0x000fc80000800000 */
[----:B------:R-:W-:-:S05]  /*46420*/  FSEL R8, R8, R177, P1 ;  /* 0x000000b108087208 */ /* 0x000fca0000800000 */
[----:B------:R0:W-:Y:S04]  /*46430*/  STL [R1+0x860], R8 ;  /* 0x0008600801007387 */ /* 0x0001e80000100800 */
[----:B------:R1:W-:Y:S04]  /*46440*/  STL [R1+0x870], R7 ;  /* 0x0008700701007387 */ /* 0x0003e80000100800 */
[----:B------:R2:W-:Y:S01]  /*46450*/  STL [R1+0x878], R2 ;  /* 0x0008780201007387 */ /* 0x0005e20000100800 */
[----:B0-----:R-:W-:-:S03]  /*46460*/  FMUL R8, R150, 0.25 ;  /* 0x3e80000096087820 */ /* 0x001fc60000400000 */
[----:B------:R0:W-:Y:S01]  /*46470*/  STL [R1+0x874], R0 ;  /* 0x0008740001007387 */ /* 0x0001e20000100800 */
[----:B-1----:R-:W-:Y:S01]  /*46480*/  FMUL R7, R149, 0.25 ;  /* 0x3e80000095077820 */ /* 0x002fe20000400000 */
[----:B------:R-:W-:Y:S02]  /*46490*/  FSEL R8, R8, R150, P1 ;  /* 0x0000009608087208 */ /* 0x000fe40000800000 */
[----:B------:R1:W-:Y:S01]  /*464a0*/  STL [R1+0x858], R9 ;  /* 0x0008580901007387 */ /* 0x0003e20000100800 */
[----:B--2---:R-:W-:Y:S01]  /*464b0*/  FMUL R2, R148, 0.25 ;  /* 0x3e80000094027820 */ /* 0x004fe20000400000 */
[----:B------:R-:W-:Y:S02]  /*464c0*/  FSEL R7, R7, R149, P0 ;  /* 0x0000009507077208 */ /* 0x000fe40000000000 */
[----:B------:R2:W-:Y:S01]  /*464d0*/  STL [R1+0x850], R8 ;  /* 0x0008500801007387 */ /* 0x0005e20000100800 */
[----:B0-----:R-:W-:Y:S01]  /*464e0*/  FMUL R0, R147, 0.25 ;  /* 0x3e80000093007820 */ /* 0x001fe20000400000 */
[----:B------:R-:W-:-:S02]  /*464f0*/  FSEL R2, R2, R148, P0 ;  /* 0x0000009402027208 */ /* 0x000fc40000000000 */
        /* <DEDUP_REMOVED lines=330> */
[----:B------:R2:W-:Y:S02]  /*479a0*/  STL [R1+0x698], R7 ;  /* 0x0006980701007387 */ /* 0x0005e40000100800 */
[----:B------:R-:W-:-:S02]  /*479b0*/  FSEL R0, R0, R37, P0 ;  /* 0x0000002500007208 */ /* 0x000fc40000000000 */
[----:B------:R3:W-:Y:S04]  /*479c0*/  STL [R1+0x694], R2 ;  /* 0x0006940201007387 */ /* 0x0007e80000100800 */
[----:B------:R4:W-:Y:S04]  /*479d0*/  STL [R1+0x6b4], R0 ;  /* 0x0006b40001007387 */ /* 0x0009e80000100800 */
[----:B------:R-:W4:Y:S04]  /*479e0*/  LDL.LU R180, [R1+0x1fc] ;  /* 0x0001fc0001b47983 */ /* 0x000f280000300800 */
[----:B------:R-:W4:Y:S01]  /*479f0*/  LDL.LU R179, [R1+0x1f8] ;  /* 0x0001f80001b37983 */ /* 0x000f220000300800 */
[----:B0-----:R-:W-:Y:S01]  /*47a00*/  FMUL R9, R36, 0.25 ;  /* 0x3e80000024097820 */ /* 0x001fe20000400000 */
[----:B-1----:R-:W-:Y:S01]  /*47a10*/  FMUL R8, R35, 0.25 ;  /* 0x3e80000023087820 */ /* 0x002fe20000400000 */
[----:B--2---:R-:W-:Y:S01]  /*47a20*/  FMUL R7, R34, 0.25 ;  /* 0x3e80000022077820 */ /* 0x004fe20000400000 */
[----:B---3--:R-:W-:Y:S01]  /*47a30*/  FMUL R2, R33, 0.25 ;  /* 0x3e80000021027820 */ /* 0x008fe20000400000 */
[----:B----4-:R-:W-:Y:S01]  /*47a40*/  FMUL R0, R32, 0.25 ;  /* 0x3e80000020007820 */ /* 0x010fe20000400000 */
[----:B------:R-:W-:-:S02]  /*47a50*/  FSEL R9, R9, R36, P0 ;  /* 0x0000002409097208 */ /* 0x000fc40000000000 */
[----:B------:R-:W-:Y:S02]  /*47a60*/  FSEL R8, R8, R35, P1 ;  /* 0x0000002308087208 */ /* 0x000fe40000800000 */
[----:B------:R-:W-:Y:S01]  /*47a70*/  FSEL R7, R7, R34, P1 ;  /* 0x0000002207077208 */ /* 0x000fe20000800000 */
[----:B------:R0:W-:Y:S01]  /*47a80*/  STL [R1+0x6ac], R9 ;  /* 0x0006ac0901007387 */ /* 0x0001e20000100800 */
[----:B------:R-:W-:Y:S02]  /*47a90*/  FSEL R2, R2, R33, P0 ;  /* 0x0000002102027208 */ /* 0x000fe40000000000 */
[----:B------:R-:W-:Y:S01]  /*47aa0*/  FSEL R0, R0, R32, P0 ;  /* 0x0000002000007208 */ /* 0x000fe20000000000 */
[----:B------:R1:W-:Y:S04]  /*47ab0*/  STL [R1+0x688], R8 ;  /* 0x0006880801007387 */ /* 0x0003e80000100800 */
[----:B------:R2:W-:Y:S01]  /*47ac0*/  STL [R1+0x684], R7 ;  /* 0x0006840701007387 */ /* 0x0005e20000100800 */
[----:B0-----:R-:W-:-:S03]  /*47ad0*/  FMUL R9, R31, 0.25 ;  /* 0x3e8000001f097820 */ /* 0x001fc60000400000 */
[----:B------:R0:W-:Y:S01]  /*47ae0*/  STL [R1+0x6a4], R2 ;  /* 0x0006a40201007387 */ /* 0x0001e20000100800 */
[----:B-1----:R-:W-:-:S03]  /*47af0*/  FMUL R8, R30, 0.25 ;  /* 0x3e8000001e087820 */ /* 0x002fc60000400000 */
[----:B------:R1:W-:Y:S01]  /*47b00*/  STL [R1+0x69c], R0 ;  /* 0x00069c0001007387 */ /* 0x0003e20000100800 */
[----:B--2---:R-:W-:Y:S01]  /*47b10*/  FMUL R7, R29, 0.25 ;  /* 0x3e8000001d077820 */ /* 0x004fe20000400000 */
[----:B------:R-:W-:Y:S02]  /*47b20*/  FSEL R9, R9, R31, P1 ;  /* 0x0000001f09097208 */ /* 0x000fe40000800000 */
[----:B------:R-:W2:Y:S01]  /*47b30*/  LDL.LU R175, [R1+0x1f0] ;  /* 0x0001f00001af7983 */ /* 0x000ea20000300800 */
[----:B0-----:R-:W-:Y:S01]  /*47b40*/  FMUL R2, R28, 0.25 ;  /* 0x3e8000001c027820 */ /* 0x001fe20000400000 */
[----:B------:R-:W-:Y:S02]  /*47b50*/  FSEL R8, R8, R30, P1 ;  /* 0x0000001e08087208 */ /* 0x000fe40000800000 */
[----:B------:R-:W3:Y:S01]  /*47b60*/  LDL.LU R174, [R1+0x1ec] ;  /* 0x0001ec0001ae7983 */ /* 0x000ee20000300800 */
[----:B-1----:R-:W-:Y:S01]  /*47b70*/  FMUL R0, R27, 0.25 ;  /* 0x3e8000001b007820 */ /* 0x002fe20000400000 */
[----:B------:R-:W-:-:S02]  /*47b80*/  FSEL R7, R7, R29, P0 ;  /* 0x0000001d07077208 */ /* 0x000fc40000000000 */
[----:B------:R-:W4:Y:S01]  /*47b90*/  LDL.LU R178, [R1+0x1e8] ;  /* 0x0001e80001b27983 */ /* 0x000f220000300800 */
[----:B------:R-:W-:Y:S02]  /*47ba0*/  FSEL R2, R2, R28, P0 ;  /* 0x0000001c02027208 */ /* 0x000fe40000000000 */
[----:B------:R-:W-:Y:S01]  /*47bb0*/  FSEL R0, R0, R27, P1 ;  /* 0x0000001b00007208 */ /* 0x000fe20000800000 */
[----:B------:R-:W4:Y:S04]  /*47bc0*/  LDL.LU R177, [R1+0x1e4] ;  /* 0x0001e40001b17983 */ /* 0x000f280000300800 */
[----:B------:R0:W-:Y:S04]  /*47bd0*/  STL [R1+0x678], R9 ;  /* 0x0006780901007387 */ /* 0x0001e80000100800 */
[----:B------:R1:W-:Y:S04]  /*47be0*/  STL [R1+0x674], R8 ;  /* 0x0006740801007387 */ /* 0x0003e80000100800 */
[----:B------:R1:W-:Y:S01]  /*47bf0*/  STL [R1+0x690], R7 ;  /* 0x0006900701007387 */ /* 0x0003e20000100800 */
[----:B0-----:R-:W-:-:S03]  /*47c00*/  FMUL R9, R26, 0.25 ;  /* 0x3e8000001a097820 */ /* 0x001fc60000400000 */
[----:B------:R0:W-:Y:S01]  /*47c10*/  STL [R1+0x68c], R2 ;  /* 0x00068c0201007387 */ /* 0x0001e20000100800 */
[----:B-1----:R-:W-:-:S03]  /*47c20*/  FMUL R8, R25, 0.25 ;  /* 0x3e80000019087820 */ /* 0x002fc60000400000 */
[----:B------:R1:W-:Y:S01]  /*47c30*/  STL [R1+0x668], R0 ;  /* 0x0006680001007387 */ /* 0x0003e20000100800 */
[----:B------:R-:W-:Y:S01]  /*47c40*/  FMUL R7, R24, 0.25 ;  /* 0x3e80000018077820 */ /* 0x000fe20000400000 */
[----:B------:R-:W-:Y:S02]  /*47c50*/  FSEL R9, R9, R26, P1 ;  /* 0x0000001a09097208 */ /* 0x000fe40000800000 */
[----:B------:R-:W4:Y:S01]  /*47c60*/  LDL.LU R176, [R1+0x1dc] ;  /* 0x0001dc0001b07983 */ /* 0x000f220000300800 */
[----:B------:R-:W-:Y:S02]  /*47c70*/  FSEL R8, R8, R25, P0 ;  /* 0x0000001908087208 */ /* 0x000fe40000000000 */
[----:B------:R-:W-:Y:S01]  /*47c80*/  FSEL R7, R7, R24, P0 ;  /* 0x0000001807077208 */ /* 0x000fe20000000000 */
[----:B------:R-:W4:Y:S04]  /*47c90*/  LDL.LU R188, [R1+0x1d8] ;  /* 0x0001d80001bc7983 */ /* 0x000f280000300800 */
[----:B------:R-:W4:Y:S04]  /*47ca0*/  LDL.LU R187, [R1+0x1d4] ;  /* 0x0001d40001bb7983 */ /* 0x000f280000300800 */
[----:B------:R-:W4:Y:S04]  /*47cb0*/  LDL.LU R186, [R1+0x1d0] ;  /* 0x0001d00001ba7983 */ /* 0x000f280000300800 */
[----:B------:R1:W-:Y:S04]  /*47cc0*/  STL [R1+0x664], R9 ;  /* 0x0006640901007387 */ /* 0x0003e80000100800 */
[----:B------:R2:W-:Y:S04]  /*47cd0*/  STL [R1+0x680], R8 ;  /* 0x0006800801007387 */ /* 0x0005e80000100800 */
[----:B------:R3:W-:Y:S01]  /*47ce0*/  STL [R1+0x67c], R7 ;  /* 0x00067c0701007387 */ /* 0x0007e20000100800 */
[----:B0-----:R-:W-:Y:S01]  /*47cf0*/  FMUL R2, R180, 0.25 ;  /* 0x3e800000b4027820 */ /* 0x001fe20000400000 */
[----:B-1----:R-:W-:-:S04]  /*47d00*/  FMUL R0, R179, 0.25 ;  /* 0x3e800000b3007820 */ /* 0x002fc80000400000 */
[----:B------:R-:W-:Y:S02]  /*47d10*/  FSEL R2, R2, R180, P1 ;  /* 0x000000b402027208 */ /* 0x000fe40000800000 */
[----:B------:R-:W-:-:S03]  /*47d20*/  FSEL R0, R0, R179, P1 ;  /* 0x000000b300007208 */ /* 0x000fc60000800000 */
[----:B------:R4:W-:Y:S01]  /*47d30*/  STL [R1+0x658], R2 ;  /* 0x0006580201007387 */ /* 0x0009e20000100800 */
[----:B------:R-:W-:Y:S02]  /*47d40*/  MOV R179, R173 ;  /* 0x000000ad00b37202 */ /* 0x000fe40000000f00 */
[----:B------:R-:W-:Y:S01]  /*47d50*/  MOV R173, R172 ;  /* 0x000000ac00ad7202 */ /* 0x000fe20000000f00 */
[----:B------:R0:W-:Y:S01]  /*47d60*/  STL [R1+0x654], R0 ;  /* 0x0006540001007387 */ /* 0x0001e20000100800 */
[----:B------:R-:W-:Y:S02]  /*47d70*/  MOV R172, R171 ;  /* 0x000000ab00ac7202 */ /* 0x000fe40000000f00 */
[----:B------:R-:W-:Y:S02]  /*47d80*/  MOV R171, R170 ;  /* 0x000000aa00ab7202 */ /* 0x000fe40000000f00 */
[----:B------:R-:W-:Y:S02]  /*47d90*/  MOV R170, R169 ;  /* 0x000000a900aa7202 */ /* 0x000fe40000000f00 */
[----:B------:R-:W-:-:S02]  /*47da0*/  MOV R169, R168 ;  /* 0x000000a800a97202 */ /* 0x000fc40000000f00 */
[----:B------:R-:W-:Y:S02]  /*47db0*/  MOV R168, R167 ;  /* 0x000000a700a87202 */ /* 0x000fe40000000f00 */
[----:B------:R-:W-:Y:S02]  /*47dc0*/  MOV R167, R166 ;  /* 0x000000a600a77202 */ /* 0x000fe40000000f00 */
[----:B------:R-:W4:Y:S01]  /*47dd0*/  LDL.LU R166, [R1+0x178] ;  /* 0x0001780001a67983 */ /* 0x000f220000300800 */
[----:B------:R-:W-:-:S03]  /*47de0*/  FMUL R9, R179, 0.25 ;  /* 0x3e800000b3097820 */ /* 0x000fc60000400000 */
[----:B------:R-:W4:Y:S01]  /*47df0*/  LDL.LU R185, [R1+0x1c8] ;  /* 0x0001c80001b97983 */ /* 0x000f220000300800 */
[----:B--2---:R-:W-:Y:S01]  /*47e00*/  FMUL R8, R175, 0.25 ;  /* 0x3e800000af087820 */ /* 0x004fe20000400000 */
[----:B------:R-:W-:Y:S02]  /*47e10*/  FSEL R9, R9, R179, P0 ;  /* 0x000000b309097208 */ /* 0x000fe40000000000 */
[----:B------:R-:W2:Y:S01]  /*47e20*/  LDL.LU R184, [R1+0x1c4] ;  /* 0x0001c40001b87983 */ /* 0x000ea20000300800 */
[----:B---3--:R-:W-:Y:S01]  /*47e30*/  FMUL R7, R174, 0.25 ;  /* 0x3e800000ae077820 */ /* 0x008fe20000400000 */
[----:B------:R-:W-:Y:S02]  /*47e40*/  FSEL R8, R8, R175, P0 ;  /* 0x000000af08087208 */ /* 0x000fe40000000000 */
[----:B------:R-:W3:Y:S01]  /*47e50*/  LDL.LU R183, [R1+0x1c0] ;  /* 0x0001c00001b77983 */ /* 0x000ee20000300800 */
[----:B----4-:R-:W-:Y:S01]  /*47e60*/  FMUL R2, R178, 0.25 ;  /* 0x3e800000b2027820 */ /* 0x010fe20000400000 */
[----:B------:R-:W-:-:S02]  /*47e70*/  FSEL R7, R7, R174, P1 ;  /* 0x000000ae07077208 */ /* 0x000fc40000800000 */
[----:B------:R-:W4:Y:S01]  /*47e80*/  LDL.LU R182, [R1+0x1bc] ;  /* 0x0001bc0001b67983 */ /* 0x000f220000300800 */
[----:B0-----:R-:W-:-:S03]  /*47e90*/  FMUL R0, R177, 0.25 ;  /* 0x3e800000b1007820 */ /* 0x001fc60000400000 */
[----:B------:R0:W-:Y:S01]  /*47ea0*/  STL [R1+0x670], R9 ;  /* 0x0006700901007387 */ /* 0x0001e20000100800 */
[----:B------:R-:W-:Y:S02]  /*47eb0*/  FSEL R2, R2, R178, P1 ;  /* 0x000000b202027208 */ /* 0x000fe40000800000 */
[----:B------:R-:W-:Y:S01]  /*47ec0*/  FSEL R0, R0, R177, P0 ;  /* 0x000000b100007208 */ /* 0x000fe20000000000 */
[----:B------:R1:W-:Y:S01]  /*47ed0*/  STL [R1+0x66c], R8 ;  /* 0x00066c0801007387 */ /* 0x0003e20000100800 */
[----:B------:R-:W-:Y:S02]  /*47ee0*/  MOV R177, R173 ;  /* 0x000000ad00b17202 */ /* 0x000fe40000000f00 */
[----:B------:R-:W-:Y:S01]  /*47ef0*/  MOV R173, R172 ;  /* 0x000000ac00ad7202 */ /* 0x000fe20000000f00 */
[----:B------:R1:W-:Y:S01]  /*47f00*/  STL [R1+0x648], R7 ;  /* 0x0006480701007387 */ /* 0x0003e20000100800 */
[----:B------:R-:W-:Y:S02]  /*47f10*/  MOV R172, R171 ;  /* 0x000000ab00ac7202 */ /* 0x000fe40000000f00 */
[----:B------:R-:W-:Y:S01]  /*47f20*/  MOV R171, R170 ;  /* 0x000000aa00ab7202 */ /* 0x000fe20000000f00 */
[----:B------:R-:W3:Y:S01]  /*47f30*/  LDL.LU R181, [R1+0x1b4] ;  /* 0x0001b40001b57983 */ /* 0x000ee20000300800 */
[----:B------:R-:W-:-:S03]  /*47f40*/  MOV R170, R169 ;  /* 0x000000a900aa7202 */ /* 0x000fc60000000f00 */
[----:B------:R-:W3:Y:S01]  /*47f50*/  LDL.LU R180, [R1+0x1b0] ;  /* 0x0001b00001b47983 */ /* 0x000ee20000300800 */
[----:B------:R-:W-:-:S03]  /*47f60*/  MOV R169, R168 ;  /* 0x000000a800a97202 */ /* 0x000fc60000000f00 */
[----:B------:R-:W3:Y:S01]  /*47f70*/  LDL.LU R175, [R1+0x1ac] ;  /* 0x0001ac0001af7983 */ /* 0x000ee20000300800 */
[----:B------:R-:W-:-:S03]  /*47f80*/  MOV R168, R167 ;  /* 0x000000a700a87202 */ /* 0x000fc60000000f00 */
[----:B------:R-:W3:Y:S04]  /*47f90*/  LDL.LU R174, [R1+0x1a8] ;  /* 0x0001a80001ae7983 */ /* 0x000ee80000300800 */
[----:B------:R-:W-:Y:S04]  /*47fa0*/  STL [R1+0x644], R2 ;  /* 0x0006440201007387 */ /* 0x000fe80000100800 */
[----:B------:R1:W-:Y:S01]  /*47fb0*/  STL [R1+0x660], R0 ;  /* 0x0006600001007387 */ /* 0x0003e20000100800 */
[----:B------:R-:W-:-:S03]  /*47fc0*/  MOV R167, R166 ;  /* 0x000000a600a77202 */ /* 0x000fc60000000f00 */
[----:B------:R-:W2:Y:S01]  /*47fd0*/  LDL.LU R166, [R1+0x174] ;  /* 0x0001740001a67983 */ /* 0x000ea20000300800 */
[----:B0-----:R-:W-:Y:S01]  /*47fe0*/  FMUL R9, R177, 0.25 ;  /* 0x3e800000b1097820 */ /* 0x001fe20000400000 */
[----:B-1----:R-:W-:Y:S01]  /*47ff0*/  FMUL R8, R176, 0.25 ;  /* 0x3e800000b0087820 */ /* 0x002fe20000400000 */
[----:B------:R-:W-:Y:S01]  /*48000*/  FMUL R7, R188, 0.25 ;  /* 0x3e800000bc077820 */ /* 0x000fe20000400000 */
[----:B------:R-:W-:Y:S01]  /*48010*/  FMUL R0, R186, 0.25 ;  /* 0x3e800000ba007820 */ /* 0x000fe20000400000 */
[----:B------:R-:W-:Y:S01]  /*48020*/  FMUL R2, R187, 0.25 ;  /* 0x3e800000bb027820 */ /* 0x000fe20000400000 */
[----:B------:R-:W-:Y:S02]  /*48030*/  FSEL R9, R9, R177, P0 ;  /* 0x000000b109097208 */ /* 0x000fe40000000000 */
[----:B------:R-:W-:Y:S02]  /*48040*/  FSEL R8, R8, R176, P1 ;  /* 0x000000b008087208 */ /* 0x000fe40000800000 */
[----:B------:R-:W-:Y:S01]  /*48050*/  FSEL R7, R7, R188, P1 ;  /* 0x000000bc07077208 */ /* 0x000fe20000800000 */
[----:B------:R0:W-:Y:S01]  /*48060*/  STL [R1+0x65c], R9 ;  /* 0x00065c0901007387 */ /* 0x0001e20000100800 */
[----:B------:R-:W-:-:S02]  /*48070*/  FSEL R0, R0, R186, P0 ;  /* 0x000000ba00007208 */ /* 0x000fc40000000000 */
[----:B------:R-:W-:Y:S01]  /*48080*/  FSEL R2, R2, R187, P0 ;  /* 0x000000bb02027208 */ /* 0x000fe20000000000 */
[----:B------:R-:W-:Y:S01]  /*48090*/  STL [R1+0x638], R8 ;  /* 0x0006380801007387 */ /* 0x000fe20000100800 */
        /* <DEDUP_REMOVED lines=10> */
[----:B------:R-:W-:Y:S04]  /*48140*/  STL [R1+0x634], R7 ;  /* 0x0006340701007387 */ /* 0x000fe80000100800 */
[----:B------:R-:W-:Y:S04]  /*48150*/  STL [R1+0x650], R2 ;  /* 0x0006500201007387 */ /* 0x000fe80000100800 */
[----:B------:R4:W-:Y:S01]  /*48160*/  STL [R1+0x64c], R0 ;  /* 0x00064c0001007387 */ /* 0x0009e20000100800 */
[----:B--2---:R-:W-:-:S03]  /*48170*/  MOV R167, R166 ;  /* 0x000000a600a77202 */ /* 0x004fc60000000f00 */
[----:B------:R-:W2:Y:S01]  /*48180*/  LDL.LU R166, [R1+0x170] ;  /* 0x0001700001a67983 */ /* 0x000ea20000300800 */
[----:B0-----:R-:W-:Y:S01]  /*48190*/  FMUL R9, R186, 0.25 ;  /* 0x3e800000ba097820 */ /* 0x001fe20000400000 */
[----:B----4-:R-:W-:Y:S01]  /*481a0*/  FMUL R0, R182, 0.25 ;  /* 0x3e800000b6007820 */ /* 0x010fe20000400000 */
[----:B------:R-:W-:Y:S01]  /*481b0*/  FMUL R8, R185, 0.25 ;  /* 0x3e800000b9087820 */ /* 0x000fe20000400000 */
[----:B------:R-:W-:Y:S01]  /*481c0*/  FMUL R7, R184, 0.25 ;  /* 0x3e800000b8077820 */ /* 0x000fe20000400000 */
[----:B---3--:R-:W-:Y:S01]  /*481d0*/  FMUL R2, R183, 0.25 ;  /* 0x3e800000b7027820 */ /* 0x008fe20000400000 */
[----:B------:R-:W-:Y:S02]  /*481e0*/  FSEL R9, R9, R186, P1 ;  /* 0x000000ba09097208 */ /* 0x000fe40000800000 */
[----:B------:R-:W-:Y:S02]  /*481f0*/  FSEL R0, R0, R182, P1 ;  /* 0x000000b600007208 */ /* 0x000fe40000800000 */
[----:B------:R-:W-:Y:S01]  /*48200*/  FSEL R8, R8, R185, P1 ;  /* 0x000000b908087208 */ /* 0x000fe20000800000 */
[----:B------:R0:W-:Y:S01]  /*48210*/  STL [R1+0x628], R9 ;  /* 0x0006280901007387 */ /* 0x0001e20000100800 */
[----:B------:R-:W-:-:S02]  /*48220*/  MOV R182, R173 ;  /* 0x000000ad00b67202 */ /* 0x000fc40000000f00 */
[----:B------:R-:W-:Y:S01]  /*48230*/  FSEL R7, R7, R184, P0 ;  /* 0x000000b807077208 */ /* 0x000fe20000000000 */
[----:B------:R1:W-:Y:S01]  /*48240*/  STL [R1+0x624], R8 ;  /* 0x0006240801007387 */ /* 0x0003e20000100800 */
[----:B------:R-:W-:Y:S02]  /*48250*/  FSEL R2, R2, R183, P0 ;  /* 0x000000b702027208 */ /* 0x000fe40000000000 */
[----:B------:R-:W-:Y:S01]  /*48260*/  MOV R173, R172 ;  /* 0x000000ac00ad7202 */ /* 0x000fe20000000f00 */
[----:B------:R3:W-:Y:S01]  /*48270*/  STL [R1+0x640], R7 ;  /* 0x0006400701007387 */ /* 0x0007e20000100800 */
[----:B------:R-:W-:Y:S01]  /*48280*/  MOV R172, R171 ;  /* 0x000000ab00ac7202 */ /* 0x000fe20000000f00 */
[----:B0-----:R-:W-:Y:S01]  /*48290*/  FMUL R9, R182, 0.25 ;  /* 0x3e800000b6097820 */ /* 0x001fe20000400000 */
[----:B------:R-:W-:Y:S01]  /*482a0*/  MOV R171, R169 ;  /* 0x000000a900ab7202 */ /* 0x000fe20000000f00 */
[----:B------:R0:W-:Y:S01]  /*482b0*/  STL [R1+0x63c], R2 ;  /* 0x00063c0201007387 */ /* 0x0001e20000100800 */
[----:B------:R-:W-:Y:S01]  /*482c0*/  MOV R169, R168 ;  /* 0x000000a800a97202 */ /* 0x000fe20000000f00 */
[----:B-1----:R-:W-:Y:S01]  /*482d0*/  FMUL R8, R181, 0.25 ;  /* 0x3e800000b5087820 */ /* 0x002fe20000400000 */
[----:B------:R-:W-:Y:S01]  /*482e0*/  FSEL R9, R9, R182, P1 ;  /* 0x000000b609097208 */ /* 0x000fe20000800000 */
[----:B------:R1:W-:Y:S01]  /*482f0*/  STL [R1+0x618], R0 ;  /* 0x0006180001007387 */ /* 0x0003e20000100800 */
[----:B------:R-:W-:Y:S01]  /*48300*/  MOV R168, R167 ;  /* 0x000000a700a87202 */ /* 0x000fe20000000f00 */
[----:B---3--:R-:W-:Y:S01]  /*48310*/  FMUL R7, R180, 0.25 ;  /* 0x3e800000b4077820 */ /* 0x008fe20000400000 */
[----:B------:R-:W-:Y:S01]  /*48320*/  FSEL R8, R8, R181, P0 ;  /* 0x000000b508087208 */ /* 0x000fe20000000000 */
[----:B0-----:R-:W-:-:S03]  /*48330*/  FMUL R2, R175, 0.25 ;  /* 0x3e800000af027820 */ /* 0x001fc60000400000 */
[----:B------:R-:W-:Y:S01]  /*48340*/  FSEL R7, R7, R180, P0 ;  /* 0x000000b407077208 */ /* 0x000fe20000000000 */
[----:B-1----:R-:W-:Y:S01]  /*48350*/  FMUL R0, R174, 0.25 ;  /* 0x3e800000ae007820 */ /* 0x002fe20000400000 */
[----:B------:R-:W-:-:S04]  /*48360*/  FSEL R2, R2, R175, P1 ;  /* 0x000000af02027208 */ /* 0x000fc80000800000 */
[----:B------:R-:W-:Y:S02]  /*48370*/  FSEL R0, R0, R174, P1 ;  /* 0x000000ae00007208 */ /* 0x000fe40000800000 */
[----:B------:R-:W-:Y:S02]  /*48380*/  MOV R180, R173 ;  /* 0x000000ad00b47202 */ /* 0x000fe40000000f00 */
[----:B------:R-:W-:Y:S02]  /*48390*/  MOV R175, R172 ;  /* 0x000000ac00af7202 */ /* 0x000fe40000000f00 */
[----:B------:R-:W-:Y:S02]  /*483a0*/  MOV R174, R171 ;  /* 0x000000ab00ae7202 */ /* 0x000fe40000000f00 */
[----:B--2---:R-:W-:Y:S02]  /*483b0*/  MOV R167, R166 ;  /* 0x000000a600a77202 */ /* 0x004fe40000000f00 */
[----:B------:R-:W2:Y:S04]  /*483c0*/  LDL.LU R166, [R1+0x16c] ;  /* 0x00016c0001a67983 */ /* 0x000ea80000300800 */
[----:B------:R0:W-:Y:S04]  /*483d0*/  STL [R1+0x614], R9 ;  /* 0x0006140901007387 */ /* 0x0001e80000100800 */
[----:B------:R1:W-:Y:S04]  /*483e0*/  STL [R1+0x630], R8 ;  /* 0x0006300801007387 */ /* 0x0003e80000100800 */
[----:B------:R3:W-:Y:S04]  /*483f0*/  STL [R1+0x62c], R7 ;  /* 0x00062c0701007387 */ /* 0x0007e80000100800 */
[----:B------:R4:W-:Y:S04]  /*48400*/  STL [R1+0x408], R2 ;  /* 0x0004080201007387 */ /* 0x0009e80000100800 */
[----:B------:R4:W-:Y:S04]  /*48410*/  STL [R1+0x400], R0 ;  /* 0x0004000001007387 */ /* 0x0009e80000100800 */
[----:B------:R-:W2:Y:S04]  /*48420*/  LDL.LU R173, [R1+0x188] ;  /* 0x0001880001ad7983 */ /* 0x000ea80000300800 */
[----:B------:R-:W2:Y:S04]  /*48430*/  LDL.LU R172, [R1+0x184] ;  /* 0x0001840001ac7983 */ /* 0x000ea80000300800 */
[----:B------:R-:W2:Y:S01]  /*48440*/  LDL.LU R171, [R1+0x180] ;  /* 0x0001800001ab7983 */ /* 0x000ea20000300800 */
[----:B0-----:R-:W-:Y:S01]  /*48450*/  FMUL R9, R180, 0.25 ;  /* 0x3e800000b4097820 */ /* 0x001fe20000400000 */
[----:B-1----:R-:W-:Y:S01]  /*48460*/  FMUL R8, R179, 0.25 ;  /* 0x3e800000b3087820 */ /* 0x002fe20000400000 */
[----:B---3--:R-:W-:Y:S01]  /*48470*/  FMUL R7, R178, 0.25 ;  /* 0x3e800000b2077820 */ /* 0x008fe20000400000 */
[----:B----4-:R-:W-:Y:S01]  /*48480*/  FMUL R2, R177, 0.25 ;  /* 0x3e800000b1027820 */ /* 0x010fe20000400000 */
[----:B------:R-:W-:Y:S01]  /*48490*/  FMUL R0, R176, 0.25 ;  /* 0x3e800000b0007820 */ /* 0x000fe20000400000 */
[----:B------:R-:W-:-:S02]  /*484a0*/  FSEL R9, R9, R180, P0 ;  /* 0x000000b409097208 */ /* 0x000fc40000000000 */
[----:B------:R-:W-:Y:S02]  /*484b0*/  FSEL R8, R8, R179, P0 ;  /* 0x000000b308087208 */ /* 0x000fe40000000000 */
[----:B------:R-:W-:Y:S01]  /*484c0*/  FSEL R7, R7, R178, P1 ;  /* 0x000000b207077208 */ /* 0x000fe20000800000 */
[----:B------:R0:W-:Y:S01]  /*484d0*/  STL [R1+0x620], R9 ;  /* 0x0006200901007387 */ /* 0x0001e20000100800 */
[----:B------:R-:W-:Y:S02]  /*484e0*/  FSEL R2, R2, R177, P1 ;  /* 0x000000b102027208 */ /* 0x000fe40000800000 */
[----:B------:R-:W-:Y:S01]  /*484f0*/  FSEL R0, R0, R176, P0 ;  /* 0x000000b000007208 */ /* 0x000fe20000000000 */
[----:B------:R1:W-:Y:S04]  /*48500*/  STL [R1+0x61c], R8 ;  /* 0x00061c0801007387 */ /* 0x0003e80000100800 */
[----:B------:R-:W-:Y:S01]  /*48510*/  STL [R1+0x1f4], R7 ;  /* 0x0001f40701007387 */ /* 0x000fe20000100800 */
[----:B0-----:R-:W-:-:S03]  /*48520*/  FMUL R9, R175, 0.25 ;  /* 0x3e800000af097820 */ /* 0x001fc60000400000 */
[----:B------:R-:W-:Y:S01]  /*48530*/  STL [R1+0x1f0], R2 ;  /* 0x0001f00201007387 */ /* 0x000fe20000100800 */
[----:B-1----:R-:W-:Y:S01]  /*48540*/  FMUL R8, R174, 0.25 ;  /* 0x3e800000ae087820 */ /* 0x002fe20000400000 */
[----:B------:R-:W-:Y:S02]  /*48550*/  FSEL R9, R9, R175, P0 ;  /* 0x000000af09097208 */ /* 0x000fe40000000000 */
[----:B------:R-:W-:Y:S02]  /*48560*/  STL [R1+0x610], R0 ;  /* 0x0006100001007387 */ /* 0x000fe40000100800 */
[----:B------:R-:W-:Y:S02]  /*48570*/  FSEL R8, R8, R174, P1 ;  /* 0x000000ae08087208 */ /* 0x000fe40000800000 */
[----:B------:R0:W-:Y:S04]  /*48580*/  STL [R1+0x60c], R9 ;  /* 0x00060c0901007387 */ /* 0x0001e80000100800 */
[----:B------:R1:W-:Y:S01]  /*48590*/  STL [R1+0x1e4], R8 ;  /* 0x0001e40801007387 */ /* 0x0003e20000100800 */
[----:B0-----:R-:W-:Y:S01]  /*485a0*/  FMUL R9, R170, 0.25 ;  /* 0x3e800000aa097820 */ /* 0x001fe20000400000 */
[----:B-1----:R-:W-:-:S04]  /*485b0*/  FMUL R8, R169, 0.25 ;  /* 0x3e800000a9087820 */ /* 0x002fc80000400000 */
[----:B------:R-:W-:Y:S02]  /*485c0*/  FSEL R9, R9, R170, P1 ;  /* 0x000000aa09097208 */ /* 0x000fe40000800000 */
[----:B------:R-:W-:Y:S01]  /*485d0*/  FSEL R8, R8, R169, P1 ;  /* 0x000000a908087208 */ /* 0x000fe20000800000 */
[----:B--2---:R-:W-:Y:S01]  /*485e0*/  FMUL R7, R173, 0.25 ;  /* 0x3e800000ad077820 */ /* 0x004fe20000400000 */
[----:B------:R-:W-:-:S04]  /*485f0*/  FMUL R2, R172, 0.25 ;  /* 0x3e800000ac027820 */ /* 0x000fc80000400000 */
[----:B------:R-:W-:Y:S01]  /*48600*/  FSEL R7, R7, R173, P1 ;  /* 0x000000ad07077208 */ /* 0x000fe20000800000 */
[----:B------:R-:W-:Y:S01]  /*48610*/  FMUL R0, R171, 0.25 ;  /* 0x3e800000ab007820 */ /* 0x000fe20000400000 */
[----:B------:R-:W-:-:S03]  /*48620*/  FSEL R2, R2, R172, P0 ;  /* 0x000000ac02027208 */ /* 0x000fc60000000000 */
[----:B------:R0:W-:Y:S01]  /*48630*/  STL [R1+0x1e0], R7 ;  /* 0x0001e00701007387 */ /* 0x0001e20000100800 */
[----:B------:R-:W-:-:S03]  /*48640*/  FSEL R0, R0, R171, P0 ;  /* 0x000000ab00007208 */ /* 0x000fc60000000000 */
        /* <DEDUP_REMOVED lines=39> */
[----:B------:R0:W-:Y:S02]  /*488c0*/  STL [R1+0x1a4], R7 ;  /* 0x0001a40701007387 */ /* 0x0001e40000100800 */
[----:B------:R-:W-:Y:S02]  /*488d0*/  FSEL R0, R0, R18, P0 ;  /* 0x0000001200007208 */ /* 0x000fe40000000000 */
[----:B------:R-:W3:Y:S04]  /*488e0*/  LDL.LU R158, [R1+0x118] ;  /* 0x00011800019e7983 */ /* 0x000ee80000300800 */
[----:B------:R4:W-:Y:S04]  /*488f0*/  STL [R1+0x1a0], R2 ;  /* 0x0001a00201007387 */ /* 0x0009e80000100800 */
[----:B------:R-:W3:Y:S04]  /*48900*/  LDL.LU R157, [R1+0x114] ;  /* 0x00011400019d7983 */ /* 0x000ee80000300800 */
[----:B------:R4:W-:Y:S04]  /*48910*/  STL [R1+0x1bc], R0 ;  /* 0x0001bc0001007387 */ /* 0x0009e80000100800 */
[----:B------:R-:W3:Y:S01]  /*48920*/  LDL.LU R18, [R1+0x110] ;  /* 0x0001100001127983 */ /* 0x000ee20000300800 */
[----:B-1----:R-:W-:Y:S01]  /*48930*/  FMUL R9, R156, 0.25 ;  /* 0x3e8000009c097820 */ /* 0x002fe20000400000 */
[----:B--2---:R-:W-:Y:S01]  /*48940*/  FMUL R8, R155, 0.25 ;  /* 0x3e8000009b087820 */ /* 0x004fe20000400000 */
[----:B0-----:R-:W-:Y:S01]  /*48950*/  FMUL R7, R154, 0.25 ;  /* 0x3e8000009a077820 */ /* 0x001fe20000400000 */
[----:B----4-:R-:W-:-:S02]  /*48960*/  FMUL R2, R153, 0.25 ;  /* 0x3e80000099027820 */ /* 0x010fc40000400000 */
[----:B------:R-:W-:Y:S01]  /*48970*/  FSEL R9, R9, R156, P0 ;  /* 0x0000009c09097208 */ /* 0x000fe20000000000 */
[----:B------:R-:W-:Y:S01]  /*48980*/  FMUL R0, R152, 0.25 ;  /* 0x3e80000098007820 */ /* 0x000fe20000400000 */
        /* <DEDUP_REMOVED lines=8> */
[----:B------:R-:W4:Y:S01]  /*48a10*/  LDL.LU R156, [R1+0x104] ;  /* 0x00010400019c7983 */ /* 0x000f220000300800 */
[----:B-1----:R-:W-:-:S03]  /*48a20*/  FMUL R8, R22, 0.25 ;  /* 0x3e80000016087820 */ /* 0x002fc60000400000 */
[----:B------:R0:W-:Y:S01]  /*48a30*/  STL [R1+0x1ac], R2 ;  /* 0x0001ac0201007387 */ /* 0x0001e20000100800 */
[----:B--2---:R-:W-:-:S03]  /*48a40*/  FMUL R7, R21, 0.25 ;  /* 0x3e80000015077820 */ /* 0x004fc60000400000 */
[----:B------:R-:W2:Y:S04]  /*48a50*/  LDL.LU R155, [R1+0x100] ;  /* 0x00010000019b7983 */ /* 0x000ea80000300800 */
[----:B------:R1:W-:Y:S01]  /*48a60*/  STL [R1+0x1a8], R0 ;  /* 0x0001a80001007387 */ /* 0x0003e20000100800 */
[----:B------:R-:W-:Y:S01]  /*48a70*/  FSEL R9, R9, R23, P1 ;  /* 0x0000001709097208 */ /* 0x000fe20000800000 */
[----:B0-----:R-:W-:Y:S02]  /*48a80*/  FMUL R2, R20, 0.25 ;  /* 0x3e80000014027820 */ /* 0x001fe40000400000 */
[----:B------:R-:W2:Y:S01]  /*48a90*/  LDL.LU R154, [R1+0xfc] ;  /* 0x0000fc00019a7983 */ /* 0x000ea20000300800 */
[----:B------:R-:W-:-:S03]  /*48aa0*/  FSEL R8, R8, R22, P1 ;  /* 0x0000001608087208 */ /* 0x000fc60000800000 */
[----:B------:R-:W2:Y:S01]  /*48ab0*/  LDL.LU R153, [R1+0xf8] ;  /* 0x0000f80001997983 */ /* 0x000ea20000300800 */
[----:B------:R-:W-:Y:S01]  /*48ac0*/  FSEL R7, R7, R21, P0 ;  /* 0x0000001507077208 */ /* 0x000fe20000000000 */
[----:B-1----:R-:W-:Y:S02]  /*48ad0*/  FMUL R0, R19, 0.25 ;  /* 0x3e80000013007820 */ /* 0x002fe40000400000 */
[----:B------:R-:W2:Y:S01]  /*48ae0*/  LDL.LU R152, [R1+0xf4] ;  /* 0x0000f40001987983 */ /* 0x000ea20000300800 */
[----:B------:R-:W-:Y:S02]  /*48af0*/  FSEL R2, R2, R20, P0 ;  /* 0x0000001402027208 */ /* 0x000fe40000000000 */
[----:B------:R-:W-:Y:S01]  /*48b00*/  FSEL R0, R0, R19, P1 ;  /* 0x0000001300007208 */ /* 0x000fe20000800000 */
[----:B------:R-:W-:Y:S04]  /*48b10*/  STL [R1+0x188], R9 ;  /* 0x0001880901007387 */ /* 0x000fe80000100800 */
[----:B------:R-:W-:Y:S04]  /*48b20*/  STL [R1+0x180], R8 ;  /* 0x0001800801007387 */ /* 0x000fe80000100800 */
[----:B------:R-:W-:Y:S04]  /*48b30*/  STL [R1+0x19c], R7 ;  /* 0x00019c0701007387 */ /* 0x000fe80000100800 */
[----:B------:R-:W2:Y:S04]  /*48b40*/  LDL.LU R23, [R1+0xf0] ;  /* 0x0000f00001177983 */ /* 0x000ea80000300800 */
[----:B------:R0:W-:Y:S04]  /*48b50*/  STL [R1+0x194], R2 ;  /* 0x0001940201007387 */ /* 0x0001e80000100800 */
[----:B------:R-:W2:Y:S04]  /*48b60*/  LDL.LU R22, [R1+0xec] ;  /* 0x0000ec0001167983 */ /* 0x000ea80000300800 */
[----:B------:R1:W-:Y:S04]  /*48b70*/  STL [R1+0x17c], R0 ;  /* 0x00017c0001007387 */ /* 0x0003e80000100800 */
[----:B------:R-:W2:Y:S04]  /*48b80*/  LDL.LU R21, [R1+0xe8] ;  /* 0x0000e80001157983 */ /* 0x000ea80000300800 */
[----:B------:R-:W2:Y:S01]  /*48b90*/  LDL.LU R20, [R1+0xe4] ;  /* 0x0000e40001147983 */ /* 0x000ea20000300800 */
[----:B0-----:R-:W-:-:S03]  /*48ba0*/  FMUL R2, R15, 0.25 ;  /* 0x3e8000000f027820 */ /* 0x001fc60000400000 */
[----:B------:R-:W2:Y:S01]  /*48bb0*/  LDL.LU R19, [R1+0xe0] ;  /* 0x0000e00001137983 */ /* 0x000ea20000300800 */
[----:B-1----:R-:W-:Y:S01]  /*48bc0*/  FMUL R0, R14, 0.25 ;  /* 0x3e8000000e007820 */ /* 0x002fe20000400000 */
[----:B------:R-:W-:-:S04]  /*48bd0*/  FSEL R2, R2, R15, P1 ;  /* 0x0000000f02027208 */ /* 0x000fc80000800000 */
[----:B------:R-:W-:Y:S01]  /*48be0*/  FSEL R0, R0, R14, P1 ;  /* 0x0000000e00007208 */ /* 0x000fe20000800000 */
[----:B---3--:R-:W-:-:S05]  /*48bf0*/  FMUL R9, R158, 0.25 ;  /* 0x3e8000009e097820 */ /* 0x008fca0000400000 */
[----:B------:R-:W-:Y:S01]  /*48c00*/  FSEL R9, R9, R158, P1 ;  /* 0x0000009e09097208 */ /* 0x000fe20000800000 */
[----:B------:R-:W-:-:S04]  /*48c10*/  FMUL R8, R157, 0.25 ;  /* 0x3e8000009d087820 */ /* 0x000fc80000400000 */
[----:B------:R4:W-:Y:S01]  /*48c20*/  STL [R1+0x174], R9 ;  /* 0x0001740901007387 */ /* 0x0009e20000100800 */
[----:B------:R-:W-:Y:S01]  /*48c30*/  FSEL R8, R8, R157, P0 ;  /* 0x0000009d08087208 */ /* 0x000fe20000000000 */
[----:B------:R-:W-:-:S04]  /*48c40*/  FMUL R7, R18, 0.25 ;  /* 0x3e80000012077820 */ /* 0x000fc80000400000 */
[----:B------:R2:W-:Y:S01]  /*48c50*/  STL [R1+0x18c], R8 ;  /* 0x00018c0801007387 */ /* 0x0005e20000100800 */
[----:B------:R-:W-:-:S05]  /*48c60*/  FSEL R7, R7, R18, P0 ;  /* 0x0000001207077208 */ /* 0x000fca0000000000 */
[----:B------:R0:W-:Y:S04]  /*48c70*/  STL [R1+0x184], R7 ;  /* 0x0001840701007387 */ /* 0x0001e80000100800 */
[----:B------:R-:W3:Y:S04]  /*48c80*/  LDL.LU R158, [R1+0xdc] ;  /* 0x0000dc00019e7983 */ /* 0x000ee80000300800 */
[----:B------:R1:W-:Y:S04]  /*48c90*/  STL [R1+0x16c], R2 ;  /* 0x00016c0201007387 */ /* 0x0003e80000100800 */
[----:B------:R-:W3:Y:S04]  /*48ca0*/  LDL.LU R157, [R1+0xd8] ;  /* 0x0000d800019d7983 */ /* 0x000ee80000300800 */
[----:B------:R1:W-:Y:S04]  /*48cb0*/  STL [R1+0x164], R0 ;  /* 0x0001640001007387 */ /* 0x0003e80000100800 */
[----:B------:R-:W3:Y:S04]  /*48cc0*/  LDL.LU R18, [R1+0xd4] ;  /* 0x0000d40001127983 */ /* 0x000ee80000300800 */
[----:B------:R-:W3:Y:S04]  /*48cd0*/  LDL.LU R15, [R1+0xd0] ;  /* 0x0000d000010f7983 */ /* 0x000ee80000300800 */
[----:B------:R-:W3:Y:S01]  /*48ce0*/  LDL.LU R14, [R1+0xcc] ;  /* 0x0000cc00010e7983 */ /* 0x000ee20000300800 */
[----:B----4-:R-:W-:Y:S01]  /*48cf0*/  FMUL R9, R156, 0.25 ;  /* 0x3e8000009c097820 */ /* 0x010fe20000400000 */
[----:B--2---:R-:W-:Y:S01]  /*48d00*/  FMUL R8, R155, 0.25 ;  /* 0x3e8000009b087820 */ /* 0x004fe20000400000 */
[----:B0-----:R-:W-:Y:S01]  /*48d10*/  FMUL R7, R154, 0.25 ;  /* 0x3e8000009a077820 */ /* 0x001fe20000400000 */
[----:B-1----:R-:W-:-:S02]  /*48d20*/  FMUL R2, R153, 0.25 ;  /* 0x3e80000099027820 */ /* 0x002fc40000400000 */
[----:B------:R-:W-:Y:S02]  /*48d30*/  FSEL R9, R9, R156, P0 ;  /* 0x0000009c09097208 */ /* 0x000fe40000000000 */
[----:B------:R-:W-:Y:S01]  /*48d40*/  FSEL R8, R8, R155, P0 ;  /* 0x0000009b08087208 */ /* 0x000fe20000000000 */
[----:B------:R-:W-:Y:S01]  /*48d50*/  FMUL R0, R152, 0.25 ;  /* 0x3e80000098007820 */ /* 0x000fe20000400000 */
[----:B------:R-:W-:Y:S01]  /*48d60*/  FSEL R7, R7, R154, P1 ;  /* 0x0000009a07077208 */ /* 0x000fe20000800000 */
[----:B------:R0:W-:Y:S01]  /*48d70*/  STL [R1+0x178], R9 ;  /* 0x0001780901007387 */ /* 0x0001e20000100800 */
[----:B------:R-:W-:Y:S02]  /*48d80*/  FSEL R2, R2, R153, P1 ;  /* 0x0000009902027208 */ /* 0x000fe40000800000 */
[----:B------:R-:W-:Y:S01]  /*48d90*/  FSEL R0, R0, R152, P0 ;  /* 0x0000009800007208 */ /* 0x000fe20000000000 */
[----:B------:R1:W-:Y:S04]  /*48da0*/  STL [R1+0x170], R8 ;  /* 0x0001700801007387 */ /* 0x0003e80000100800 */
[----:B------:R2:W-:Y:S04]  /*48db0*/  STL [R1+0x15c], R7 ;  /* 0x00015c0701007387 */ /* 0x0005e80000100800 */
[----:B------:R-:W4:Y:S01]  /*48dc0*/  LDL.LU R156, [R1+0xc8] ;  /* 0x0000c800019c7983 */ /* 0x000f220000300800 */
[----:B0-----:R-:W-:-:S03]  /*48dd0*/  FMUL R9, R23, 0.25 ;  /* 0x3e80000017097820 */ /* 0x001fc60000400000 */
[----:B------:R0:W-:Y:S04]  /*48de0*/  STL [R1+0x154], R2 ;  /* 0x0001540201007387 */ /* 0x0001e80000100800 */
[----:B------:R-:W4:Y:S01]  /*48df0*/  LDL.LU R155, [R1+0xc4] ;  /* 0x0000c400019b7983 */ /* 0x000f220000300800 */
[----:B-1----:R-:W-:-:S03]  /*48e00*/  FMUL R8, R22, 0.25 ;  /* 0x3e80000016087820 */ /* 0x002fc60000400000 */
[----:B------:R1:W-:Y:S01]  /*48e10*/  STL [R1+0x168], R0 ;  /* 0x0001680001007387 */ /* 0x0003e20000100800 */
[----:B------:R-:W-:-:S03]  /*48e20*/  FSEL R9, R9, R23, P0 ;  /* 0x0000001709097208 */ /* 0x000fc60000000000 */
[----:B------:R-:W4:Y:S01]  /*48e30*/  LDL.LU R154, [R1+0xc0] ;  /* 0x0000c000019a7983 */ /* 0x000f220000300800 */
[----:B--2---:R-:W-:-:S03]  /*48e40*/  FMUL R7, R21, 0.25 ;  /* 0x3e80000015077820 */ /* 0x004fc60000400000 */
[----:B------:R-:W2:Y:S01]  /*48e50*/  LDL.LU R153, [R1+0xbc] ;  /* 0x0000bc0001997983 */ /* 0x000ea20000300800 */
[----:B0-----:R-:W-:Y:S01]  /*48e60*/  FMUL R2, R20, 0.25 ;  /* 0x3e80000014027820 */ /* 0x001fe20000400000 */
[----:B------:R-:W-:Y:S02]  /*48e70*/  FSEL R8, R8, R22, P1 ;  /* 0x0000001608087208 */ /* 0x000fe40000800000 */
[----:B------:R-:W2:Y:S01]  /*48e80*/  LDL.LU R152, [R1+0xb8] ;  /* 0x0000b80001987983 */ /* 0x000ea20000300800 */
[----:B------:R-:W-:Y:S01]  /*48e90*/  FSEL R7, R7, R21, P1 ;  /* 0x0000001507077208 */ /* 0x000fe20000800000 */
[----:B-1----:R-:W-:Y:S01]  /*48ea0*/  FMUL R0, R19, 0.25 ;  /* 0x3e80000013007820 */ /* 0x002fe20000400000 */
[----:B------:R-:W-:Y:S01]  /*48eb0*/  FSEL R2, R2, R20, P0 ;  /* 0x0000001402027208 */ /* 0x000fe20000000000 */
[----:B------:R3:W-:Y:S03]  /*48ec0*/  STL [R1+0x160], R9 ;  /* 0x0001600901007387 */ /* 0x0007e60000100800 */
[----:B------:R-:W-:Y:S01]  /*48ed0*/  FSEL R0, R0, R19, P0 ;  /* 0x0000001300007208 */ /* 0x000fe20000000000 */
[----:B------:R0:W-:Y:S04]  /*48ee0*/  STL [R1+0x14c], R8 ;  /* 0x00014c0801007387 */ /* 0x0001e80000100800 */
[----:B------:R1:W-:Y:S04]  /*48ef0*/  STL [R1+0x144], R7 ;  /* 0x0001440701007387 */ /* 0x0003e80000100800 */
[----:B------:R-:W2:Y:S04]  /*48f00*/  LDL.LU R23, [R1+0xb4] ;  /* 0x0000b40001177983 */ /* 0x000ea80000300800 */
[----:B------:R1:W-:Y:S04]  /*48f10*/  STL [R1+0x158], R2 ;  /* 0x0001580201007387 */ /* 0x0003e80000100800 */
[----:B------:R-:W2:Y:S04]  /*48f20*/  LDL.LU R22, [R1+0xb0] ;  /* 0x0000b00001167983 */ /* 0x000ea80000300800 */
[----:B------:R1:W-:Y:S04]  /*48f30*/  STL [R1+0x150], R0 ;  /* 0x0001500001007387 */ /* 0x0003e80000100800 */
[----:B------:R-:W2:Y:S04]  /*48f40*/  LDL.LU R21, [R1+0xac] ;  /* 0x0000ac0001157983 */ /* 0x000ea80000300800 */
[----:B------:R-:W2:Y:S04]  /*48f50*/  LDL.LU R20, [R1+0xa8] ;  /* 0x0000a80001147983 */ /* 0x000ea80000300800 */
[----:B------:R-:W2:Y:S01]  /*48f60*/  LDL.LU R19, [R1+0xa4] ;  /* 0x0000a40001137983 */ /* 0x000ea20000300800 */
[----:B---3--:R-:W-:-:S05]  /*48f70*/  FMUL R9, R158, 0.25 ;  /* 0x3e8000009e097820 */ /* 0x008fca0000400000 */
[----:B------:R-:W-:Y:S01]  /*48f80*/  FSEL R9, R9, R158, P1 ;  /* 0x0000009e09097208 */ /* 0x000fe20000800000 */
[----:B0-----:R-:W-:-:S04]  /*48f90*/  FMUL R8, R157, 0.25 ;  /* 0x3e8000009d087820 */ /* 0x001fc80000400000 */
[----:B------:R4:W-:Y:S01]  /*48fa0*/  STL [R1+0x13c], R9 ;  /* 0x00013c0901007387 */ /* 0x0009e20000100800 */
[----:B------:R-:W-:Y:S01]  /*48fb0*/  FSEL R8, R8, R157, P1 ;  /* 0x0000009d08087208 */ /* 0x000fe20000800000 */
[----:B-1----:R-:W-:-:S04]  /*48fc0*/  FMUL R7, R18, 0.25 ;  /* 0x3e80000012077820 */ /* 0x002fc80000400000 */
[----:B------:R0:W-:Y:S01]  /*48fd0*/  STL [R1+0x134], R8 ;  /* 0x0001340801007387 */ /* 0x0001e20000100800 */
[----:B------:R-:W-:Y:S01]  /*48fe0*/  FMUL R2, R15, 0.25 ;  /* 0x3e8000000f027820 */ /* 0x000fe20000400000 */
[----:B------:R-:W-:Y:S01]  /*48ff0*/  FSEL R7, R7, R18, P0 ;  /* 0x0000001207077208 */ /* 0x000fe20000000000 */
[----:B------:R-:W-:-:S03]  /*49000*/  FMUL R0, R14, 0.25 ;  /* 0x3e8000000e007820 */ /* 0x000fc60000400000 */
[----:B------:R-:W-:Y:S01]  /*49010*/  FSEL R2, R2, R15, P0 ;  /* 0x0000000f02027208 */ /* 0x000fe20000000000 */
[----:B------:R1:W-:Y:S01]  /*49020*/  STL [R1+0x148], R7 ;  /* 0x0001480701007387 */ /* 0x0003e20000100800 */
[----:B------:R-:W-:-:S03]  /*49030*/  FSEL R0, R0, R14, P1 ;  /* 0x0000000e00007208 */ /* 0x000fc60000800000 */
        /* <DEDUP_REMOVED lines=8> */
[----:B0-----:R-:W-:-:S04]  /*490c0*/  FMUL R8, R155, 0.25 ;  /* 0x3e8000009b087820 */ /* 0x001fc80000400000 */
[----:B------:R-:W-:Y:S02]  /*490d0*/  FSEL R9, R9, R156, P1 ;  /* 0x0000009c09097208 */ /* 0x000fe40000800000 */
[----:B------:R-:W-:Y:S01]  /*490e0*/  FSEL R8, R8, R155, P0 ;  /* 0x0000009b08087208 */ /* 0x000fe20000000000 */
[----:B-1----:R-:W-:Y:S02]  /*490f0*/  FMUL R7, R154, 0.25 ;  /* 0x3e8000009a077820 */ /* 0x002fe40000400000 */
[----:B------:R0:W-:Y:S01]  /*49100*/  STL [R1+0x124], R9 ;  /* 0x0001240901007387 */ /* 0x0001e20000100800 */
[----:B--2---:R-:W-:Y:S02]  /*49110*/  FMUL R2, R153, 0.25 ;  /* 0x3e80000099027820 */ /* 0x004fe40000400000 */
[----:B------:R-:W-:Y:S01]  /*49120*/  FSEL R7, R7, R154, P0 ;  /* 0x0000009a07077208 */ /* 0x000fe20000000000 */
[----:B------:R1:W-:Y:S01]  /*49130*/  STL [R1+0x138], R8 ;  /* 0x0001380801007387 */ /* 0x0003e20000100800 */
[----:B------:R-:W-:Y:S01]  /*49140*/  FMUL R0, R152, 0.25 ;  /* 0x3e80000098007820 */ /* 0x000fe20000400000 */
[----:B------:R-:W-:-:S02]  /*49150*/  FSEL R2, R2, R153, P1 ;  /* 0x0000009902027208 */ /* 0x000fc40000800000 */
[----:B------:R2:W-:Y:S02]  /*49160*/  STL [R1+0x130], R7 ;  /* 0x0001300701007387 */ /* 0x0005e40000100800 */
[----:B------:R-:W-:Y:S02]  /*49170*/  FSEL R0, R0, R152, P1 ;  /* 0x0000009800007208 */ /* 0x000fe40000800000 */
[----:B------:R-:W4:Y:S04]  /*49180*/  LDL.LU R156, [R1+0x8c] ;  /* 0x00008c00019c7983 */ /* 0x000f280000300800 */
[----:B------:R2:W-:Y:S04]  /*49190*/  STL [R1+0x11c], R2 ;  /* 0x00011c0201007387 */ /* 0x0005e80000100800 */
[----:B------:R-:W4:Y:S01]  /*491a0*/  LDL.LU R155, [R1+0x88] ;  /* 0x00008800019b7983 */ /* 0x000f220000300800 */
[----:B0-----:R-:W-:-:S03]  /*491b0*/  FMUL R9, R23, 0.25 ;  /* 0x3e80000017097820 */ /* 0x001fc60000400000 */
[----:B------:R0:W-:Y:S04]  /*491c0*/  STL [R1+0x114], R0 ;  /* 0x0001140001007387 */ /* 0x0001e80000100800 */
[----:B------:R-:W4:Y:S01]  /*491d0*/  LDL.LU R154, [R1+0x84] ;  /* 0x00008400019a7983 */ /* 0x000f220000300800 */
[----:B-1----:R-:W-:Y:S01]  /*491e0*/  FMUL R8, R22, 0.25 ;  /* 0x3e80000016087820 */ /* 0x002fe20000400000 */
[----:B------:R-:W-:Y:S02]  /*491f0*/  FSEL R9, R9, R23, P0 ;  /* 0x0000001709097208 */ /* 0x000fe40000000000 */
[----:B------:R-:W4:Y:S01]  /*49200*/  LDL.LU R153, [R1+0x80] ;  /* 0x0000800001997983 */ /* 0x000f220000300800 */
[----:B--2---:R-:W-:-:S03]  /*49210*/  FMUL R7, R21, 0.25 ;  /* 0x3e80000015077820 */ /* 0x004fc60000400000 */
[----:B------:R-:W2:Y:S01]  /*49220*/  LDL.LU R152, [R1+0x7c] ;  /* 0x00007c0001987983 */ /* 0x000ea20000300800 */
[----:B------:R-:W-:Y:S01]  /*49230*/  FSEL R8, R8, R22, P0 ;  /* 0x0000001608087208 */ /* 0x000fe20000000000 */
[----:B------:R-:W-:Y:S01]  /*49240*/  FMUL R2, R20, 0.25 ;  /* 0x3e80000014027820 */ /* 0x000fe20000400000 */
[----:B------:R-:W-:Y:S01]  /*49250*/  FSEL R7, R7, R21, P1 ;  /* 0x0000001507077208 */ /* 0x000fe20000800000 */
[----:B------:R3:W-:Y:S01]  /*49260*/  STL [R1+0x128], R9 ;  /* 0x0001280901007387 */ /* 0x0007e20000100800 */
[----:B0-----:R-:W-:Y:S02]  /*49270*/  FMUL R0, R19, 0.25 ;  /* 0x3e80000013007820 */ /* 0x001fe40000400000 */
[----:B------:R-:W-:Y:S01]  /*49280*/  FSEL R2, R2, R20, P1 ;  /* 0x0000001402027208 */ /* 0x000fe20000800000 */
[----:B------:R0:W-:Y:S02]  /*49290*/  STL [R1+0x120], R8 ;  /* 0x0001200801007387 */ /* 0x0001e40000100800 */
[----:B------:R-:W-:-:S02]  /*492a0*/  FSEL R0, R0, R19, P0 ;  /* 0x0000001300007208 */ /* 0x000fc40000000000 */
        /* <DEDUP_REMOVED lines=34> */
[----:B------:R-:W-:Y:S02]  /*494d0*/  FMUL R2, R153, 0.25 ;  /* 0x3e80000099027820 */ /* 0x000fe40000400000 */
[----:B------:R-:W-:Y:S01]  /*494e0*/  FSEL R7, R7, R154, P0 ;  /* 0x0000009a07077208 */ /* 0x000fe20000000000 */
[----:B------:R1:W-:Y:S02]  /*494f0*/  STL [R1+0xe4], R8 ;  /* 0x0000e40801007387 */ /* 0x0003e40000100800 */
[----:B------:R-:W-:-:S02]  /*49500*/  FSEL R2, R2, R153, P0 ;  /* 0x0000009902027208 */ /* 0x000fc40000000000 */
[----:B------:R4:W-:Y:S01]  /*49510*/  STL [R1+0xf8], R7 ;  /* 0x0000f80701007387 */ /* 0x0009e20000100800 */
[----:B--2---:R-:W-:-:S03]  /*49520*/  FMUL R0, R152, 0.25 ;  /* 0x3e80000098007820 */ /* 0x004fc60000400000 */
[----:B------:R-:W2:Y:S02]  /*49530*/  LDL.LU R156, [R1+0x50] ;  /* 0x00005000019c7983 */ /* 0x000ea40000300800 */
[----:B------:R-:W-:Y:S02]  /*49540*/  FSEL R0, R0, R152, P1 ;  /* 0x0000009800007208 */ /* 0x000fe40000800000 */
[----:B------:R4:W-:Y:S04]  /*49550*/  STL [R1+0xf0], R2 ;  /* 0x0000f00201007387 */ /* 0x0009e80000100800 */
[----:B------:R-:W2:Y:S04]  /*49560*/  LDL.LU R155, [R1+0x4c] ;  /* 0x00004c00019b7983 */ /* 0x000ea80000300800 */
[----:B------:R4:W-:Y:S01]  /*49570*/  STL [R1+0xd4], R0 ;  /* 0x0000d40001007387 */ /* 0x0009e20000100800 */
[----:B0-----:R-:W-:-:S03]  /*49580*/  FMUL R9, R23, 0.25 ;  /* 0x3e80000017097820 */ /* 0x001fc60000400000 */
[----:B------:R-:W2:Y:S01]  /*49590*/  LDL.LU R154, [R1+0x48] ;  /* 0x00004800019a7983 */ /* 0x000ea20000300800 */
[----:B-1----:R-:W-:-:S03]  /*495a0*/  FMUL R8, R22, 0.25 ;  /* 0x3e80000016087820 */ /* 0x002fc60000400000 */
[----:B------:R-:W2:Y:S01]  /*495b0*/  LDL.LU R153, [R1+0x44] ;  /* 0x0000440001997983 */ /* 0x000ea20000300800 */
[----:B------:R-:W-:-:S03]  /*495c0*/  FSEL R9, R9, R23, P1 ;  /* 0x0000001709097208 */ /* 0x000fc60000800000 */
[----:B------:R-:W2:Y:S01]  /*495d0*/  LDL.LU R152, [R1+0x40] ;  /* 0x0000400001987983 */ /* 0x000ea20000300800 */
[----:B----4-:R-:W-:Y:S01]  /*495e0*/  FMUL R7, R21, 0.25 ;  /* 0x3e80000015077820 */ /* 0x010fe20000400000 */
[----:B------:R-:W-:Y:S01]  /*495f0*/  FSEL R8, R8, R22, P0 ;  /* 0x0000001608087208 */ /* 0x000fe20000000000 */
[----:B------:R-:W-:-:S03]  /*49600*/  FMUL R2, R20, 0.25 ;  /* 0x3e80000014027820 */ /* 0x000fc60000400000 */
[----:B------:R-:W-:Y:S01]  /*49610*/  FSEL R7, R7, R21, P0 ;  /* 0x0000001507077208 */ /* 0x000fe20000000000 */
[----:B------:R-:W-:Y:S01]  /*49620*/  FMUL R0, R19, 0.25 ;  /* 0x3e80000013007820 */ /* 0x000fe20000400000 */
[----:B------:R-:W-:Y:S01]  /*49630*/  FSEL R2, R2, R20, P1 ;  /* 0x0000001402027208 */ /* 0x000fe20000800000 */
[----:B------:R3:W-:Y:S03]  /*49640*/  STL [R1+0xcc], R9 ;  /* 0x0000cc0901007387 */ /* 0x0007e60000100800 */
[----:B------:R-:W-:Y:S01]  /*49650*/  FSEL R0, R0, R19, P1 ;  /* 0x0000001300007208 */ /* 0x000fe20000800000 */
[----:B------:R0:W-:Y:S04]  /*49660*/  STL [R1+0xe8], R8 ;  /* 0x0000e80801007387 */ /* 0x0001e80000100800 */
[----:B------:R1:W-:Y:S04]  /*49670*/  STL [R1+0xe0], R7 ;  /* 0x0000e00701007387 */ /* 0x0003e80000100800 */
[----:B------:R-:W4:Y:S04]  /*49680*/  LDL.LU R23, [R1+0x3c] ;  /* 0x00003c0001177983 */ /* 0x000f280000300800 */
[----:B------:R1:W-:Y:S04]  /*49690*/  STL [R1+0xb4], R2 ;  /* 0x0000b40201007387 */ /* 0x0003e80000100800 */
[----:B------:R-:W4:Y:S04]  /*496a0*/  LDL.LU R22, [R1+0x38] ;  /* 0x0000380001167983 */ /* 0x000f280000300800 */
[----:B------:R1:W-:Y:S04]  /*496b0*/  STL [R1+0xb0], R0 ;  /* 0x0000b00001007387 */ /* 0x0003e80000100800 */
[----:B------:R-:W4:Y:S04]  /*496c0*/  LDL.LU R21, [R1+0x34] ;  /* 0x0000340001157983 */ /* 0x000f280000300800 */
[----:B------:R-:W4:Y:S04]  /*496d0*/  LDL.LU R20, [R1+0x30] ;  /* 0x0000300001147983 */ /* 0x000f280000300800 */
[----:B------:R-:W4:Y:S01]  /*496e0*/  LDL.LU R19, [R1+0x2c] ;  /* 0x00002c0001137983 */ /* 0x000f220000300800 */
[----:B---3--:R-:W-:Y:S01]  /*496f0*/  FMUL R9, R158, 0.25 ;  /* 0x3e8000009e097820 */ /* 0x008fe20000400000 */
[----:B0-----:R-:W-:-:S04]  /*49700*/  FMUL R8, R157, 0.25 ;  /* 0x3e8000009d087820 */ /* 0x001fc80000400000 */
[----:B------:R-:W-:Y:S01]  /*49710*/  FSEL R9, R9, R158, P0 ;  /* 0x0000009e09097208 */ /* 0x000fe20000000000 */
[----:B-1----:R-:W-:Y:S01]  /*49720*/  FMUL R7, R18, 0.25 ;  /* 0x3e80000012077820 */ /* 0x002fe20000400000 */
        /* <DEDUP_REMOVED lines=9> */
[----:B------:R-:W3:Y:S04]  /*497c0*/  LDL.LU R158, [R1+0x28] ;  /* 0x00002800019e7983 */ /* 0x000ee80000300800 */
[----:B------:R1:W-:Y:S04]  /*497d0*/  STL [R1+0x5c], R2 ;  /* 0x00005c0201007387 */ /* 0x0003e80000100800 */
[----:B------:R-:W3:Y:S04]  /*497e0*/  LDL.LU R157, [R1+0x24] ;  /* 0x00002400019d7983 */ /* 0x000ee80000300800 */
[----:B------:R1:W-:Y:S04]  /*497f0*/  STL [R1+0xbc], R0 ;  /* 0x0000bc0001007387 */ /* 0x0003e80000100800 */
[----:B------:R-:W3:Y:S04]  /*49800*/  LDL.LU R18, [R1+0x20] ;  /* 0x0000200001127983 */ /* 0x000ee80000300800 */
[----:B------:R-:W3:Y:S01]  /*49810*/  LDL.LU R15, [R1+0x1c] ;  /* 0x00001c00010f7983 */ /* 0x000ee20000300800 */
[----:B--2---:R-:W-:Y:S01]  /*49820*/  FMUL R9, R156, 0.25 ;  /* 0x3e8000009c097820 */ /* 0x004fe20000400000 */
[----:B0-----:R-:W-:-:S02]  /*49830*/  FMUL R8, R155, 0.25 ;  /* 0x3e8000009b087820 */ /* 0x001fc40000400000 */
[----:B------:R-:W2:Y:S01]  /*49840*/  LDL.LU R14, [R1+0x18] ;  /* 0x00001800010e7983 */ /* 0x000ea20000300800 */
[----:B-1----:R-:W-:Y:S01]  /*49850*/  FMUL R7, R154, 0.25 ;  /* 0x3e8000009a077820 */ /* 0x002fe20000400000 */
[----:B------:R-:W-:Y:S02]  /*49860*/  FSEL R9, R9, R156, P0 ;  /* 0x0000009c09097208 */ /* 0x000fe40000000000 */
[----:B------:R-:W-:Y:S01]  /*49870*/  FSEL R8, R8, R155, P1 ;  /* 0x0000009b08087208 */ /* 0x000fe20000800000 */
[----:B------:R-:W-:Y:S01]  /*49880*/  FMUL R2, R153, 0.25 ;  /* 0x3e80000099027820 */ /* 0x000fe20000400000 */
[----:B------:R-:W-:Y:S01]  /*49890*/  FSEL R7, R7, R154, P1 ;  /* 0x0000009a07077208 */ /* 0x000fe20000800000 */
[----:B------:R-:W-:-:S03]  /*498a0*/  FMUL R0, R152, 0.25 ;  /* 0x3e80000098007820 */ /* 0x000fc60000400000 */
[----:B------:R-:W-:Y:S01]  /*498b0*/  FSEL R2, R2, R153, P0 ;  /* 0x0000009902027208 */ /* 0x000fe20000000000 */
[----:B------:R4:W-:Y:S01]  /*498c0*/  STL [R1+0xb8], R9 ;  /* 0x0000b80901007387 */ /* 0x0009e20000100800 */
[----:B------:R-:W-:-:S03]  /*498d0*/  FSEL R0, R0, R152, P0 ;  /* 0x0000009800007208 */ /* 0x000fc60000000000 */
[----:B------:R0:W-:Y:S04]  /*498e0*/  STL [R1+0x4c], R8 ;  /* 0x00004c0801007387 */ /* 0x0001e80000100800 */
[----:B------:R1:W-:Y:S04]  /*498f0*/  STL [R1+0x48], R7 ;  /* 0x0000480701007387 */ /* 0x0003e80000100800 */
[----:B------:R-:W2:Y:S04]  /*49900*/  LDL.LU R156, [R1+0x14] ;  /* 0x00001400019c7983 */ /* 0x000ea80000300800 */
[----:B------:R1:W-:Y:S04]  /*49910*/  STL [R1+0xa8], R2 ;  /* 0x0000a80201007387 */ /* 0x0003e80000100800 */
[----:B------:R-:W2:Y:S01]  /*49920*/  LDL.LU R155, [R1+0x10] ;  /* 0x00001000019b7983 */ /* 0x000ea20000300800 */
[----:B----4-:R-:W-:-:S03]  /*49930*/  FMUL R9, R23, 0.25 ;  /* 0x3e80000017097820 */ /* 0x010fc60000400000 */
[----:B------:R4:W-:Y:S04]  /*49940*/  STL [R1+0xa4], R0 ;  /* 0x0000a40001007387 */ /* 0x0009e80000100800 */
[----:B------:R-:W2:Y:S01]  /*49950*/  LDL.LU R154, [R1+0xc] ;  /* 0x00000c00019a7983 */ /* 0x000ea20000300800 */
[----:B0-----:R-:W-:-:S03]  /*49960*/  FMUL R8, R22, 0.25 ;  /* 0x3e80000016087820 */ /* 0x001fc60000400000 */
[----:B------:R-:W2:Y:S01]  /*49970*/  LDL.LU R153, [R1+0x4] ;  /* 0x0000040001997983 */ /* 0x000ea20000300800 */
[----:B------:R-:W-:-:S03]  /*49980*/  FSEL R9, R9, R23, P1 ;  /* 0x0000001709097208 */ /* 0x000fc60000800000 */
[----:B------:R-:W2:Y:S01]  /*49990*/  LDL.LU R152, [R1+0x3fc] ;  /* 0x0003fc0001987983 */ /* 0x000ea20000300800 */
[----:B-1----:R-:W-:Y:S01]  /*499a0*/  FMUL R7, R21, 0.25 ;  /* 0x3e80000015077820 */ /* 0x002fe20000400000 */
[----:B------:R-:W-:Y:S01]  /*499b0*/  FSEL R8, R8, R22, P1 ;  /* 0x0000001608087208 */ /* 0x000fe20000800000 */
[----:B------:R-:W-:-:S03]  /*499c0*/  FMUL R2, R20, 0.25 ;  /* 0x3e80000014027820 */ /* 0x000fc60000400000 */
[----:B------:R-:W-:Y:S01]  /*499d0*/  FSEL R7, R7, R21, P0 ;  /* 0x0000001507077208 */ /* 0x000fe20000000000 */
[----:B----4-:R-:W-:Y:S01]  /*499e0*/  FMUL R0, R19, 0.25 ;  /* 0x3e80000013007820 */ /* 0x010fe20000400000 */
        /* <DEDUP_REMOVED lines=19> */
[----:B------:R0:W-:Y:S01]  /*49b20*/  STL [R1+0x2c], R9 ;  /* 0x00002c0901007387 */ /* 0x0001e20000100800 */
[----:B------:R-:W-:-:S03]  /*49b30*/  FSEL R2, R2, R15, P1 ;  /* 0x0000000f02027208 */ /* 0x000fc60000800000 */
[----:B------:R1:W-:Y:S04]  /*49b40*/  STL [R1+0x90], R8 ;  /* 0x0000900801007387 */ /* 0x0003e80000100800 */
[----:B------:R3:W-:Y:S04]  /*49b50*/  STL [R1+0x88], R7 ;  /* 0x0000880701007387 */ /* 0x0007e80000100800 */
[----:B------:R-:W4:Y:S04]  /*49b60*/  LDL.LU R18, [R1+0x3e4] ;  /* 0x0003e40001127983 */ /* 0x000f280000300800 */
[----:B------:R3:W-:Y:S04]  /*49b70*/  STL [R1+0x28], R2 ;  /* 0x0000280201007387 */ /* 0x0007e80000100800 */
[----:B------:R-:W4:Y:S01]  /*49b80*/  LDL.LU R15, [R1+0x3e0] ;  /* 0x0003e000010f7983 */ /* 0x000f220000300800 */
[----:B--2---:R-:W-:-:S05]  /*49b90*/  FMUL R0, R14, 0.25 ;  /* 0x3e8000000e007820 */ /* 0x004fca0000400000 */
[----:B------:R-:W-:Y:S01]  /*49ba0*/  FSEL R0, R0, R14, P1 ;  /* 0x0000000e00007208 */ /* 0x000fe20000800000 */
[----:B0-----:R-:W-:-:S04]  /*49bb0*/  FMUL R9, R156, 0.25 ;  /* 0x3e8000009c097820 */ /* 0x001fc80000400000 */
[----:B------:R0:W-:Y:S01]  /*49bc0*/  STL [R1+0x38], R0 ;  /* 0x0000380001007387 */ /* 0x0001e20000100800 */
[----:B-1----:R-:W-:Y:S01]  /*49bd0*/  FMUL R8, R155, 0.25 ;  /* 0x3e8000009b087820 */ /* 0x002fe20000400000 */
[----:B------:R-:W-:Y:S02]  /*49be0*/  FSEL R9, R9, R156, P0 ;  /* 0x0000009c09097208 */ /* 0x000fe40000000000 */
[----:B------:R-:W2:Y:S01]  /*49bf0*/  LDL.LU R14, [R1+0x3dc] ;  /* 0x0003dc00010e7983 */ /* 0x000ea20000300800 */
[----:B---3--:R-:W-:Y:S01]  /*49c00*/  FMUL R7, R154, 0.25 ;  /* 0x3e8000009a077820 */ /* 0x008fe20000400000 */
[----:B------:R-:W-:Y:S02]  /*49c10*/  FSEL R8, R8, R155, P0 ;  /* 0x0000009b08087208 */ /* 0x000fe40000000000 */
[----:B------:R-:W3:Y:S01]  /*49c20*/  LDL.LU R159, [R1+0x3d8] ;  /* 0x0003d800019f7983 */ /* 0x000ee20000300800 */
[----:B------:R-:W-:Y:S01]  /*49c30*/  FMUL R2, R153, 0.25 ;  /* 0x3e80000099027820 */ /* 0x000fe20000400000 */
[----:B------:R-:W-:-:S02]  /*49c40*/  FSEL R7, R7, R154, P1 ;  /* 0x0000009a07077208 */ /* 0x000fc40000800000 */
[----:B------:R-:W3:Y:S01]  /*49c50*/  LDL.LU R158, [R1+0x3d4] ;  /* 0x0003d400019e7983 */ /* 0x000ee20000300800 */
[----:B0-----:R-:W-:Y:S01]  /*49c60*/  FMUL R0, R152, 0.25 ;  /* 0x3e80000098007820 */ /* 0x001fe20000400000 */
[----:B------:R-:W-:Y:S02]  /*49c70*/  FSEL R2, R2, R153, P0 ;  /* 0x0000009902027208 */ /* 0x000fe40000000000 */
[----:B------:R4:W-:Y:S02]  /*49c80*/  STL [R1+0x84], R9 ;  /* 0x0000840901007387 */ /* 0x0009e40000100800 */
[----:B------:R-:W-:Y:S02]  /*49c90*/  FSEL R0, R0, R152, P3 ;  /* 0x0000009800007208 */ /* 0x000fe40001800000 */
[----:B------:R0:W-:Y:S04]  /*49ca0*/  STL [R1+0x80], R8 ;  /* 0x0000800801007387 */ /* 0x0001e80000100800 */
[----:B------:R1:W-:Y:S04]  /*49cb0*/  STL [R1+0x34], R7 ;  /* 0x0000340701007387 */ /* 0x0003e80000100800 */
[----:B------:R-:W3:Y:S04]  /*49cc0*/  LDL.LU R157, [R1+0x3d0] ;  /* 0x0003d000019d7983 */ /* 0x000ee80000300800 */
[----:B------:R1:W-:Y:S04]  /*49cd0*/  STL [R1+0x70], R2 ;  /* 0x0000700201007387 */ /* 0x0003e80000100800 */
[----:B------:R-:W3:Y:S01]  /*49ce0*/  LDL.LU R156, [R1+0x3cc] ;  /* 0x0003cc00019c7983 */ /* 0x000ee20000300800 */
[----:B----4-:R-:W-:-:S03]  /*49cf0*/  FMUL R9, R23, 0.25 ;  /* 0x3e80000017097820 */ /* 0x010fc60000400000 */
[----:B------:R4:W-:Y:S04]  /*49d00*/  STL [R1+0x7c], R0 ;  /* 0x00007c0001007387 */ /* 0x0009e80000100800 */
[----:B------:R-:W3:Y:S01]  /*49d10*/  LDL.LU R155, [R1+0x3c8] ;  /* 0x0003c800019b7983 */ /* 0x000ee20000300800 */
[----:B0-----:R-:W-:Y:S01]  /*49d20*/  FMUL R8, R22, 0.25 ;  /* 0x3e80000016087820 */ /* 0x001fe20000400000 */
[----:B------:R-:W-:Y:S02]  /*49d30*/  FSEL R9, R9, R23, P3 ;  /* 0x0000001709097208 */ /* 0x000fe40001800000 */
[----:B------:R-:W3:Y:S01]  /*49d40*/  LDL.LU R154, [R1+0x3c4] ;  /* 0x0003c400019a7983 */ /* 0x000ee20000300800 */
[----:B-1----:R-:W-:Y:S01]  /*49d50*/  FMUL R7, R21, 0.25 ;  /* 0x3e80000015077820 */ /* 0x002fe20000400000 */
[----:B------:R-:W-:-:S02]  /*49d60*/  FSEL R8, R8, R22, P2 ;  /* 0x0000001608087208 */ /* 0x000fc40001000000 */
[----:B------:R-:W3:Y:S01]  /*49d70*/  LDL.LU R153, [R1+0x3c0] ;  /* 0x0003c00001997983 */ /* 0x000ee20000300800 */
[----:B------:R-:W-:Y:S01]  /*49d80*/  FMUL R2, R20, 0.25 ;  /* 0x3e80000014027820 */ /* 0x000fe20000400000 */
[----:B------:R-:W-:Y:S01]  /*49d90*/  FSEL R7, R7, R21, P2 ;  /* 0x0000001507077208 */ /* 0x000fe20001000000 */
[----:B----4-:R-:W-:-:S03]  /*49da0*/  FMUL R0, R19, 0.25 ;  /* 0x3e80000013007820 */ /* 0x010fc60000400000 */
[----:B------:R-:W-:Y:S01]  /*49db0*/  FSEL R2, R2, R20, P3 ;  /* 0x0000001402027208 */ /* 0x000fe20001800000 */
[----:B------:R0:W-:Y:S01]  /*49dc0*/  STL [R1+0x74], R9 ;  /* 0x0000740901007387 */ /* 0x0001e20000100800 */
[----:B------:R-:W-:-:S03]  /*49dd0*/  FSEL R0, R0, R19, P3 ;  /* 0x0000001300007208 */ /* 0x000fc60001800000 */
        /* <DEDUP_REMOVED lines=9> */
[----:B0-----:R-:W-:-:S05]  /*49e70*/  FMUL R9, R18, 0.25 ;  /* 0x3e80000012097820 */ /* 0x001fca0000400000 */
[----:B------:R-:W-:Y:S01]  /*49e80*/  FSEL R9, R9, R18, P2 ;  /* 0x0000001209097208 */ /* 0x000fe20001000000 */
[----:B-1----:R-:W-:-:S04]  /*49e90*/  FMUL R8, R15, 0.25 ;  /* 0x3e8000000f087820 */ /* 0x002fc80000400000 */
[----:B------:R-:W-:Y:S01]  /*49ea0*/  STL [R1+0xc4], R9 ;  /* 0x0000c40901007387 */ /* 0x000fe20000100800 */
[----:B------:R-:W-:-:S03]  /*49eb0*/  FSEL R8, R8, R15, P2 ;  /* 0x0000000f08087208 */ /* 0x000fc60001000000 */
[----:B------:R-:W4:Y:S04]  /*49ec0*/  LDL.LU R19, [R1+0x3a8] ;  /* 0x0003a80001137983 */ /* 0x000f280000300800 */
[----:B------:R0:W-:Y:S04]  /*49ed0*/  STL [R1+0xc0], R8 ;  /* 0x0000c00801007387 */ /* 0x0001e80000100800 */
[----:B------:R-:W4:Y:S01]  /*49ee0*/  LDL.LU R18, [R1+0x3a4] ;  /* 0x0003a40001127983 */ /* 0x000f220000300800 */
[----:B--2---:R-:W-:-:S05]  /*49ef0*/  FMUL R7, R14, 0.25 ;  /* 0x3e8000000e077820 */ /* 0x004fca0000400000 */
[----:B------:R-:W-:Y:S01]  /*49f00*/  FSEL R7, R7, R14, P3 ;  /* 0x0000000e07077208 */ /* 0x000fe20001800000 */
[----:B---3--:R-:W-:Y:S01]  /*49f10*/  FMUL R2, R159, 0.25 ;  /* 0x3e8000009f027820 */ /* 0x008fe20000400000 */
[----:B------:R-:W-:-:S04]  /*49f20*/  FMUL R0, R158, 0.25 ;  /* 0x3e8000009e007820 */ /* 0x000fc80000400000 */
[----:B0-----:R-:W-:Y:S01]  /*49f30*/  FSEL R8, R2, R159, P3 ;  /* 0x0000009f02087208 */ /* 0x001fe20001800000 */
[----:B------:R0:W-:Y:S04]  /*49f40*/  STL [R1+0x24], R7 ;  /* 0x0000240701007387 */ /* 0x0001e80000100800 */
[----:B------:R-:W2:Y:S04]  /*49f50*/  LDL.LU R251, [R1+0x3a0] ;  /* 0x0003a00001fb7983 */ /* 0x000ea80000300800 */
[----:B------:R-:W3:Y:S01]  /*49f60*/  LDL.LU R15, [R1+0x39c] ;  /* 0x00039c00010f7983 */ /* 0x000ee20000300800 */
[----:B0-----:R-:W-:-:S03]  /*49f70*/  FSEL R7, R0, R158, P2 ;  /* 0x0000009e00077208 */ /* 0x001fc60001000000 */
[----:B------:R-:W2:Y:S01]  /*49f80*/  LDL.LU R14, [R1+0x398] ;  /* 0x00039800010e7983 */ /* 0x000ea20000300800 */
[----:B------:R-:W-:-:S03]  /*49f90*/  FMUL R2, R157, 0.25 ;  /* 0x3e8000009d027820 */ /* 0x000fc60000400000 */
[----:B------:R0:W-:Y:S02]  /*49fa0*/  STL [R1+0x20], R8 ;  /* 0x0000200801007387 */ /* 0x0001e40000100800 */
[----:B------:R-:W-:Y:S01]  /*49fb0*/  FSEL R2, R2, R157, P2 ;  /* 0x0000009d02027208 */ /* 0x000fe20001000000 */
[----:B------:R-:W-:Y:S01]  /*49fc0*/  FMUL R0, R156, 0.25 ;  /* 0x3e8000009c007820 */ /* 0x000fe20000400000 */
[----:B------:R1:W-:Y:S01]  /*49fd0*/  STL [R1+0xac], R7 ;  /* 0x0000ac0701007387 */ /* 0x0003e20000100800 */
[----:B------:R-:W-:-:S03]  /*49fe0*/  FMUL R250, R155, 0.25 ;  /* 0x3e8000009bfa7820 */ /* 0x000fc60000400000 */
[----:B------:R-:W-:Y:S01]  /*49ff0*/  FSEL R0, R0, R156, P3 ;  /* 0x0000009c00007208 */ /* 0x000fe20001800000 */
[----:B0-----:R-:W-:Y:S01]  /*4a000*/  FMUL R8, R154, 0.25 ;  /* 0x3e8000009a087820 */ /* 0x001fe20000400000 */
[----:B------:R-:W-:Y:S01]  /*4a010*/  FSEL R250, R250, R155, P3 ;  /* 0x0000009bfafa7208 */ /* 0x000fe20001800000 */
[----:B------:R0:W-:Y:S01]  /*4a020*/  STL [R1+0xa0], R2 ;  /* 0x0000a00201007387 */ /* 0x0001e20000100800 */
[----:B-1----:R-:W-:-:S03]  /*4a030*/  FMUL R7, R153, 0.25 ;  /* 0x3e80000099077820 */ /* 0x002fc60000400000 */
[----:B------:R-:W-:Y:S01]  /*4a040*/  STL [R1+0x1fec], R250 ;  /* 0x001fecfa01007387 */ /* 0x000fe20000100800 */
[----:B0-----:R-:W-:-:S03]  /*4a050*/  FSEL R2, R8, R154, P2 ;  /* 0x0000009a08027208 */ /* 0x001fc60001000000 */
[----:B------:R0:W-:Y:S04]  /*4a060*/  STL [R1+0x8], R0 ;  /* 0x0000080001007387 */ /* 0x0001e80000100800 */
[----:B------:R1:W-:Y:S01]  /*4a070*/  STL [R1+0x94], R2 ;  /* 0x0000940201007387 */ /* 0x0003e20000100800 */
[----:B0-----:R-:W-:Y:S01]  /*4a080*/  FSEL R0, R7, R153, P2 ;  /* 0x0000009907007208 */ /* 0x001fe20001000000 */
[----:B----4-:R-:W-:-:S04]  /*4a090*/  FMUL R249, R152, 0.25 ;  /* 0x3e80000098f97820 */ /* 0x010fc80000400000 */
[----:B------:R0:W-:Y:S01]  /*4a0a0*/  STL [R1+0x8c], R0 ;  /* 0x00008c0001007387 */ /* 0x0001e20000100800 */
[----:B------:R-:W-:Y:S01]  /*4a0b0*/  FMUL R245, R23, 0.25 ;  /* 0x3e80000017f57820 */ /* 0x000fe20000400000 */
[----:B------:R-:W-:Y:S01]  /*4a0c0*/  FSEL R249, R249, R152, P3 ;  /* 0x00000098f9f97208 */ /* 0x000fe20001800000 */
[----:B-1----:R-:W-:-:S03]  /*4a0d0*/  FMUL R2, R22, 0.25 ;  /* 0x3e80000016027820 */ /* 0x002fc60000400000 */
[----:B------:R-:W-:Y:S01]  /*4a0e0*/  FSEL R245, R245, R23, P3 ;  /* 0x00000017f5f57208 */ /* 0x000fe20001800000 */
[----:B0-----:R-:W-:Y:S01]  /*4a0f0*/  FMUL R0, R21, 0.25 ;  /* 0x3e80000015007820 */ /* 0x001fe20000400000 */
[----:B------:R-:W-:Y:S01]  /*4a100*/  FMUL R7, R20, 0.25 ;  /* 0x3e80000014077820 */ /* 0x000fe20000400000 */
[----:B------:R-:W-:Y:S01]  /*4a110*/  FSEL R2, R2, R22, P2 ;  /* 0x0000001602027208 */ /* 0x000fe20001000000 */
[----:B------:R-:W-:Y:S02]  /*4a120*/  STL [R1+0x1ff0], R249 ;  /* 0x001ff0f901007387 */ /* 0x000fe40000100800 */
[----:B------:R-:W-:Y:S02]  /*4a130*/  FSEL R0, R0, R21, P2 ;  /* 0x0000001500007208 */ /* 0x000fe40001000000 */
[----:B------:R-:W-:Y:S01]  /*4a140*/  FSEL R7, R7, R20, P3 ;  /* 0x0000001407077208 */ /* 0x000fe20001800000 */
[----:B------:R-:W-:Y:S04]  /*4a150*/  STL [R1+0x1ff4], R245 ;  /* 0x001ff4f501007387 */ /* 0x000fe80000100800 */
[----:B------:R-:W-:Y:S04]  /*4a160*/  STL [R1+0x78], R2 ;  /* 0x0000780201007387 */ /* 0x000fe80000100800 */
[----:B------:R-:W-:Y:S04]  /*4a170*/  STL [R1+0x1ff8], R7 ;  /* 0x001ff80701007387 */ /* 0x000fe80000100800 */
[----:B------:R0:W-:Y:S01]  /*4a180*/  STL [R1+0x6c], R0 ;  /* 0x00006c0001007387 */ /* 0x0001e20000100800 */
[----:B------:R-:W-:-:S05]  /*4a190*/  FMUL R8, R19, 0.25 ;  /* 0x3e80000013087820 */ /* 0x000fca0000400000 */
[----:B------:R-:W-:Y:S01]  /*4a1a0*/  FSEL R8, R8, R19, P3 ;  /* 0x0000001308087208 */ /* 0x000fe20001800000 */
[----:B0-----:R-:W-:-:S04]  /*4a1b0*/  FMUL R0, R18, 0.25 ;  /* 0x3e80000012007820 */ /* 0x001fc80000400000 */
[----:B------:R-:W-:Y:S01]  /*4a1c0*/  STL [R1+0x1ffc], R8 ;  /* 0x001ffc0801007387 */ /* 0x000fe20000100800 */
[----:B------:R-:W-:-:S03]  /*4a1d0*/  FSEL R0, R0, R18, P2 ;  /* 0x0000001200007208 */ /* 0x000fc60001000000 */
[----:B------:R-:W4:Y:S04]  /*4a1e0*/  LDL.LU R248, [R1+0x394] ;  /* 0x0003940001f87983 */ /* 0x000f280000300800 */
[----:B------:R-:W4:Y:S04]  /*4a1f0*/  LDL.LU R21, [R1+0x390] ;  /* 0x0003900001157983 */ /* 0x000f280000300800 */
[----:B------:R0:W-:Y:S04]  /*4a200*/  STL [R1+0x58], R0 ;  /* 0x0000580001007387 */ /* 0x0001e80000100800 */
        /* <DEDUP_REMOVED lines=100> */
[----:B---3--:R-:W-:Y:S01]  /*4a850*/  FMUL R9, R15, 0.25 ;  /* 0x3e8000000f097820 */ /* 0x008fe20000400000 */
[----:B--2---:R-:W-:Y:S01]  /*4a860*/  FMUL R10, R14, 0.25 ;  /* 0x3e8000000e0a7820 */ /* 0x004fe20000400000 */
[----:B------:R-:W-:Y:S01]  /*4a870*/  FMUL R2, R251, 0.25 ;  /* 0x3e800000fb027820 */ /* 0x000fe20000400000 */
[----:B----4-:R-:W-:Y:S01]  /*4a880*/  FMUL R12, R21, 0.25 ;  /* 0x3e800000150c7820 */ /* 0x010fe20000400000 */
[----:B------:R-:W-:Y:S01]  /*4a890*/  FMUL R13, R20, 0.25 ;  /* 0x3e800000140d7820 */ /* 0x000fe20000400000 */
[----:B------:R-:W-:Y:S01]  /*4a8a0*/  FSEL R9, R9, R15, P3 ;  /* 0x0000000f09097208 */ /* 0x000fe20001800000 */
[----:B------:R-:W-:Y:S01]  /*4a8b0*/  FMUL R11, R248, 0.25 ;  /* 0x3e800000f80b7820 */ /* 0x000fe20000400000 */
[----:B------:R-:W-:Y:S01]  /*4a8c0*/  FSEL R10, R10, R14, P3 ;  /* 0x0000000e0a0a7208 */ /* 0x000fe20001800000 */
[----:B------:R-:W-:Y:S01]  /*4a8d0*/  FMUL R15, R18, 0.25 ;  /* 0x3e800000120f7820 */ /* 0x000fe20000400000 */
[----:B------:R-:W-:Y:S01]  /*4a8e0*/  FMUL R14, R19, 0.25 ;  /* 0x3e800000130e7820 */ /* 0x000fe20000400000 */
[----:B------:R-:W-:Y:S01]  /*4a8f0*/  FSEL R252, R2, R251, P2 ;  /* 0x000000fb02fc7208 */ /* 0x000fe20001000000 */
[----:B------:R-:W2:Y:S01]  /*4a900*/  LDL.LU R123, [R1+0x5fc] ;  /* 0x0005fc00017b7983 */ /* 0x000ea20000300800 */
[----:B------:R-:W-:Y:S01]  /*4a910*/  FSEL R12, R12, R21, P2 ;  /* 0x000000150c0c7208 */ /* 0x000fe20001000000 */
[----:B------:R-:W-:Y:S01]  /*4a920*/  FMUL R21, R22, 0.25 ;  /* 0x3e80000016157820 */ /* 0x000fe20000400000 */
[----:B------:R-:W-:Y:S01]  /*4a930*/  FSEL R13, R13, R20, P3 ;  /* 0x000000140d0d7208 */ /* 0x000fe20001800000 */
[----:B------:R-:W3:Y:S01]  /*4a940*/  LDL.LU R124, [R1+0x5f8] ;  /* 0x0005f800017c7983 */ /* 0x000ee20000300800 */
[----:B------:R-:W-:Y:S01]  /*4a950*/  FSEL R11, R11, R248, P2 ;  /* 0x000000f80b0b7208 */ /* 0x000fe20001000000 */
[----:B------:R-:W-:Y:S01]  /*4a960*/  FMUL R16, R247, 0.25 ;  /* 0x3e800000f7107820 */ /* 0x000fe20000400000 */
[----:B------:R-:W-:Y:S01]  /*4a970*/  FSEL R15, R15, R18, P2 ;  /* 0x000000120f0f7208 */ /* 0x000fe20001000000 */
[----:B------:R-:W-:Y:S01]  /*4a980*/  FMUL R20, R23, 0.25 ;  /* 0x3e80000017147820 */ /* 0x000fe20000400000 */
[----:B------:R-:W4:Y:S01]  /*4a990*/  LDL.LU R125, [R1+0x5f4] ;  /* 0x0005f400017d7983 */ /* 0x000f220000300800 */
[----:B------:R-:W-:Y:S01]  /*4a9a0*/  FSEL R14, R14, R19, P3 ;  /* 0x000000130e0e7208 */ /* 0x000fe20001800000 */
[----:B------:R-:W-:Y:S01]  /*4a9b0*/  FMUL R18, R246, 0.25 ;  /* 0x3e800000f6127820 */ /* 0x000fe20000400000 */
[----:B------:R-:W-:Y:S01]  /*4a9c0*/  FMUL R19, R244, 0.25 ;  /* 0x3e800000f4137820 */ /* 0x000fe20000400000 */
[----:B------:R-:W-:Y:S01]  /*4a9d0*/  STL [R1+0x1fc4], R252 ;  /* 0x001fc4fc01007387 */ /* 0x000fe20000100800 */
[----:B------:R-:W-:Y:S01]  /*4a9e0*/  FSEL R21, R21, R22, P2 ;  /* 0x0000001615157208 */ /* 0x000fe20001000000 */
[----:B------:R-:W-:-:S02]  /*4a9f0*/  FMUL R22, R243, 0.25 ;  /* 0x3e800000f3167820 */ /* 0x000fc40000400000 */
[----:B------:R-:W-:Y:S01]  /*4aa00*/  STL [R1+0x2000], R9 ;  /* 0x0020000901007387 */ /* 0x000fe20000100800 */
[----:B------:R-:W-:Y:S02]  /*4aa10*/  FSEL R16, R16, R247, P2 ;  /* 0x000000f710107208 */ /* 0x000fe40001000000 */
[----:B------:R-:W-:Y:S01]  /*4aa20*/  FSEL R20, R20, R23, P2 ;  /* 0x0000001714147208 */ /* 0x000fe20001000000 */
[----:B------:R-:W-:Y:S01]  /*4aa30*/  STL [R1+0x2004], R10 ;  /* 0x0020040a01007387 */ /* 0x000fe20000100800 */
[----:B------:R-:W-:Y:S01]  /*4aa40*/  FSEL R18, R18, R246, P3 ;  /* 0x000000f612127208 */ /* 0x000fe20001800000 */
[----:B------:R-:W-:Y:S02]  /*4aa50*/  FMUL R23, R242, 0.25 ;  /* 0x3e800000f2177820 */ /* 0x000fe40000400000 */
[----:B------:R-:W-:Y:S01]  /*4aa60*/  STL [R1+0x1fc8], R11 ;  /* 0x001fc80b01007387 */ /* 0x000fe20000100800 */
[----:B------:R-:W-:Y:S01]  /*4aa70*/  FSEL R19, R19, R244, P3 ;  /* 0x000000f413137208 */ /* 0x000fe20001800000 */
[----:B------:R-:W-:-:S02]  /*4aa80*/  FMUL R24, R241, 0.25 ;  /* 0x3e800000f1187820 */ /* 0x000fc40000400000 */
[----:B------:R-:W-:Y:S01]  /*4aa90*/  STL [R1+0x1fcc], R12 ;  /* 0x001fcc0c01007387 */ /* 0x000fe20000100800 */
[----:B------:R-:W-:Y:S01]  /*4aaa0*/  FMUL R25, R240, 0.25 ;  /* 0x3e800000f0197820 */ /* 0x000fe20000400000 */
[----:B------:R-:W-:Y:S02]  /*4aab0*/  FMUL R26, R239, 0.25 ;  /* 0x3e800000ef1a7820 */ /* 0x000fe40000400000 */
[----:B------:R-:W-:Y:S01]  /*4aac0*/  STL [R1+0x2008], R13 ;  /* 0x0020080d01007387 */ /* 0x000fe20000100800 */
[----:B------:R-:W-:Y:S01]  /*4aad0*/  FSEL R22, R22, R243, P3 ;  /* 0x000000f316167208 */ /* 0x000fe20001800000 */
[----:B------:R-:W-:Y:S02]  /*4aae0*/  FMUL R27, R238, 0.25 ;  /* 0x3e800000ee1b7820 */ /* 0x000fe40000400000 */
[----:B------:R1:W-:Y:S01]  /*4aaf0*/  STL [R1+0x200c], R14 ;  /* 0x00200c0e01007387 */ /* 0x0003e20000100800 */
[----:B------:R-:W-:Y:S01]  /*4ab00*/  FSEL R23, R23, R242, P3 ;  /* 0x000000f217177208 */ /* 0x000fe20001800000 */
[----:B------:R-:W-:-:S02]  /*4ab10*/  FMUL R28, R237, 0.25 ;  /* 0x3e800000ed1c7820 */ /* 0x000fc40000400000 */
[----:B------:R-:W-:Y:S01]  /*4ab20*/  STL [R1+0x1fd0], R15 ;  /* 0x001fd00f01007387 */ /* 0x000fe20000100800 */
[----:B------:R-:W-:Y:S01]  /*4ab30*/  FSEL R24, R24, R241, P2 ;  /* 0x000000f118187208 */ /* 0x000fe20001000000 */
[----:B------:R-:W-:Y:S02]  /*4ab40*/  FMUL R29, R236, 0.25 ;  /* 0x3e800000ec1d7820 */ /* 0x000fe40000400000 */
[----:B------:R-:W-:Y:S01]  /*4ab50*/  STL [R1+0x1fd4], R16 ;  /* 0x001fd41001007387 */ /* 0x000fe20000100800 */
[----:B------:R-:W-:Y:S01]  /*4ab60*/  FSEL R25, R25, R240, P2 ;  /* 0x000000f019197208 */ /* 0x000fe20001000000 */
[----:B------:R-:W-:Y:S02]  /*4ab70*/  FMUL R30, R235, 0.25 ;  /* 0x3e800000eb1e7820 */ /* 0x000fe40000400000 */
[----:B------:R-:W-:Y:S01]  /*4ab80*/  STL [R1+0x2010], R18 ;  /* 0x0020101201007387 */ /* 0x000fe20000100800 */
        /* <DEDUP_REMOVED lines=246> */
[----:B------:R-:W-:-:S03]  /*4baf0*/  FSEL R108, R108, R157, P2 ;  /* 0x0000009d6c6c7208 */ /* 0x000fc60001000000 */
        /* <DEDUP_REMOVED lines=16> */
[----:B------:R-:W2:Y:S04]  /*4bc00*/  LDL.LU R126, [R1+0x5f0] ;  /* 0x0005f000017e7983 */ /* 0x000ea80000300800 */
[----:B------:R-:W3:Y:S04]  /*4bc10*/  LDL.LU R127, [R1+0x5ec] ;  /* 0x0005ec00017f7983 */ /* 0x000ee80000300800 */
[----:B------:R-:W3:Y:S04]  /*4bc20*/  LDL.LU R128, [R1+0x5e8] ;  /* 0x0005e80001807983 */ /* 0x000ee80000300800 */
[----:B------:R-:W3:Y:S04]  /*4bc30*/  LDL.LU R129, [R1+0x5e4] ;  /* 0x0005e40001817983 */ /* 0x000ee80000300800 */
[----:B------:R-:W2:Y:S04]  /*4bc40*/  LDL.LU R130, [R1+0x5e0] ;  /* 0x0005e00001827983 */ /* 0x000ea80000300800 */
[----:B------:R-:W3:Y:S04]  /*4bc50*/  LDL.LU R131, [R1+0x5dc] ;  /* 0x0005dc0001837983 */ /* 0x000ee80000300800 */
[----:B------:R-:W2:Y:S04]  /*4bc60*/  LDL.LU R132, [R1+0x5d8] ;  /* 0x0005d80001847983 */ /* 0x000ea80000300800 */
[----:B------:R-:W4:Y:S04]  /*4bc70*/  LDL.LU R133, [R1+0x5d4] ;  /* 0x0005d40001857983 */ /* 0x000f280000300800 */
[----:B------:R-:W3:Y:S04]  /*4bc80*/  LDL.LU R134, [R1+0x5d0] ;  /* 0x0005d00001867983 */ /* 0x000ee80000300800 */
[----:B------:R-:W3:Y:S04]  /*4bc90*/  LDL.LU R135, [R1+0x5cc] ;  /* 0x0005cc0001877983 */ /* 0x000ee80000300800 */
[----:B------:R-:W3:Y:S04]  /*4bca0*/  LDL.LU R136, [R1+0x5c8] ;  /* 0x0005c80001887983 */ /* 0x000ee80000300800 */
[----:B------:R-:W3:Y:S04]  /*4bcb0*/  LDL.LU R137, [R1+0x5c4] ;  /* 0x0005c40001897983 */ /* 0x000ee80000300800 */
[----:B------:R-:W3:Y:S04]  /*4bcc0*/  LDL.LU R138, [R1+0x5c0] ;  /* 0x0005c000018a7983 */ /* 0x000ee80000300800 */
[----:B------:R-:W3:Y:S04]  /*4bcd0*/  LDL.LU R139, [R1+0x5bc] ;  /* 0x0005bc00018b7983 */ /* 0x000ee80000300800 */
[----:B------:R-:W2:Y:S04]  /*4bce0*/  LDL.LU R140, [R1+0x5b8] ;  /* 0x0005b800018c7983 */ /* 0x000ea80000300800 */
[----:B------:R-:W3:Y:S04]  /*4bcf0*/  LDL.LU R141, [R1+0x5b4] ;  /* 0x0005b400018d7983 */ /* 0x000ee80000300800 */
[----:B------:R-:W3:Y:S04]  /*4bd00*/  LDL.LU R142, [R1+0x5b0] ;  /* 0x0005b000018e7983 */ /* 0x000ee80000300800 */
[----:B------:R-:W3:Y:S04]  /*4bd10*/  LDL.LU R143, [R1+0x5ac] ;  /* 0x0005ac00018f7983 */ /* 0x000ee80000300800 */
[----:B------:R-:W3:Y:S04]  /*4bd20*/  LDL.LU R144, [R1+0x5a8] ;  /* 0x0005a80001907983 */ /* 0x000ee80000300800 */
[----:B------:R-:W3:Y:S01]  /*4bd30*/  LDL.LU R145, [R1+0x5a4] ;  /* 0x0005a40001917983 */ /* 0x000ee20000300800 */
[----:B------:R-:W-:-:S03]  /*4bd40*/  FMUL R113, R152, 0.25 ;  /* 0x3e80000098717820 */ /* 0x000fc60000400000 */
[----:B------:R-:W3:Y:S04]  /*4bd50*/  LDL.LU R146, [R1+0x5a0] ;  /* 0x0005a00001927983 */ /* 0x000ee80000300800 */
[----:B------:R-:W3:Y:S04]  /*4bd60*/  LDL.LU R147, [R1+0x59c] ;  /* 0x00059c0001937983 */ /* 0x000ee80000300800 */
[----:B------:R-:W3:Y:S04]  /*4bd70*/  LDL.LU R148, [R1+0x598] ;  /* 0x0005980001947983 */ /* 0x000ee80000300800 */
[----:B------:R-:W3:Y:S04]  /*4bd80*/  LDL.LU R149, [R1+0x594] ;  /* 0x0005940001957983 */ /* 0x000ee80000300800 */
[----:B------:R-:W3:Y:S01]  /*4bd90*/  LDL.LU R150, [R1+0x590] ;  /* 0x0005900001967983 */ /* 0x000ee20000300800 */
[----:B------:R-:W-:-:S03]  /*4bda0*/  FSEL R113, R113, R152, P2 ;  /* 0x0000009871717208 */ /* 0x000fc60001000000 */
        /* <DEDUP_REMOVED lines=97> */
[----:B------:R-:W3:Y:S01]  /*4c3c0*/  LDL.LU R239, [R1+0x404] ;  /* 0x0004040001ef7983 */ /* 0x000ee20000300800 */
[----:B----4-:R-:W-:Y:S01]  /*4c3d0*/  FMUL R122, R133, 0.25 ;  /* 0x3e800000857a7820 */ /* 0x010fe20000400000 */
[----:B------:R-:W-:-:S04]  /*4c3e0*/  FMUL R116, R125, 0.25 ;  /* 0x3e8000007d747820 */ /* 0x000fc80000400000 */
[----:B------:R-:W-:Y:S01]  /*4c3f0*/  FSEL R122, R122, R133, P2 ;  /* 0x000000857a7a7208 */ /* 0x000fe20001000000 */
[----:B--2---:R-:W-:Y:S01]  /*4c400*/  FMUL R133, R140, 0.25 ;  /* 0x3e8000008c857820 */ /* 0x004fe20000400000 */
[----:B------:R-:W-:Y:S01]  /*4c410*/  FSEL R116, R116, R125, P2 ;  /* 0x0000007d74747208 */ /* 0x000fe20001000000 */
[----:B------:R-:W-:Y:S01]  /*4c420*/  FMUL R125, R132, 0.25 ;  /* 0x3e800000847d7820 */ /* 0x000fe20000400000 */
[----:B------:R-:W-:Y:S02]  /*4c430*/  FMUL R119, R130, 0.25 ;  /* 0x3e80000082777820 */ /* 0x000fe40000400000 */
[----:B------:R-:W-:Y:S01]  /*4c440*/  FSEL R133, R133, R140, P3 ;  /* 0x0000008c85857208 */ /* 0x000fe20001800000 */
[----:B---3--:R-:W-:Y:S01]  /*4c450*/  FMUL R140, R147, 0.25 ;  /* 0x3e800000938c7820 */ /* 0x008fe20000400000 */
[----:B------:R-:W-:Y:S01]  /*4c460*/  FSEL R125, R125, R132, P3 ;  /* 0x000000847d7d7208 */ /* 0x000fe20001800000 */
[----:B------:R-:W-:Y:S01]  /*4c470*/  FMUL R132, R139, 0.25 ;  /* 0x3e8000008b847820 */ /* 0x000fe20000400000 */
        /* <DEDUP_REMOVED lines=12> */
[----:B------:R-:W-:Y:S01]  /*4c540*/  FMUL R150, R161, 0.25 ;  /* 0x3e800000a1967820 */ /* 0x000fe20000400000 */
        /* <DEDUP_REMOVED lines=55> */
[----:B------:R-:W-:-:S02]  /*4c8c0*/  FSEL R175, R175, R188, P2 ;  /* 0x000000bcafaf7208 */ /* 0x000fc40001000000 */
[----:B------:R-:W-:Y:S01]  /*4c8d0*/  FSEL R181, R181, R184, P3 ;  /* 0x000000b8b5b57208 */ /* 0x000fe20001800000 */
        /* <DEDUP_REMOVED lines=13> */
[----:B------:R-:W-:Y:S01]  /*4c9b0*/  FSEL R177, R177, R178, P3 ;  /* 0x000000b2b1b17208 */ /* 0x000fe20001800000 */
[----:B------:R-:W-:Y:S01]  /*4c9c0*/  FMUL R121, R128, 0.25 ;  /* 0x3e80000080797820 */ /* 0x000fe20000400000 */
[----:B------:R-:W-:Y:S01]  /*4c9d0*/  FSEL R172, R172, R171, P3 ;  /* 0x000000abacac7208 */ /* 0x000fe20001800000 */
[----:B------:R-:W-:Y:S01]  /*4c9e0*/  FMUL R178, R183, 0.25 ;  /* 0x3e800000b7b27820 */ /* 0x000fe20000400000 */
[----:B------:R-:W-:Y:S01]  /*4c9f0*/  FMUL R193, R190, 0.25 ;  /* 0x3e800000bec17820 */ /* 0x000fe20000400000 */
[----:B------:R-:W-:Y:S01]  /*4ca00*/  FSEL R186, R186, R196, P2 ;  /* 0x000000c4baba7208 */ /* 0x000fe20001000000 */
[----:B------:R-:W-:Y:S01]  /*4ca10*/  FMUL R171, R180, 0.25 ;  /* 0x3e800000b4ab7820 */ /* 0x000fe20000400000 */
[----:B------:R-:W-:Y:S02]  /*4ca20*/  FSEL R168, R168, R166, P3 ;  /* 0x000000a6a8a87208 */ /* 0x000fe40001800000 */
        /* <DEDUP_REMOVED lines=21> */
[----:B------:R-:W-:-:S03]  /*4cb80*/  FMUL R199, R202, 0.25 ;  /* 0x3e800000cac77820 */ /* 0x000fc60000400000 */
[----:B------:R-:W-:Y:S02]  /*4cb90*/  FSEL R201, R201, R204, P3 ;  /* 0x000000ccc9c97208 */ /* 0x000fe40001800000 */
        /* <DEDUP_REMOVED lines=16> */
[----:B------:R-:W-:Y:S02]  /*4cca0*/  FSEL R146, R146, R236, P2 ;  /* 0x000000ec92927208 */ /* 0x000fe40001000000 */
[----:B------:R-:W-:Y:S01]  /*4ccb0*/  FSEL R194, R194, R195, P2 ;  /* 0x000000c3c2c27208 */ /* 0x000fe20001000000 */
[----:B------:R-:W-:Y:S01]  /*4ccc0*/  FMUL R195, R208, 0.25 ;  /* 0x3e800000d0c37820 */ /* 0x000fe20000400000 */
[----:B------:R-:W-:Y:S01]  /*4ccd0*/  FSEL R192, R192, R191, P3 ;  /* 0x000000bfc0c07208 */ /* 0x000fe20001800000 */
[----:B------:R-:W0:Y:S01]  /*4cce0*/  S2R R236, SR_TID.X ;  /* 0x0000000000ec7919 */ /* 0x000e220000002100 */
[----:B------:R-:W-:Y:S01]  /*4ccf0*/  FSEL R209, R209, R217, P3 ;  /* 0x000000d9d1d17208 */ /* 0x000fe20001800000 */
[----:B------:R-:W-:Y:S01]  /*4cd00*/  FMUL R191, R200, 0.25 ;  /* 0x3e800000c8bf7820 */ /* 0x000fe20000400000 */
[----:B------:R-:W-:Y:S01]  /*4cd10*/  FSEL R182, R182, R189, P2 ;  /* 0x000000bdb6b67208 */ /* 0x000fe20001000000 */
[----:B------:R-:W-:Y:S01]  /*4cd20*/  FMUL R213, R210, 0.25 ;  /* 0x3e800000d2d57820 */ /* 0x000fe20000400000 */
[----:B------:R-:W-:-:S04]  /*4cd30*/  FMUL R189, R197, 0.25 ;  /* 0x3e800000c5bd7820 */ /* 0x000fc80000400000 */
        /* <DEDUP_REMOVED lines=8> */
[----:B------:R-:W-:-:S03]  /*4cdc0*/  FSEL R210, R210, R221, P2 ;  /* 0x000000ddd2d27208 */ /* 0x000fc60001000000 */
[----:B------:R-:W-:Y:S02]  /*4cdd0*/  FSEL R217, R217, R218, P3 ;  /* 0x000000dad9d97208 */ /* 0x000fe40001800000 */
        /* <DEDUP_REMOVED lines=9> */
[----:B------:R-:W-:Y:S01]  /*4ce70*/  FMUL R205, R212, 0.25 ;  /* 0x3e800000d4cd7820 */ /* 0x000fe20000400000 */
[----:B------:R-:W-:-:S02]  /*4ce80*/  FSEL R221, R221, R224, P3 ;  /* 0x000000e0dddd7208 */ /* 0x000fc40001800000 */
        /* <DEDUP_REMOVED lines=33> */
[----:B------:R-:W-:Y:S01]  /*4d0a0*/  FSEL R230, R230, R246, P2 ;  /* 0x000000f6e6e67208 */ /* 0x000fe20001000000 */
[----:B------:R-:W-:Y:S01]  /*4d0b0*/  FMUL R234, R235, 0.25 ;  /* 0x3e800000ebea7820 */ /* 0x000fe20000400000 */
[----:B------:R-:W-:Y:S01]  /*4d0c0*/  FSEL R207, R207, R214, P2 ;  /* 0x000000d6cfcf7208 */ /* 0x000fe20001000000 */
[----:B------:R-:W-:Y:S01]  /*4d0d0*/  FMUL R214, R215, 0.25 ;  /* 0x3e800000d7d67820 */ /* 0x000fe20000400000 */
[----:B0-----:R-:W-:-:S02]  /*4d0e0*/  SHF.L.U32 R0, R236, 0x4, RZ ;  /* 0x00000004ec007819 */ /* 0x001fc400000006ff */
[----:B------:R-:W-:Y:S01]  /*4d0f0*/  FSEL R234, R234, R235, P2 ;  /* 0x000000ebeaea7208 */ /* 0x000fe20001000000 */
[----:B------:R-:W-:Y:S01]  /*4d100*/  FMUL R235, R241, 0.25 ;  /* 0x3e800000f1eb7820 */ /* 0x000fe20000400000 */
[----:B------:R-:W-:Y:S01]  /*4d110*/  SHF.L.U32 R2, R236, 0x6, RZ ;  /* 0x00000006ec027819 */ /* 0x000fe200000006ff */
[----:B------:R-:W-:Y:S01]  /*4d120*/  FMUL R246, R240, 0.25 ;  /* 0x3e800000f0f67820 */ /* 0x000fe20000400000 */
[----:B------:R-:W-:Y:S01]  /*4d130*/  FMUL R247, R239, 0.25 ;  /* 0x3e800000eff77820 */ /* 0x000fe20000400000 */
[----:B------:R-:W-:Y:S01]  /*4d140*/  FSEL R222, R222, R229, P2 ;  /* 0x000000e5dede7208 */ /* 0x000fe20001000000 */
[----:B------:R-:W-:Y:S01]  /*4d150*/  FMUL R229, R238, 0.25 ;  /* 0x3e800000eee57820 */ /* 0x000fe20000400000 */
[----:B------:R-:W-:Y:S01]  /*4d160*/  FSEL R220, R220, R225, P3 ;  /* 0x000000e1dcdc7208 */ /* 0x000fe20001800000 */
[----:B------:R-:W-:Y:S01]  /*4d170*/  FMUL R225, R232, 0.25 ;  /* 0x3e800000e8e17820 */ /* 0x000fe20000400000 */
[----:B------:R-:W-:Y:S02]  /*4d180*/  FSEL R235, R235, R241, P2 ;  /* 0x000000f1ebeb7208 */ /* 0x000fe40001000000 */
[----:B------:R-:W-:-:S02]  /*4d190*/  LOP3.LUT R0, R0, 0xf0, RZ, 0xc0, !PT ;  /* 0x000000f000007812 */ /* 0x000fc400078ec0ff */
[----:B------:R-:W-:Y:S02]  /*4d1a0*/  LOP3.LUT R2, R2, 0x400, RZ, 0xc0, !PT ;  /* 0x0000040002027812 */ /* 0x000fe400078ec0ff */
[----:B------:R-:W-:Y:S02]  /*4d1b0*/  FSEL R247, R247, R239, P2 ;  /* 0x000000eff7f77208 */ /* 0x000fe40001000000 */
[----:B------:R-:W-:Y:S02]  /*4d1c0*/  FSEL R246, R246, R240, P3 ;  /* 0x000000f0f6f67208 */ /* 0x000fe40001800000 */
[C---:B------:R-:W-:Y:S02]  /*4d1d0*/  SHF.L.U32 R239, R236.reuse, 0x3, RZ ;  /* 0x00000003ecef7819 */ /* 0x040fe400000006ff */
[----:B------:R-:W-:Y:S02]  /*4d1e0*/  SHF.L.U32 R241, R236, 0x2, RZ ;  /* 0x00000002ecf17819 */ /* 0x000fe400000006ff */
[----:B------:R-:W-:Y:S01]  /*4d1f0*/  FSEL R214, R214, R215, P2 ;  /* 0x000000d7d6d67208 */ /* 0x000fe20001000000 */
[----:B------:R-:W-:Y:S01]  /*4d200*/  FMUL R215, R228, 0.25 ;  /* 0x3e800000e4d77820 */ /* 0x000fe20000400000 */
[----:B------:R-:W-:-:S02]  /*4d210*/  SHF.L.U32 R240, R236, 0x1, RZ ;  /* 0x00000001ecf07819 */ /* 0x000fc400000006ff */
[----:B------:R-:W-:Y:S01]  /*4d220*/  IADD3 R2, R2, R17, R0 ;  /* 0x0000001102027210 */ /* 0x000fe20007ffe000 */
[----:B------:R-:W-:Y:S01]  /*4d230*/  FMUL R114, R123, 0.25 ;  /* 0x3e8000007b727820 */ /* 0x000fe20000400000 */
[----:B------:R-:W-:Y:S01]  /*4d240*/  FSEL R229, R229, R238, P3 ;  /* 0x000000eee5e57208 */ /* 0x000fe20001800000 */
[----:B------:R-:W-:Y:S01]  /*4d250*/  FMUL R238, R242, 0.25 ;  /* 0x3e800000f2ee7820 */ /* 0x000fe20000400000 */
[----:B------:R-:W-:Y:S02]  /*4d260*/  LOP3.LUT R239, R239, 0x38, RZ, 0xc0, !PT ;  /* 0x00000038efef7812 */ /* 0x000fe400078ec0ff */
[----:B------:R-:W-:Y:S02]  /*4d270*/  LOP3.LUT R0, R241, 0x1c0, RZ, 0xc0, !PT ;  /* 0x000001c0f1007812 */ /* 0x000fe400078ec0ff */
[----:B------:R-:W-:Y:S01]  /*4d280*/  FSEL R225, R225, R232, P3 ;  /* 0x000000e8e1e17208 */ /* 0x000fe20001800000 */
[----:B------:R-:W-:Y:S01]  /*4d290*/  FMUL R232, R231, 0.25 ;  /* 0x3e800000e7e87820 */ /* 0x000fe20000400000 */
[----:B------:R-:W-:Y:S01]  /*4d2a0*/  LOP3.LUT R240, R240, 0xf8, RZ, 0xc0, !PT ;  /* 0x000000f8f0f07812 */ /* 0x000fe200078ec0ff */
[----:B------:R-:W-:Y:S01]  /*4d2b0*/  FMUL R115, R124, 0.25 ;  /* 0x3e8000007c737820 */ /* 0x000fe20000400000 */
[----:B------:R-:W-:-:S02]  /*4d2c0*/  LOP3.LUT R241, R236, 0x7f, RZ, 0xc0, !PT ;  /* 0x0000007fecf17812 */ /* 0x000fc400078ec0ff */
[----:B------:R-:W-:Y:S01]  /*4d2d0*/  FSEL R215, R215, R228, P2 ;  /* 0x000000e4d7d77208 */ /* 0x000fe20001000000 */
[----:B------:R-:W-:Y:S01]  /*4d2e0*/  FMUL R228, R226, 0.25 ;  /* 0x3e800000e2e47820 */ /* 0x000fe20000400000 */
[----:B-1----:R-:W-:Y:S01]  /*4d2f0*/  IADD3 R14, R0, R17, R239 ;  /* 0x00000011000e7210 */ /* 0x002fe20007ffe0ef */
[----:B------:R-:W-:Y:S01]  /*4d300*/  FMUL R239, R3, 8388608 ;  /* 0x4b00000003ef7820 */ /* 0x000fe20000400000 */
[----:B------:R-:W-:Y:S01]  /*4d310*/  IADD3 R7, R17, R240, RZ ;  /* 0x000000f011077210 */ /* 0x000fe20007ffe0ff */
[----:B------:R-:W-:Y:S01]  /*4d320*/  FMUL R240, R4, 8388608 ;  /* 0x4b00000004f07820 */ /* 0x000fe20000400000 */
[----:B------:R-:W-:Y:S01]  /*4d330*/  FSEL R114, R114, R123, P3 ;  /* 0x0000007b72727208 */ /* 0x000fe20001800000 */
[----:B------:R-:W-:Y:S01]  /*4d340*/  FMUL R123, R134, 0.25 ;  /* 0x3e800000867b7820 */ /* 0x000fe20000400000 */
[----:B------:R-:W-:Y:S02]  /*4d350*/  FSEL R238, R238, R242, P3 ;  /* 0x000000f2eeee7208 */ /* 0x000fe40001800000 */
[----:B------:R-:W-:-:S02]  /*4d360*/  LEA R0, R241, R17, 0x4 ;  /* 0x00000011f1007211 */ /* 0x000fc400078e20ff */
[----:B------:R-:W-:Y:S02]  /*4d370*/  FSETP.GEU.AND P5, PT, R3, 1.175494350822287508e-38, PT ;  /* 0x008000000300780b */ /* 0x000fe40003fae000 */
[----:B------:R-:W-:Y:S01]  /*4d380*/  FSEL R232, R232, R231, P3 ;  /* 0x000000e7e8e87208 */ /* 0x000fe20001800000 */
[----:B------:R-:W-:Y:S01]  /*4d390*/  FMUL R231, R244, 0.25 ;  /* 0x3e800000f4e77820 */ /* 0x000fe20000400000 */
[----:B------:R-:W-:Y:S02]  /*4d3a0*/  LOP3.LUT R242, R236, 0x60, RZ, 0xc0, !PT ;  /* 0x00000060ecf27812 */ /* 0x000fe400078ec0ff */
[----:B------:R-:W-:Y:S02]  /*4d3b0*/  FSETP.GEU.AND P6, PT, R4, 1.175494350822287508e-38, PT ;  /* 0x008000000400780b */ /* 0x000fe40003fce000 */
[----:B------:R-:W-:Y:S01]  /*4d3c0*/  SHF.R.U32.HI R241, RZ, 0x1, R236 ;  /* 0x00000001fff17819 */ /* 0x000fe200000116ec */
[----:B------:R-:W-:Y:S01]  /*4d3d0*/  FMUL R236, R5, 8388608 ;  /* 0x4b00000005ec7820 */ /* 0x000fe20000400000 */
[----:B------:R-:W-:Y:S01]  /*4d3e0*/  FSEL R115, R115, R124, P3 ;  /* 0x0000007c73737208 */ /* 0x000fe20001800000 */
[----:B------:R-:W-:Y:S01]  /*4d3f0*/  FMUL R124, R131, 0.25 ;  /* 0x3e800000837c7820 */ /* 0x000fe20000400000 */
[----:B------:R-:W-:Y:S01]  /*4d400*/  FSEL R228, R228, R226, P3 ;  /* 0x000000e2e4e47208 */ /* 0x000fe20001800000 */
[----:B------:R-:W-:Y:S01]  /*4d410*/  FMUL R226, R237, 0.25 ;  /* 0x3e800000ede27820 */ /* 0x000fe20000400000 */
[----:B------:R-:W-:Y:S01]  /*4d420*/  FSETP.GEU.AND P4, PT, R5, 1.175494350822287508e-38, PT ;  /* 0x008000000500780b */ /* 0x000fe20003f8e000 */
[----:B------:R-:W-:Y:S01]  /*4d430*/  STL [R1+0x2178], R113 ;  /* 0x0021787101007387 */ /* 0x000fe20000100800 */
[----:B------:R-:W-:-:S02]  /*4d440*/  FSEL R239, R239, R3, !P5 ;  /* 0x00000003efef7208 */ /* 0x000fc40006800000 */
[----:B------:R-:W-:Y:S01]  /*4d450*/  FSEL R240, R240, R4, !P6 ;  /* 0x00000004f0f07208 */ /* 0x000fe20007000000 */
[----:B------:R-:W-:Y:S01]  /*4d460*/  STL [R1+0x217c], R114 ;  /* 0x00217c7201007387 */ /* 0x000fe20000100800 */
[----:B------:R-:W-:Y:S01]  /*4d470*/  FSEL R123, R123, R134, P2 ;  /* 0x000000867b7b7208 */ /* 0x000fe20001000000 */
[----:B------:R-:W-:Y:S01]  /*4d480*/  FMUL R134, R145, 0.25 ;  /* 0x3e80000091867820 */ /* 0x000fe20000400000 */
[----:B------:R-:W-:Y:S01]  /*4d490*/  FSEL R231, R231, R244, P2 ;  /* 0x000000f4e7e77208 */ /* 0x000fe20001000000 */
[----:B------:R-:W-:Y:S01]  /*4d4a0*/  STL [R1+0x2180], R115 ;  /* 0x0021807301007387 */ /* 0x000fe20000100800 */
[----:B------:R-:W-:Y:S01]  /*4d4b0*/  FSEL R12, RZ, -23, P5 ;  /* 0xc1b80000ff0c7808 */ /* 0x000fe20002800000 */
[----:B------:R-:W-:Y:S01]  /*4d4c0*/  FMUL R17, R6, 8388608 ;  /* 0x4b00000006117820 */ /* 0x000fe20000400000 */
[----:B------:R-:W-:Y:S01]  /*4d4d0*/  FSEL R236, R236, R5, !P4 ;  /* 0x00000005ecec7208 */ /* 0x000fe20006000000 */
[----:B------:R-:W-:Y:S01]  /*4d4e0*/  STL [R1+0x2184], R116 ;  /* 0x0021847401007387 */ /* 0x000fe20000100800 */
[----:B------:R-:W-:-:S02]  /*4d4f0*/  FSETP.GEU.AND P5, PT, R6, 1.175494350822287508e-38, PT ;  /* 0x008000000600780b */ /* 0x000fc40003fae000 */
[----:B------:R-:W-:Y:S01]  /*4d500*/  LOP3.LUT R13, R241, 0x4, RZ, 0xc0, !PT ;  /* 0x00000004f10d7812 */ /* 0x000fe200078ec0ff */
[----:B------:R-:W-:Y:S01]  /*4d510*/  STL [R1+0x2188], R117 ;  /* 0x0021887501007387 */ /* 0x000fe20000100800 */
[----:B------:R-:W-:Y:S02]  /*4d520*/  IADD3 R244, R239, -0x3f3504f3, RZ ;  /* 0xc0cafb0deff47810 */ /* 0x000fe40007ffe0ff */
[----:B------:R-:W-:Y:S01]  /*4d530*/  FSEL R124, R124, R131, P3 ;  /* 0x000000837c7c7208 */ /* 0x000fe20001800000 */
[----:B------:R-:W-:Y:S01]  /*4d540*/  STL [R1+0x218c], R120 ;  /* 0x00218c7801007387 */ /* 0x000fe20000100800 */
[----:B------:R-:W-:Y:S01]  /*4d550*/  FSEL R226, R226, R237, P2 ;  /* 0x000000ede2e27208 */ /* 0x000fe20001000000 */
[----:B------:R-:W-:Y:S01]  /*4d560*/  FMUL R237, R243, 0.25 ;  /* 0x3e800000f3ed7820 */ /* 0x000fe20000400000 */
[----:B------:R-:W-:Y:S01]  /*4d570*/  IADD3 R241, R240, -0x3f3504f3, RZ ;  /* 0xc0cafb0df0f17810 */ /* 0x000fe20007ffe0ff */
[----:B------:R-:W-:Y:S01]  /*4d580*/  STL [R1+0x2190], R121 ;  /* 0x0021907901007387 */ /* 0x000fe20000100800 */
[----:B------:R-:W-:Y:S01]  /*4d590*/  LEA R2, R242, R2, 0x3 ;  /* 0x00000002f2027211 */ /* 0x000fe200078e18ff */
[----:B------:R-:W-:Y:S01]  /*4d5a0*/  FMUL R131, R142, 0.25 ;  /* 0x3e8000008e837820 */ /* 0x000fe20000400000 */
[----:B------:R-:W-:Y:S01]  /*4d5b0*/  IADD3 R242, R236, -0x3f3504f3, RZ ;  /* 0xc0cafb0decf27810 */ /* 0x000fe20007ffe0ff */
[----:B------:R-:W-:Y:S01]  /*4d5c0*/  STL [R1+0x2194], R118 ;  /* 0x0021947601007387 */ /* 0x000fe20000100800 */
[----:B------:R-:W-:Y:S01]  /*4d5d0*/  FSEL R134, R134, R145, P2 ;  /* 0x0000009186867208 */ /* 0x000fe20001000000 */
[----:B------:R-:W-:Y:S01]  /*4d5e0*/  FMUL R145, R251, 0.25 ;  /* 0x3e800000fb917820 */ /* 0x000fe20000400000 */
[----:B------:R-:W-:Y:S01]  /*4d5f0*/  FSEL R17, R17, R6, !P5 ;  /* 0x0000000611117208 */ /* 0x000fe20006800000 */
[----:B------:R-:W-:Y:S01]  /*4d600*/  STL [R1+0x2198], R119 ;  /* 0x0021987701007387 */ /* 0x000fe20000100800 */
[----:B------:R-:W-:-:S02]  /*4d610*/  LOP3.LUT R244, R244, 0xff800000, RZ, 0xc0, !PT ;  /* 0xff800000f4f47812 */ /* 0x000fc400078ec0ff */
[----:B------:R-:W-:Y:S01]  /*4d620*/  LOP3.LUT R241, R241, 0xff800000, RZ, 0xc0, !PT ;  /* 0xff800000f1f17812 */ /* 0x000fe200078ec0ff */
[----:B------:R-:W-:Y:S01]  /*4d630*/  STL [R1+0x219c], R124 ;  /* 0x00219c7c01007387 */ /* 0x000fe20000100800 */
[----:B------:R-:W-:Y:S02]  /*4d640*/  FSEL R237, R237, R243, P3 ;  /* 0x000000f3eded7208 */ /* 0x000fe40001800000 */
[----:B------:R-:W-:Y:S01]  /*4d650*/  LOP3.LUT R242, R242, 0xff800000, RZ, 0xc0, !PT ;  /* 0xff800000f2f27812 */ /* 0x000fe200078ec0ff */
[----:B------:R-:W-:Y:S01]  /*4d660*/  STL [R1+0x21a0], R125 ;  /* 0x0021a07d01007387 */ /* 0x000fe20000100800 */
[----:B------:R-:W-:Y:S02]  /*4d670*/  IADD3 R243, R17, -0x3f3504f3, RZ ;  /* 0xc0cafb0d11f37810 */ /* 0x000fe40007ffe0ff */
[----:B------:R-:W-:Y:S01]  /*4d680*/  I2FP.F32.S32 R11, R244 ;  /* 0x000000f4000b7245 */ /* 0x000fe20000201400 */
[----:B------:R-:W-:Y:S01]  /*4d690*/  STL [R1+0x21a4], R122 ;  /* 0x0021a47a01007387 */ /* 0x000fe20000100800 */
[----:B------:R-:W-:Y:S01]  /*4d6a0*/  FSEL R131, R131, R142, P2 ;  /* 0x0000008e83837208 */ /* 0x000fe20001000000 */
[----:B------:R-:W-:Y:S01]  /*4d6b0*/  FMUL R142, R248, 0.25 ;  /* 0x3e800000f88e7820 */ /* 0x000fe20000400000 */
[----:B------:R-:W-:Y:S01]  /*4d6c0*/  FSEL R10, RZ, -23, P6 ;  /* 0xc1b80000ff0a7808 */ /* 0x000fe20003000000 */
[----:B------:R-:W-:Y:S01]  /*4d6d0*/  STL [R1+0x21a8], R123 ;  /* 0x0021a87b01007387 */ /* 0x000fe20000100800 */
[----:B------:R-:W-:-:S02]  /*4d6e0*/  I2FP.F32.S32 R9, R241 ;  /* 0x000000f100097245 */ /* 0x000fc40000201400 */
[----:B------:R-:W-:Y:S01]  /*4d6f0*/  FSEL R145, R145, R251, P3 ;  /* 0x000000fb91917208 */ /* 0x000fe20001800000 */
[----:B------:R-:W-:Y:S01]  /*4d700*/  STL [R1+0x21ac], R128 ;  /* 0x0021ac8001007387 */ /* 0x000fe20000100800 */
[----:B------:R-:W-:Y:S02]  /*4d710*/  FSEL R8, RZ, -23, P4 ;  /* 0xc1b80000ff087808 */ /* 0x000fe40002000000 */
[----:B------:R-:W-:Y:S01]  /*4d720*/  I2FP.F32.S32 R251, R242 ;  /* 0x000000f200fb7245 */ /* 0x000fe20000201400 */
[----:B------:R-:W-:Y:S01]  /*4d730*/  STL [R1+0x21b0], R129 ;  /* 0x0021b08101007387 */ /* 0x000fe20000100800 */
[----:B------:R-:W-:Y:S01]  /*4d740*/  LOP3.LUT R243, R243, 0xff800000, RZ, 0xc0, !PT ;  /* 0xff800000f3f37812 */ /* 0x000fe200078ec0ff */
[----:B------:R-:W-:Y:S01]  /*4d750*/  FFMA.FTZ R11, R11, 1.1920928955078125e-07, R12 ;  /* 0x340000000b0b7823 */ /* 0x000fe2000001000c */
[----:B------:R-:W-:Y:S01]  /*4d760*/  IADD3 R13, R13, R14, RZ ;  /* 0x0000000e0d0d7210 */ /* 0x000fe20007ffe0ff */
[----:B------:R-:W-:Y:S01]  /*4d770*/  STL [R1+0x21b4], R126 ;  /* 0x0021b47e01007387 */ /* 0x000fe20000100800 */
[----:B------:R-:W-:Y:S01]  /*4d780*/  FFMA.FTZ R9, R9, 1.1920928955078125e-07, R10 ;  /* 0x3400000009097823 */ /* 0x000fe2000001000a */
[----:B------:R-:W-:-:S02]  /*4d790*/  FSEL R142, R142, R248, P2 ;  /* 0x000000f88e8e7208 */ /* 0x000fc40001000000 */
[----:B------:R-:W-:Y:S01]  /*4d7a0*/  STL [R1+0x21b8], R127 ;  /* 0x0021b87f01007387 */ /* 0x000fe20000100800 */
[----:B------:R-:W-:Y:S01]  /*4d7b0*/  I2FP.F32.S32 R248, R243 ;  /* 0x000000f300f87245 */ /* 0x000fe20000201400 */
[----:B------:R-:W-:Y:S02]  /*4d7c0*/  FFMA.FTZ R8, R251, 1.1920928955078125e-07, R8 ;  /* 0x34000000fb087823 */ /* 0x000fe40000010008 */
[----:B------:R-:W-:Y:S04]  /*4d7d0*/  STL [R1+0x21bc], R132 ;  /* 0x0021bc8401007387 */ /* 0x000fe80000100800 */
[----:B------:R0:W-:Y:S04]  /*4d7e0*/  STL [R1+0x388], R7 ;  /* 0x0003880701007387 */ /* 0x0001e80000100800 */
[----:B------:R1:W-:Y:S04]  /*4d7f0*/  STL [R1+0x5ec], R13 ;  /* 0x0005ec0d01007387 */ /* 0x0003e80000100800 */
[----:B------:R2:W-:Y:S01]  /*4d800*/  STL [R1+0x228], R11 ;  /* 0x0002280b01007387 */ /* 0x0005e20000100800 */
[----:B0-----:R-:W-:-:S03]  /*4d810*/  FSEL R7, RZ, -23, P5 ;  /* 0xc1b80000ff077808 */ /* 0x001fc60002800000 */
[----:B------:R0:W-:Y:S02]  /*4d820*/  STL [R1+0x220], R9 ;  /* 0x0002200901007387 */ /* 0x0001e40000100800 */
[----:B------:R-:W-:Y:S02]  /*4d830*/  FFMA.FTZ R7, R248, 1.1920928955078125e-07, R7 ;  /* 0x34000000f8077823 */ /* 0x000fe40000010007 */
[----:B------:R-:W3:Y:S04]  /*4d840*/  LDL.LU R252, [R1+0x860] ;  /* 0x0008600001fc7983 */ /* 0x000ee80000300800 */
[----:B------:R4:W-:Y:S04]  /*4d850*/  STL [R1+0x218], R8 ;  /* 0x0002180801007387 */ /* 0x0009e80000100800 */
[----:B------:R-:W3:Y:S04]  /*4d860*/  LDL.LU R251, [R1+0x858] ;  /* 0x0008580001fb7983 */ /* 0x000ee80000300800 */
[----:B------:R4:W-:Y:S04]  /*4d870*/  STL [R1+0x21c], R7 ;  /* 0x00021c0701007387 */ /* 0x0009e80000100800 */
        /* <DEDUP_REMOVED lines=116> */
[----:B-1----:R-:W3:Y:S04]  /*4dfc0*/  LDL.LU R13, [R1+0x5c] ;  /* 0x00005c00010d7983 */ /* 0x002ee80000300800 */
[----:B------:R-:W3:Y:S04]  /*4dfd0*/  LDL.LU R12, [R1+0x4c] ;  /* 0x00004c00010c7983 */ /* 0x000ee80000300800 */
[----:B--2---:R-:W2:Y:S04]  /*4dfe0*/  LDL.LU R11, [R1+0x48] ;  /* 0x00004800010b7983 */ /* 0x004ea80000300800 */
[----:B------:R-:W2:Y:S04]  /*4dff0*/  LDL.LU R10, [R1+0x40] ;  /* 0x00004000010a7983 */ /* 0x000ea80000300800 */
[----:B0-----:R-:W2:Y:S04]  /*4e000*/  LDL.LU R9, [R1+0x3c] ;  /* 0x00003c0001097983 */ /* 0x001ea80000300800 */
[----:B----4-:R-:W4:Y:S04]  /*4e010*/  LDL.LU R8, [R1+0x30] ;  /* 0x0000300001087983 */ /* 0x010f280000300800 */
[----:B------:R-:W4:Y:S04]  /*4e020*/  LDL.LU R7, [R1+0x2c] ;  /* 0x00002c0001077983 */ /* 0x000f280000300800 */
[----:B------:R-:W4:Y:S04]  /*4e030*/  LDL.LU R245, [R1+0x28] ;  /* 0x0000280001f57983 */ /* 0x000f280000300800 */
[----:B------:R-:W4:Y:S01]  /*4e040*/  LDL.LU R249, [R1+0x38] ;  /* 0x0000380001f97983 */ /* 0x000f220000300800 */
[C---:B------:R-:W-:Y:S01]  /*4e050*/  FSETP.GEU.AND P6, PT, |R6|.reuse, 1.175494350822287508e-38, PT ;  /* 0x008000000600780b */ /* 0x040fe20003fce200 */
[----:B------:R-:W-:-:S02]  /*4e060*/  @P1 FMUL R6, R6, 0.25 ;  /* 0x3e80000006061820 */ /* 0x000fc40000400000 */
[----:B------:R-:W4:Y:S10]  /*4e070*/  LDL.LU R250, [R1+0x34] ;  /* 0x0000340001fa7983 */ /* 0x000f340000300800 */
[----:B------:R-:W-:-:S06]  /*4e080*/  @!P6 FMUL R6, R6, 16777216 ;  /* 0x4b8000000606e820 */ /* 0x000fcc0000400000 */
[----:B------:R-:W0:Y:S01]  /*4e090*/  MUFU.RCP R6, R6 ;  /* 0x0000000600067308 */ /* 0x000e220000001000 */
[----:B---3--:R-:W-:Y:S01]  /*4e0a0*/  @!P6 FMUL R251, R251, 16777216 ;  /* 0x4b800000fbfbe820 */ /* 0x008fe20000400000 */
[----:B------:R-:W-:Y:S01]  /*4e0b0*/  @!P6 FMUL R132, R132, 16777216 ;  /* 0x4b8000008484e820 */ /* 0x000fe20000400000 */
[----:B------:R-:W-:Y:S01]  /*4e0c0*/  @!P6 FMUL R127, R127, 16777216 ;  /* 0x4b8000007f7fe820 */ /* 0x000fe20000400000 */
[----:B------:R-:W-:Y:S01]  /*4e0d0*/  @!P6 FMUL R126, R126, 16777216 ;  /* 0x4b8000007e7ee820 */ /* 0x000fe20000400000 */
[----:B------:R-:W-:Y:S01]  /*4e0e0*/  @!P6 FMUL R129, R129, 16777216 ;  /* 0x4b8000008181e820 */ /* 0x000fe20000400000 */
[----:B------:R-:W-:Y:S01]  /*4e0f0*/  @!P6 FMUL R128, R128, 16777216 ;  /* 0x4b8000008080e820 */ /* 0x000fe20000400000 */
[----:B------:R-:W-:Y:S01]  /*4e100*/  @!P6 FMUL R123, R123, 16777216 ;  /* 0x4b8000007b7be820 */ /* 0x000fe20000400000 */
[----:B------:R-:W-:Y:S01]  /*4e110*/  @!P6 FMUL R122, R122, 16777216 ;  /* 0x4b8000007a7ae820 */ /* 0x000fe20000400000 */
[C---:B0-----:R-:W-:Y:S01]  /*4e120*/  FMUL R248, R6.reuse, R251 ;  /* 0x000000fb06f87220 */ /* 0x041fe20000400000 */
[C---:B------:R-:W-:Y:S01]  /*4e130*/  FMUL R251, R6.reuse, R132 ;  /* 0x0000008406fb7220 */ /* 0x040fe20000400000 */
[----:B------:R-:W-:-:S03]  /*4e140*/  FMUL R132, R6, R126 ;  /* 0x0000007e06847220 */ /* 0x000fc60000400000 */
[----:B------:R0:W-:Y:S01]  /*4e150*/  STL [R1+0x5e8], R248 ;  /* 0x0005e8f801007387 */ /* 0x0001e20000100800 */
[C---:B------:R-:W-:Y:S01]  /*4e160*/  FMUL R126, R6.reuse, R128 ;  /* 0x00000080067e7220 */ /* 0x040fe20000400000 */
[C---:B------:R-:W-:Y:S01]  /*4e170*/  FMUL R123, R6.reuse, R123 ;  /* 0x0000007b067b7220 */ /* 0x040fe20000400000 */
[----:B------:R-:W-:Y:S01]  /*4e180*/  @!P6 FMUL R125, R125, 16777216 ;  /* 0x4b8000007d7de820 */ /* 0x000fe20000400000 */
[----:B------:R-:W-:Y:S01]  /*4e190*/  STL [R1+0x5e4], R251 ;  /* 0x0005e4fb01007387 */ /* 0x000fe20000100800 */
[C---:B------:R-:W-:Y:S01]  /*4e1a0*/  FMUL R122, R6.reuse, R122 ;  /* 0x0000007a067a7220 */ /* 0x040fe20000400000 */
[C---:B0-----:R-:W-:Y:S01]  /*4e1b0*/  FMUL R248, R6.reuse, R127 ;  /* 0x0000007f06f87220 */ /* 0x041fe20000400000 */
[----:B------:R-:W-:Y:S01]  /*4e1c0*/  FMUL R127, R6, R129 ;  /* 0x00000081067f7220 */ /* 0x000fe20000400000 */
[----:B------:R-:W-:Y:S01]  /*4e1d0*/  @!P6 FMUL R124, R124, 16777216 ;  /* 0x4b8000007c7ce820 */ /* 0x000fe20000400000 */
[----:B------:R-:W-:Y:S02]  /*4e1e0*/  @!P6 FMUL R119, R119, 16777216 ;  /* 0x4b8000007777e820 */ /* 0x000fe40000400000 */
[----:B------:R-:W-:Y:S01]  /*4e1f0*/  STL [R1+0x5e0], R248 ;  /* 0x0005e0f801007387 */ /* 0x000fe20000100800 */
[----:B------:R-:W-:-:S03]  /*4e200*/  @!P6 FMUL R118, R118, 16777216 ;  /* 0x4b8000007676e820 */ /* 0x000fc60000400000 */
[----:B------:R-:W-:Y:S01]  /*4e210*/  STL [R1+0x5dc], R132 ;  /* 0x0005dc8401007387 */ /* 0x000fe20000100800 */
[----:B------:R-:W-:Y:S01]  /*4e220*/  @!P6 FMUL R121, R121, 16777216 ;  /* 0x4b8000007979e820 */ /* 0x000fe20000400000 */
[----:B------:R-:W-:Y:S02]  /*4e230*/  FMUL R125, R6, R125 ;  /* 0x0000007d067d7220 */ /* 0x000fe40000400000 */
[----:B------:R-:W-:Y:S04]  /*4e240*/  STL [R1+0x5d8], R127 ;  /* 0x0005d87f01007387 */ /* 0x000fe80000100800 */
[----:B------:R-:W-:Y:S04]  /*4e250*/  STL [R1+0x5d4], R126 ;  /* 0x0005d47e01007387 */ /* 0x000fe80000100800 */
[----:B------:R0:W-:Y:S01]  /*4e260*/  STL [R1+0x5d0], R123 ;  /* 0x0005d07b01007387 */ /* 0x0001e20000100800 */
[----:B------:R-:W-:-:S03]  /*4e270*/  @!P6 FMUL R120, R120, 16777216 ;  /* 0x4b8000007878e820 */ /* 0x000fc60000400000 */
[----:B------:R1:W-:Y:S01]  /*4e280*/  STL [R1+0x5cc], R122 ;  /* 0x0005cc7a01007387 */ /* 0x0003e20000100800 */
[----:B------:R-:W-:Y:S01]  /*4e290*/  @!P6 FMUL R117, R117, 16777216 ;  /* 0x4b8000007575e820 */ /* 0x000fe20000400000 */
[C---:B0-----:R-:W-:Y:S02]  /*4e2a0*/  FMUL R123, R6.reuse, R124 ;  /* 0x0000007c067b7220 */ /* 0x041fe40000400000 */
[----:B------:R-:W-:Y:S01]  /*4e2b0*/  STL [R1+0x5c8], R125 ;  /* 0x0005c87d01007387 */ /* 0x000fe20000100800 */
[C---:B-1----:R-:W-:Y:S01]  /*4e2c0*/  FMUL R122, R6.reuse, R119 ;  /* 0x00000077067a7220 */ /* 0x042fe20000400000 */
[C---:B------:R-:W-:Y:S01]  /*4e2d0*/  FMUL R119, R6.reuse, R118 ;  /* 0x0000007606777220 */ /* 0x040fe20000400000 */
[----:B------:R-:W-:Y:S01]  /*4e2e0*/  FMUL R118, R6, R121 ;  /* 0x0000007906767220 */ /* 0x000fe20000400000 */
[----:B------:R-:W-:Y:S01]  /*4e2f0*/  @!P6 FMUL R116, R116, 16777216 ;  /* 0x4b8000007474e820 */ /* 0x000fe20000400000 */
[----:B------:R-:W-:Y:S01]  /*4e300*/  STL [R1+0x5c4], R123 ;  /* 0x0005c47b01007387 */ /* 0x000fe20000100800 */
[----:B------:R-:W-:Y:S01]  /*4e310*/  @!P6 FMUL R115, R115, 16777216 ;  /* 0x4b8000007373e820 */ /* 0x000fe20000400000 */
[----:B------:R-:W-:Y:S01]  /*4e320*/  @!P6 FMUL R114, R114, 16777216 ;  /* 0x4b8000007272e820 */ /* 0x000fe20000400000 */
[----:B------:R-:W-:Y:S01]  /*4e330*/  FMUL R120, R6, R120 ;  /* 0x0000007806787220 */ /* 0x000fe20000400000 */
[----:B------:R-:W-:Y:S01]  /*4e340*/  STL [R1+0x5c0], R122 ;  /* 0x0005c07a01007387 */ /* 0x000fe20000100800 */
[----:B------:R-:W-:Y:S01]  /*4e350*/  @!P6 FMUL R113, R113, 16777216 ;  /* 0x4b8000007171e820 */ /* 0x000fe20000400000 */
[----:B------:R-:W-:-:S02]  /*4e360*/  @!P6 FMUL R112, R112, 16777216 ;  /* 0x4b8000007070e820 */ /* 0x000fc40000400000 */
[----:B------:R0:W-:Y:S01]  /*4e370*/  STL [R1+0x5bc], R119 ;  /* 0x0005bc7701007387 */ /* 0x0001e20000100800 */
[----:B------:R-:W-:-:S03]  /*4e380*/  @!P6 FMUL R111, R111, 16777216 ;  /* 0x4b8000006f6fe820 */ /* 0x000fc60000400000 */
[----:B------:R1:W-:Y:S01]  /*4e390*/  STL [R1+0x5b8], R118 ;  /* 0x0005b87601007387 */ /* 0x0003e20000100800 */
[----:B------:R-:W-:Y:S01]  /*4e3a0*/  @!P6 FMUL R110, R110, 16777216 ;  /* 0x4b8000006e6ee820 */ /* 0x000fe20000400000 */
[----:B------:R-:W-:Y:S01]  /*4e3b0*/  @!P6 FMUL R109, R109, 16777216 ;  /* 0x4b8000006d6de820 */ /* 0x000fe20000400000 */
[C---:B0-----:R-:W-:Y:S01]  /*4e3c0*/  FMUL R119, R6.reuse, R117 ;  /* 0x0000007506777220 */ /* 0x041fe20000400000 */
[C---:B------:R-:W-:Y:S01]  /*4e3d0*/  FMUL R117, R6.reuse, R115 ;  /* 0x0000007306757220 */ /* 0x040fe20000400000 */
[C---:B-1----:R-:W-:Y:S01]  /*4e3e0*/  FMUL R118, R6.reuse, R116 ;  /* 0x0000007406767220 */ /* 0x042fe20000400000 */
[C---:B------:R-:W-:Y:S01]  /*4e3f0*/  FMUL R116, R6.reuse, R114 ;  /* 0x0000007206747220 */ /* 0x040fe20000400000 */
[----:B------:R-:W-:Y:S01]  /*4e400*/  STL [R1+0x5b4], R120 ;  /* 0x0005b47801007387 */ /* 0x000fe20000100800 */
[----:B------:R-:W-:Y:S01]  /*4e410*/  FMUL R115, R6, R113 ;  /* 0x0000007106737220 */ /* 0x000fe20000400000 */
[----:B------:R-:W-:Y:S01]  /*4e420*/  @!P6 FMUL R108, R108, 16777216 ;  /* 0x4b8000006c6ce820 */ /* 0x000fe20000400000 */
[C---:B------:R-:W-:Y:S01]  /*4e430*/  FMUL R114, R6.reuse, R112 ;  /* 0x0000007006727220 */ /* 0x040fe20000400000 */
[----:B------:R0:W-:Y:S01]  /*4e440*/  STL [R1+0x5b0], R119 ;  /* 0x0005b07701007387 */ /* 0x0001e20000100800 */
[----:B------:R-:W-:Y:S01]  /*4e450*/  @!P6 FMUL R107, R107, 16777216 ;  /* 0x4b8000006b6be820 */ /* 0x000fe20000400000 */
[----:B------:R-:W-:Y:S01]  /*4e460*/  FMUL R113, R6, R111 ;  /* 0x0000006f06717220 */ /* 0x000fe20000400000 */
[----:B------:R-:W-:Y:S01]  /*4e470*/  @!P6 FMUL R106, R106, 16777216 ;  /* 0x4b8000006a6ae820 */ /* 0x000fe20000400000 */
[----:B------:R1:W-:Y:S01]  /*4e480*/  STL [R1+0x5ac], R118 ;  /* 0x0005ac7601007387 */ /* 0x0003e20000100800 */
[C---:B------:R-:W-:Y:S01]  /*4e490*/  FMUL R112, R6.reuse, R110 ;  /* 0x0000006e06707220 */ /* 0x040fe20000400000 */
[----:B------:R-:W-:Y:S01]  /*4e4a0*/  @!P6 FMUL R105, R105, 16777216 ;  /* 0x4b8000006969e820 */ /* 0x000fe20000400000 */
[----:B------:R-:W-:Y:S01]  /*4e4b0*/  FMUL R111, R6, R109 ;  /* 0x0000006d066f7220 */ /* 0x000fe20000400000 */
[----:B------:R3:W-:Y:S01]  /*4e4c0*/  STL [R1+0x5a8], R117 ;  /* 0x0005a87501007387 */ /* 0x0007e20000100800 */
[----:B------:R-:W-:Y:S01]  /*4e4d0*/  @!P6 FMUL R104, R104, 16777216 ;  /* 0x4b8000006868e820 */ /* 0x000fe20000400000 */
[----:B------:R-:W-:-:S02]  /*4e4e0*/  FMUL R110, R6, R108 ;  /* 0x0000006c066e7220 */ /* 0x000fc40000400000 */
[----:B------:R3:W-:Y:S01]  /*4e4f0*/  STL [R1+0x5a4], R116 ;  /* 0x0005a47401007387 */ /* 0x0007e20000100800 */
[----:B------:R-:W-:Y:S01]  /*4e500*/  @!P6 FMUL R103, R103, 16777216 ;  /* 0x4b8000006767e820 */ /* 0x000fe20000400000 */
[----:B------:R-:W-:Y:S02]  /*4e510*/  FMUL R109, R6, R107 ;  /* 0x0000006b066d7220 */ /* 0x000fe40000400000 */
[----:B------:R3:W-:Y:S01]  /*4e520*/  STL [R1+0x5a0], R115 ;  /* 0x0005a07301007387 */ /* 0x0007e20000100800 */
[----:B------:R-:W-:Y:S01]  /*4e530*/  @!P6 FMUL R102, R102, 16777216 ;  /* 0x4b8000006666e820 */ /* 0x000fe20000400000 */
[C---:B------:R-:W-:Y:S02]  /*4e540*/  FMUL R108, R6.reuse, R106 ;  /* 0x0000006a066c7220 */ /* 0x040fe40000400000 */
[----:B------:R3:W-:Y:S01]  /*4e550*/  STL [R1+0x59c], R114 ;  /* 0x00059c7201007387 */ /* 0x0007e20000100800 */
[----:B------:R-:W-:Y:S01]  /*4e560*/  @!P6 FMUL R101, R101, 16777216 ;  /* 0x4b8000006565e820 */ /* 0x000fe20000400000 */
[----:B------:R-:W-:-:S02]  /*4e570*/  FMUL R107, R6, R105 ;  /* 0x00000069066b7220 */ /* 0x000fc40000400000 */
[----:B------:R3:W-:Y:S01]  /*4e580*/  STL [R1+0x598], R113 ;  /* 0x0005987101007387 */ /* 0x0007e20000100800 */
[----:B------:R-:W-:Y:S01]  /*4e590*/  @!P6 FMUL R100, R100, 16777216 ;  /* 0x4b8000006464e820 */ /* 0x000fe20000400000 */
[C---:B------:R-:W-:Y:S02]  /*4e5a0*/  FMUL R106, R6.reuse, R104 ;  /* 0x00000068066a7220 */ /* 0x040fe40000400000 */
[----:B------:R3:W-:Y:S01]  /*4e5b0*/  STL [R1+0x594], R112 ;  /* 0x0005947001007387 */ /* 0x0007e20000100800 */
[----:B------:R-:W-:Y:S01]  /*4e5c0*/  @!P6 FMUL R99, R99, 16777216 ;  /* 0x4b8000006363e820 */ /* 0x000fe20000400000 */
[----:B------:R-:W-:Y:S02]  /*4e5d0*/  FMUL R105, R6, R103 ;  /* 0x0000006706697220 */ /* 0x000fe40000400000 */
        /* <DEDUP_REMOVED lines=240> */
[----:B------:R-:W-:Y:S01]  /*4f4e0*/  STL [R1+0x20c], R31 ;  /* 0x00020c1f01007387 */ /* 0x000fe20000100800 */
[----:B------:R-:W-:Y:S01]  /*4f4f0*/  @!P6 FMUL R18, R18, 16777216 ;  /* 0x4b8000001212e820 */ /* 0x000fe20000400000 */
[----:B------:R-:W-:Y:S02]  /*4f500*/  FMUL R24, R6, R22 ;  /* 0x0000001606187220 */ /* 0x000fe40000400000 */
[----:B------:R-:W-:Y:S01]  /*4f510*/  STL [R1+0x208], R30 ;  /* 0x0002081e01007387 */ /* 0x000fe20000100800 */
[----:B------:R-:W-:Y:S01]  /*4f520*/  @!P6 FMUL R16, R16, 16777216 ;  /* 0x4b8000001010e820 */ /* 0x000fe20000400000 */
[----:B------:R-:W-:-:S02]  /*4f530*/  FMUL R23, R6, R21 ;  /* 0x0000001506177220 */ /* 0x000fc40000400000 */
[----:B------:R-:W-:Y:S01]  /*4f540*/  STL [R1+0x204], R29 ;  /* 0x0002041d01007387 */ /* 0x000fe20000100800 */
[----:B------:R-:W-:Y:S01]  /*4f550*/  @!P6 FMUL R15, R15, 16777216 ;  /* 0x4b8000000f0fe820 */ /* 0x000fe20000400000 */
[----:B------:R-:W-:Y:S02]  /*4f560*/  FMUL R22, R6, R20 ;  /* 0x0000001406167220 */ /* 0x000fe40000400000 */
[----:B------:R3:W-:Y:S01]  /*4f570*/  STL [R1+0x200], R28 ;  /* 0x0002001c01007387 */ /* 0x0007e20000100800 */
[----:B------:R-:W-:Y:S01]  /*4f580*/  @!P6 FMUL R14, R14, 16777216 ;  /* 0x4b8000000e0ee820 */ /* 0x000fe20000400000 */
[C---:B------:R-:W-:Y:S02]  /*4f590*/  FMUL R21, R6.reuse, R19 ;  /* 0x0000001306157220 */ /* 0x040fe40000400000 */
[----:B------:R-:W-:Y:S01]  /*4f5a0*/  STL [R1+0x1f0], R27 ;  /* 0x0001f01b01007387 */ /* 0x000fe20000100800 */
[----:B------:R-:W-:Y:S01]  /*4f5b0*/  @!P6 FMUL R13, R13, 16777216 ;  /* 0x4b8000000d0de820 */ /* 0x000fe20000400000 */
[----:B------:R-:W-:-:S02]  /*4f5c0*/  FMUL R20, R6, R18 ;  /* 0x0000001206147220 */ /* 0x000fc40000400000 */
[----:B------:R-:W-:Y:S01]  /*4f5d0*/  STL [R1+0x1e4], R26 ;  /* 0x0001e41a01007387 */ /* 0x000fe20000100800 */
[----:B------:R-:W-:Y:S01]  /*4f5e0*/  @!P6 FMUL R12, R12, 16777216 ;  /* 0x4b8000000c0ce820 */ /* 0x000fe20000400000 */
[C---:B------:R-:W-:Y:S02]  /*4f5f0*/  FMUL R19, R6.reuse, R16 ;  /* 0x0000001006137220 */ /* 0x040fe40000400000 */
[----:B------:R3:W-:Y:S01]  /*4f600*/  STL [R1+0x1e0], R25 ;  /* 0x0001e01901007387 */ /* 0x0007e20000100800 */
[----:B--2---:R-:W-:Y:S01]  /*4f610*/  @!P6 FMUL R11, R11, 16777216 ;  /* 0x4b8000000b0be820 */ /* 0x004fe20000400000 */
[----:B------:R-:W-:Y:S02]  /*4f620*/  FMUL R18, R6, R15 ;  /* 0x0000000f06127220 */ /* 0x000fe40000400000 */
[----:B------:R2:W-:Y:S01]  /*4f630*/  STL [R1+0x198], R24 ;  /* 0x0001981801007387 */ /* 0x0005e20000100800 */
[----:B------:R-:W-:Y:S01]  /*4f640*/  @!P6 FMUL R10, R10, 16777216 ;  /* 0x4b8000000a0ae820 */ /* 0x000fe20000400000 */
[----:B------:R-:W-:-:S02]  /*4f650*/  FMUL R16, R6, R14 ;  /* 0x0000000e06107220 */ /* 0x000fc40000400000 */
[----:B------:R-:W-:Y:S01]  /*4f660*/  STL [R1+0x164], R23 ;  /* 0x0001641701007387 */ /* 0x000fe20000100800 */
[----:B------:R-:W-:Y:S01]  /*4f670*/  @!P6 FMUL R9, R9, 16777216 ;  /* 0x4b8000000909e820 */ /* 0x000fe20000400000 */
[----:B------:R-:W-:Y:S02]  /*4f680*/  FMUL R15, R6, R13 ;  /* 0x0000000d060f7220 */ /* 0x000fe40000400000 */
[----:B------:R-:W-:Y:S01]  /*4f690*/  STL [R1+0x15c], R22 ;  /* 0x00015c1601007387 */ /* 0x000fe20000100800 */
[----:B----4-:R-:W-:Y:S01]  /*4f6a0*/  @!P6 FMUL R8, R8, 16777216 ;  /* 0x4b8000000808e820 */ /* 0x010fe20000400000 */
[C---:B------:R-:W-:Y:S02]  /*4f6b0*/  FMUL R14, R6.reuse, R12 ;  /* 0x0000000c060e7220 */ /* 0x040fe40000400000 */
[----:B------:R4:W-:Y:S01]  /*4f6c0*/  STL [R1+0x154], R21 ;  /* 0x0001541501007387 */ /* 0x0009e20000100800 */
[----:B------:R-:W-:Y:S01]  /*4f6d0*/  @!P6 FMUL R7, R7, 16777216 ;  /* 0x4b8000000707e820 */ /* 0x000fe20000400000 */
[----:B------:R-:W-:-:S02]  /*4f6e0*/  FMUL R13, R6, R11 ;  /* 0x0000000b060d7220 */ /* 0x000fc40000400000 */
[----:B------:R4:W-:Y:S01]  /*4f6f0*/  STL [R1+0x14c], R20 ;  /* 0x00014c1401007387 */ /* 0x0009e20000100800 */
[----:B------:R-:W-:Y:S01]  /*4f700*/  @!P6 FMUL R245, R245, 16777216 ;  /* 0x4b800000f5f5e820 */ /* 0x000fe20000400000 */
[C---:B------:R-:W-:Y:S02]  /*4f710*/  FMUL R12, R6.reuse, R10 ;  /* 0x0000000a060c7220 */ /* 0x040fe40000400000 */
[----:B------:R-:W-:Y:S01]  /*4f720*/  STL [R1+0x114], R19 ;  /* 0x0001141301007387 */ /* 0x000fe20000100800 */
[C---:B------:R-:W-:Y:S01]  /*4f730*/  FMUL R11, R6.reuse, R9 ;  /* 0x00000009060b7220 */ /* 0x040fe20000400000 */
[----:B------:R-:W-:Y:S02]  /*4f740*/  @!P6 FMUL R249, R249, 16777216 ;  /* 0x4b800000f9f9e820 */ /* 0x000fe40000400000 */
[----:B------:R-:W-:Y:S01]  /*4f750*/  STL [R1+0x10c], R18 ;  /* 0x00010c1201007387 */ /* 0x000fe20000100800 */
[C---:B------:R-:W-:Y:S01]  /*4f760*/  FMUL R10, R6.reuse, R8 ;  /* 0x00000008060a7220 */ /* 0x040fe20000400000 */
[----:B------:R-:W-:-:S02]  /*4f770*/  FMUL R9, R6, R7 ;  /* 0x0000000706097220 */ /* 0x000fc40000400000 */
[----:B------:R4:W-:Y:S01]  /*4f780*/  STL [R1+0xfc], R16 ;  /* 0x0000fc1001007387 */ /* 0x0009e20000100800 */
[----:B------:R-:W-:-:S03]  /*4f790*/  FMUL R8, R6, R245 ;  /* 0x000000f506087220 */ /* 0x000fc60000400000 */
[----:B------:R4:W-:Y:S01]  /*4f7a0*/  STL [R1+0xf4], R15 ;  /* 0x0000f40f01007387 */ /* 0x0009e20000100800 */
[----:B------:R-:W-:-:S03]  /*4f7b0*/  FMUL R7, R6, R249 ;  /* 0x000000f906077220 */ /* 0x000fc60000400000 */
[----:B------:R-:W-:Y:S04]  /*4f7c0*/  STL [R1+0x50], R14 ;  /* 0x0000500e01007387 */ /* 0x000fe80000100800 */
[----:B------:R-:W-:Y:S04]  /*4f7d0*/  STL [R1+0x4c], R13 ;  /* 0x00004c0d01007387 */ /* 0x000fe80000100800 */
[----:B------:R4:W-:Y:S04]  /*4f7e0*/  STL [R1+0x48], R12 ;  /* 0x0000480c01007387 */ /* 0x0009e80000100800 */
[----:B------:R-:W-:Y:S04]  /*4f7f0*/  STL [R1+0x44], R11 ;  /* 0x0000440b01007387 */ /* 0x000fe80000100800 */
[----:B------:R4:W-:Y:S04]  /*4f800*/  STL [R1+0x30], R10 ;  /* 0x0000300a01007387 */ /* 0x0009e80000100800 */
[----:B------:R4:W-:Y:S04]  /*4f810*/  STL [R1+0x2c], R9 ;  /* 0x00002c0901007387 */ /* 0x0009e80000100800 */
[----:B------:R4:W-:Y:S04]  /*4f820*/  STL [R1+0x28], R8 ;  /* 0x0000280801007387 */ /* 0x0009e80000100800 */
        /* <DEDUP_REMOVED lines=11> */
[----:B0-----:R-:W4:Y:S04]  /*4f8e0*/  LDL.LU R119, [R1+0x82c] ;  /* 0x00082c0001777983 */ /* 0x001f280000300800 */
[----:B-1----:R-:W4:Y:S04]  /*4f8f0*/  LDL.LU R118, [R1+0x824] ;  /* 0x0008240001767983 */ /* 0x002f280000300800 */
[----:B------:R-:W4:Y:S04]  /*4f900*/  LDL.LU R121, [R1+0x81c] ;  /* 0x00081c0001797983 */ /* 0x000f280000300800 */
[----:B------:R-:W4:Y:S04]  /*4f910*/  LDL.LU R120, [R1+0x814] ;  /* 0x0008140001787983 */ /* 0x000f280000300800 */
        /* <DEDUP_REMOVED lines=88> */
[----:B--2---:R-:W2:Y:S04]  /*4fea0*/  LDL.LU R24, [R1+0x140] ;  /* 0x0001400001187983 */ /* 0x004ea80000300800 */
[----:B----4-:R-:W4:Y:S04]  /*4feb0*/  LDL.LU R21, [R1+0x138] ;  /* 0x0001380001157983 */ /* 0x010f280000300800 */
        /* <DEDUP_REMOVED lines=17> */
[----:B------:R-:W-:-:S03]  /*4ffd0*/  @!P6 FMUL R250, R250, 16777216 ;  /* 0x4b800000fafae820 */ /* 0x000fc60000400000 */
[----:B------:R-:W4:Y:S04]  /*4ffe0*/  LDL.LU R8, [R1+0x9c] ;  /* 0x00009c0001087983 */ /* 0x000f280000300800 */
[----:B------:R-:W4:Y:S01]  /*4fff0*/  LDL.LU R7, [R1+0x98] ;  /* 0x0000980001077983 */ /* 0x000f220000300800 */
[----:B------:R-:W-:-:S03]  /*50000*/  FMUL R11, R6, R250 ;  /* 0x000000fa060b7220 */ /* 0x000fc60000400000 */
[----:B------:R-:W4:Y:S04]  /*50010*/  LDL.LU R245, [R1+0x90] ;  /* 0x0000900001f57983 */ /* 0x000f280000300800 */
[----:B------:R-:W4:Y:S04]  /*50020*/  LDL.LU R249, [R1+0x88] ;  /* 0x0000880001f97983 */ /* 0x000f280000300800 */
[----:B------:R-:W4:Y:S01]  /*50030*/  LDL.LU R250, [R1+0x84] ;  /* 0x0000840001fa7983 */ /* 0x000f220000300800 */
[C---:B------:R-:W-:Y:S01]  /*50040*/  FSETP.GEU.AND P4, PT, |R5|.reuse, 1.175494350822287508e-38, PT ;  /* 0x008000000500780b */ /* 0x040fe20003f8e200 */
[----:B------:R-:W-:-:S12]  /*50050*/  @P0 FMUL R5, R5, 0.25 ;  /* 0x3e80000005050820 */ /* 0x000fd80000400000 */
[----:B------:R-:W-:-:S06]  /*50060*/  @!P4 FMUL R5, R5, 16777216 ;  /* 0x4b8000000505c820 */ /* 0x000fcc0000400000 */
[----:B------:R-:W0:Y:S01]  /*50070*/  MUFU.RCP R5, R5 ;  /* 0x0000000500057308 */ /* 0x000e220000001000 */
[----:B------:R-:W-:Y:S01]  /*50080*/  @!P4 FMUL R132, R132, 16777216 ;  /* 0x4b8000008484c820 */ /* 0x000fe20000400000 */
[----:B------:R-:W-:Y:S01]  /*50090*/  @!P6 FMUL R252, R252, 16777216 ;  /* 0x4b800000fcfce820 */ /* 0x000fe20000400000 */
[----:B------:R-:W-:Y:S01]  /*500a0*/  @!P4 FMUL R127, R127, 16777216 ;  /* 0x4b8000007f7fc820 */ /* 0x000fe20000400000 */
[----:B------:R-:W-:Y:S01]  /*500b0*/  @!P4 FMUL R126, R126, 16777216 ;  /* 0x4b8000007e7ec820 */ /* 0x000fe20000400000 */
[----:B------:R-:W-:Y:S01]  /*500c0*/  @!P4 FMUL R129, R129, 16777216 ;  /* 0x4b8000008181c820 */ /* 0x000fe20000400000 */
[----:B------:R-:W-:Y:S01]  /*500d0*/  FMUL R252, R6, R252 ;  /* 0x000000fc06fc7220 */ /* 0x000fe20000400000 */
[----:B------:R-:W-:Y:S01]  /*500e0*/  @!P4 FMUL R128, R128, 16777216 ;  /* 0x4b8000008080c820 */ /* 0x000fe20000400000 */
[----:B------:R-:W4:Y:S01]  /*500f0*/  LDL.LU R6, [R1+0x80] ;  /* 0x0000800001067983 */ /* 0x000f220000300800 */
[----:B------:R-:W-:-:S03]  /*50100*/  @!P4 FMUL R123, R123, 16777216 ;  /* 0x4b8000007b7bc820 */ /* 0x000fc60000400000 */
[----:B------:R-:W4:Y:S01]  /*50110*/  LDL.LU R248, [R1+0x70] ;  /* 0x0000700001f87983 */ /* 0x000f220000300800 */
[C---:B0-----:R-:W-:Y:S01]  /*50120*/  FMUL R132, R5.reuse, R132 ;  /* 0x0000008405847220 */ /* 0x041fe20000400000 */
[C---:B------:R-:W-:Y:S01]  /*50130*/  FMUL R127, R5.reuse, R127 ;  /* 0x0000007f057f7220 */ /* 0x040fe20000400000 */
[C---:B------:R-:W-:Y:S01]  /*50140*/  FMUL R126, R5.reuse, R126 ;  /* 0x0000007e057e7220 */ /* 0x040fe20000400000 */
[C---:B------:R-:W-:Y:S02]  /*50150*/  FMUL R129, R5.reuse, R129 ;  /* 0x0000008105817220 */ /* 0x040fe40000400000 */
[----:B------:R0:W-:Y:S01]  /*50160*/  STL [R1+0x580], R132 ;  /* 0x0005808401007387 */ /* 0x0001e20000100800 */
[----:B------:R-:W-:Y:S01]  /*50170*/  @!P4 FMUL R122, R122, 16777216 ;  /* 0x4b8000007a7ac820 */ /* 0x000fe20000400000 */
[----:B------:R-:W-:Y:S01]  /*50180*/  FMUL R128, R5, R128 ;  /* 0x0000008005807220 */ /* 0x000fe20000400000 */
[----:B------:R-:W-:Y:S01]  /*50190*/  @!P4 FMUL R125, R125, 16777216 ;  /* 0x4b8000007d7dc820 */ /* 0x000fe20000400000 */
[C---:B------:R-:W-:Y:S01]  /*501a0*/  FMUL R123, R5.reuse, R123 ;  /* 0x0000007b057b7220 */ /* 0x040fe20000400000 */
[----:B0-----:R-:W4:Y:S04]  /*501b0*/  LDL.LU R132, [R1+0x21bc] ;  /* 0x0021bc0001847983 */ /* 0x001f280000300800 */
        /* <DEDUP_REMOVED lines=8> */
[----:B------:R-:W-:-:S02]  /*50240*/  FMUL R124, R5, R124 ;  /* 0x0000007c057c7220 */ /* 0x000fc40000400000 */
[----:B0-----:R-:W4:Y:S04]  /*50250*/  LDL.LU R126, [R1+0x21b4] ;  /* 0x0021b400017e7983 */ /* 0x001f280000300800 */
[----:B------:R0:W-:Y:S01]  /*50260*/  STL [R1+0x564], R129 ;  /* 0x0005648101007387 */ /* 0x0001e20000100800 */
[----:B------:R-:W-:Y:S01]  /*50270*/  @!P4 FMUL R121, R121, 16777216 ;  /* 0x4b8000007979c820 */ /* 0x000fe20000400000 */
[C---:B------:R-:W-:Y:S02]  /*50280*/  FMUL R119, R5.reuse, R119 ;  /* 0x0000007705777220 */ /* 0x040fe40000400000 */
[----:B0-----:R-:W4:Y:S04]  /*50290*/  LDL.LU R129, [R1+0x21b0] ;  /* 0x0021b00001817983 */ /* 0x001f280000300800 */
[----:B------:R0:W-:Y:S01]  /*502a0*/  STL [R1+0x560], R128 ;  /* 0x0005608001007387 */ /* 0x0001e20000100800 */
[----:B------:R-:W-:Y:S01]  /*502b0*/  @!P4 FMUL R120, R120, 16777216 ;  /* 0x4b8000007878c820 */ /* 0x000fe20000400000 */
[----:B------:R-:W-:-:S02]  /*502c0*/  FMUL R118, R5, R118 ;  /* 0x0000007605767220 */ /* 0x000fc40000400000 */
[----:B0-----:R-:W4:Y:S04]  /*502d0*/  LDL.LU R128, [R1+0x21ac] ;  /* 0x0021ac0001807983 */ /* 0x001f280000300800 */
[----:B------:R0:W-:Y:S01]  /*502e0*/  STL [R1+0x55c], R123 ;  /* 0x00055c7b01007387 */ /* 0x0001e20000100800 */
[----:B---3--:R-:W-:Y:S01]  /*502f0*/  @!P4 FMUL R117, R117, 16777216 ;  /* 0x4b8000007575c820 */ /* 0x008fe20000400000 */
[C---:B------:R-:W-:Y:S02]  /*50300*/  FMUL R121, R5.reuse, R121 ;  /* 0x0000007905797220 */ /* 0x040fe40000400000 */
[----:B0-----:R-:W3:Y:S04]  /*50310*/  LDL.LU R123, [R1+0x21a8] ;  /* 0x0021a800017b7983 */ /* 0x001ee80000300800 */
[----:B------:R0:W-:Y:S01]  /*50320*/  STL [R1+0x548], R122 ;  /* 0x0005487a01007387 */ /* 0x0001e20000100800 */
[----:B------:R-:W-:Y:S01]  /*50330*/  @!P4 FMUL R116, R116, 16777216 ;  /* 0x4b8000007474c820 */ /* 0x000fe20000400000 */
[----:B------:R-:W-:-:S02]  /*50340*/  FMUL R120, R5, R120 ;  /* 0x0000007805787220 */ /* 0x000fc40000400000 */
[----:B0-----:R-:W3:Y:S04]  /*50350*/  LDL.LU R122, [R1+0x21a4] ;  /* 0x0021a400017a7983 */ /* 0x001ee80000300800 */
[----:B------:R0:W-:Y:S01]  /*50360*/  STL [R1+0x544], R125 ;  /* 0x0005447d01007387 */ /* 0x0001e20000100800 */
[----:B------:R-:W-:Y:S01]  /*50370*/  @!P4 FMUL R115, R115, 16777216 ;  /* 0x4b8000007373c820 */ /* 0x000fe20000400000 */
        /* <DEDUP_REMOVED lines=336> */
[----:B------:R-:W-:Y:S01]  /*51880*/  FMUL R33, R5, R33 ;  /* 0x0000002105217220 */ /* 0x000fe20000400000 */
[----:B------:R-:W-:Y:S01]  /*51890*/  @!P4 FMUL R25, R25, 16777216 ;  /* 0x4b8000001919c820 */ /* 0x000fe20000400000 */
[----:B0-----:R-:W3:Y:S04]  /*518a0*/  LDL.LU R39, [R1+0x2050] ;  /* 0x0020500001277983 */ /* 0x001ee80000300800 */
[----:B------:R0:W-:Y:S01]  /*518b0*/  STL [R1+0x180], R38 ;  /* 0x0001802601007387 */ /* 0x0001e20000100800 */
[----:B--2---:R-:W-:Y:S01]  /*518c0*/  @!P4 FMUL R24, R24, 16777216 ;  /* 0x4b8000001818c820 */ /* 0x004fe20000400000 */
[----:B------:R-:W-:Y:S01]  /*518d0*/  FMUL R32, R5, R32 ;  /* 0x0000002005207220 */ /* 0x000fe20000400000 */
[----:B----4-:R-:W-:Y:S01]  /*518e0*/  @!P4 FMUL R21, R21, 16777216 ;  /* 0x4b8000001515c820 */ /* 0x010fe20000400000 */
[----:B0-----:R-:W2:Y:S04]  /*518f0*/  LDL.LU R38, [R1+0x204c] ;  /* 0x00204c0001267983 */ /* 0x001ea80000300800 */
[----:B------:R0:W-:Y:S01]  /*51900*/  STL [R1+0x17c], R37 ;  /* 0x00017c2501007387 */ /* 0x0001e20000100800 */
[----:B------:R-:W-:Y:S01]  /*51910*/  @!P4 FMUL R20, R20, 16777216 ;  /* 0x4b8000001414c820 */ /* 0x000fe20000400000 */
[C---:B------:R-:W-:Y:S01]  /*51920*/  FMUL R28, R5.reuse, R28 ;  /* 0x0000001c051c7220 */ /* 0x040fe20000400000 */
[----:B------:R-:W-:Y:S01]  /*51930*/  @!P4 FMUL R16, R16, 16777216 ;  /* 0x4b8000001010c820 */ /* 0x000fe20000400000 */
[----:B0-----:R-:W4:Y:S04]  /*51940*/  LDL.LU R37, [R1+0x2048] ;  /* 0x0020480001257983 */ /* 0x001f280000300800 */
[----:B------:R0:W-:Y:S01]  /*51950*/  STL [R1+0x174], R36 ;  /* 0x0001742401007387 */ /* 0x0001e20000100800 */
[C---:B------:R-:W-:Y:S01]  /*51960*/  FMUL R25, R5.reuse, R25 ;  /* 0x0000001905197220 */ /* 0x040fe20000400000 */
[----:B------:R-:W-:Y:S01]  /*51970*/  FMUL R24, R5, R24 ;  /* 0x0000001805187220 */ /* 0x000fe20000400000 */
[----:B------:R-:W-:Y:S01]  /*51980*/  @!P4 FMUL R15, R15, 16777216 ;  /* 0x4b8000000f0fc820 */ /* 0x000fe20000400000 */
[----:B0-----:R-:W4:Y:S04]  /*51990*/  LDL.LU R36, [R1+0x2044] ;  /* 0x0020440001247983 */ /* 0x001f280000300800 */
[----:B------:R0:W-:Y:S01]  /*519a0*/  STL [R1+0x16c], R35 ;  /* 0x00016c2301007387 */ /* 0x0001e20000100800 */
[C---:B------:R-:W-:Y:S01]  /*519b0*/  FMUL R21, R5.reuse, R21 ;  /* 0x0000001505157220 */ /* 0x040fe20000400000 */
[C---:B------:R-:W-:Y:S01]  /*519c0*/  FMUL R20, R5.reuse, R20 ;  /* 0x0000001405147220 */ /* 0x040fe20000400000 */
[----:B------:R-:W-:Y:S01]  /*519d0*/  @!P4 FMUL R12, R12, 16777216 ;  /* 0x4b8000000c0cc820 */ /* 0x000fe20000400000 */
[----:B0-----:R-:W3:Y:S04]  /*519e0*/  LDL.LU R35, [R1+0x2040] ;  /* 0x0020400001237983 */ /* 0x001ee80000300800 */
[----:B------:R0:W-:Y:S01]  /*519f0*/  STL [R1+0x168], R34 ;  /* 0x0001682201007387 */ /* 0x0001e20000100800 */
[C---:B------:R-:W-:Y:S01]  /*51a00*/  FMUL R16, R5.reuse, R16 ;  /* 0x0000001005107220 */ /* 0x040fe20000400000 */
[----:B------:R-:W-:-:S02]  /*51a10*/  FMUL R15, R5, R15 ;  /* 0x0000000f050f7220 */ /* 0x000fc40000400000 */
[----:B0-----:R-:W2:Y:S04]  /*51a20*/  LDL.LU R34, [R1+0x203c] ;  /* 0x00203c0001227983 */ /* 0x001ea80000300800 */
[----:B------:R0:W-:Y:S01]  /*51a30*/  STL [R1+0x160], R33 ;  /* 0x0001602101007387 */ /* 0x0001e20000100800 */
[----:B------:R-:W-:-:S03]  /*51a40*/  FMUL R12, R5, R12 ;  /* 0x0000000c050c7220 */ /* 0x000fc60000400000 */
[----:B0-----:R-:W4:Y:S04]  /*51a50*/  LDL.LU R33, [R1+0x2038] ;  /* 0x0020380001217983 */ /* 0x001f280000300800 */
[----:B------:R0:W-:Y:S01]  /*51a60*/  STL [R1+0x158], R32 ;  /* 0x0001582001007387 */ /* 0x0001e20000100800 */
[----:B------:R-:W-:-:S03]  /*51a70*/  @!P4 FMUL R31, R31, 16777216 ;  /* 0x4b8000001f1fc820 */ /* 0x000fc60000400000 */
[----:B0-----:R-:W4:Y:S04]  /*51a80*/  LDL.LU R32, [R1+0x2034] ;  /* 0x0020340001207983 */ /* 0x001f280000300800 */
[----:B------:R0:W-:Y:S04]  /*51a90*/  STL [R1+0x150], R28 ;  /* 0x0001501c01007387 */ /* 0x0001e80000100800 */
[----:B------:R1:W-:Y:S04]  /*51aa0*/  STL [R1+0x144], R25 ;  /* 0x0001441901007387 */ /* 0x0003e80000100800 */
[----:B------:R1:W-:Y:S04]  /*51ab0*/  STL [R1+0x13c], R24 ;  /* 0x00013c1801007387 */ /* 0x0003e80000100800 */
[----:B------:R1:W-:Y:S04]  /*51ac0*/  STL [R1+0x134], R21 ;  /* 0x0001341501007387 */ /* 0x0003e80000100800 */
[----:B------:R1:W-:Y:S04]  /*51ad0*/  STL [R1+0x12c], R20 ;  /* 0x00012c1401007387 */ /* 0x0003e80000100800 */
[----:B------:R1:W-:Y:S01]  /*51ae0*/  STL [R1+0x124], R16 ;  /* 0x0001241001007387 */ /* 0x0003e20000100800 */
[----:B------:R-:W-:-:S03]  /*51af0*/  @!P4 FMUL R30, R30, 16777216 ;  /* 0x4b8000001e1ec820 */ /* 0x000fc60000400000 */
[----:B0-----:R-:W3:Y:S04]  /*51b00*/  LDL.LU R28, [R1+0x874] ;  /* 0x00087400011c7983 */ /* 0x001ee80000300800 */
[----:B------:R0:W-:Y:S01]  /*51b10*/  STL [R1+0x11c], R15 ;  /* 0x00011c0f01007387 */ /* 0x0001e20000100800 */
[----:B------:R-:W-:-:S03]  /*51b20*/  @!P4 FMUL R29, R29, 16777216 ;  /* 0x4b8000001d1dc820 */ /* 0x000fc60000400000 */
[----:B-1----:R-:W2:Y:S01]  /*51b30*/  LDL.LU R25, [R1+0x7c] ;  /* 0x00007c0001197983 */ /* 0x002ea20000300800 */
[----:B------:R-:W-:-:S03]  /*51b40*/  FMUL R31, R5, R31 ;  /* 0x0000001f051f7220 */ /* 0x000fc60000400000 */
[----:B------:R1:W-:Y:S01]  /*51b50*/  STL [R1+0x118], R12 ;  /* 0x0001180c01007387 */ /* 0x0003e20000100800 */
[----:B------:R-:W-:-:S03]  /*51b60*/  @!P4 FMUL R27, R27, 16777216 ;  /* 0x4b8000001b1bc820 */ /* 0x000fc60000400000 */
[----:B------:R-:W4:Y:S01]  /*51b70*/  LDL.LU R24, [R1+0x74] ;  /* 0x0000740001187983 */ /* 0x000f220000300800 */
[----:B------:R-:W-:-:S03]  /*51b80*/  FMUL R30, R5, R30 ;  /* 0x0000001e051e7220 */ /* 0x000fc60000400000 */
[----:B------:R-:W4:Y:S01]  /*51b90*/  LDL.LU R21, [R1+0x68] ;  /* 0x0000680001157983 */ /* 0x000f220000300800 */
[----:B------:R-:W-:-:S03]  /*51ba0*/  @!P4 FMUL R26, R26, 16777216 ;  /* 0x4b8000001a1ac820 */ /* 0x000fc60000400000 */
[----:B------:R-:W4:Y:S01]  /*51bb0*/  LDL.LU R20, [R1+0x60] ;  /* 0x0000600001147983 */ /* 0x000f220000300800 */
[----:B------:R-:W-:-:S03]  /*51bc0*/  FMUL R29, R5, R29 ;  /* 0x0000001d051d7220 */ /* 0x000fc60000400000 */
[----:B------:R-:W4:Y:S01]  /*51bd0*/  LDL.LU R16, [R1+0x24] ;  /* 0x0000240001107983 */ /* 0x000f220000300800 */
[----:B------:R-:W-:-:S03]  /*51be0*/  @!P4 FMUL R23, R23, 16777216 ;  /* 0x4b8000001717c820 */ /* 0x000fc60000400000 */
[----:B0-----:R-:W4:Y:S01]  /*51bf0*/  LDL.LU R15, [R1+0x20] ;  /* 0x00002000010f7983 */ /* 0x001f220000300800 */
[----:B------:R-:W-:-:S03]  /*51c00*/  FMUL R27, R5, R27 ;  /* 0x0000001b051b7220 */ /* 0x000fc60000400000 */
[----:B-1----:R-:W4:Y:S01]  /*51c10*/  LDL.LU R12, [R1+0x8] ;  /* 0x00000800010c7983 */ /* 0x002f220000300800 */
[----:B------:R-:W-:-:S03]  /*51c20*/  @!P4 FMUL R22, R22, 16777216 ;  /* 0x4b8000001616c820 */ /* 0x000fc60000400000 */
[----:B------:R0:W-:Y:S01]  /*51c30*/  STL [R1+0x110], R31 ;  /* 0x0001101f01007387 */ /* 0x0001e20000100800 */
[----:B------:R-:W-:Y:S01]  /*51c40*/  FMUL R26, R5, R26 ;  /* 0x0000001a051a7220 */ /* 0x000fe20000400000 */
[----:B------:R-:W-:Y:S01]  /*51c50*/  @!P4 FMUL R19, R19, 16777216 ;  /* 0x4b8000001313c820 */ /* 0x000fe20000400000 */
[C---:B------:R-:W-:Y:S01]  /*51c60*/  FMUL R23, R5.reuse, R23 ;  /* 0x0000001705177220 */ /* 0x040fe20000400000 */
[----:B------:R-:W-:Y:S01]  /*51c70*/  @!P4 FMUL R18, R18, 16777216 ;  /* 0x4b8000001212c820 */ /* 0x000fe20000400000 */
[----:B0-----:R-:W4:Y:S04]  /*51c80*/  LDL.LU R31, [R1+0x2030] ;  /* 0x00203000011f7983 */ /* 0x001f280000300800 */
[----:B------:R0:W-:Y:S01]  /*51c90*/  STL [R1+0x104], R30 ;  /* 0x0001041e01007387 */ /* 0x0001e20000100800 */
[C---:B------:R-:W-:Y:S01]  /*51ca0*/  FMUL R22, R5.reuse, R22 ;  /* 0x0000001605167220 */ /* 0x040fe20000400000 */
[----:B------:R-:W-:Y:S01]  /*51cb0*/  @!P4 FMUL R14, R14, 16777216 ;  /* 0x4b8000000e0ec820 */ /* 0x000fe20000400000 */
[----:B------:R-:W-:Y:S01]  /*51cc0*/  FMUL R19, R5, R19 ;  /* 0x0000001305137220 */ /* 0x000fe20000400000 */
[----:B0-----:R-:W4:Y:S04]  /*51cd0*/  LDL.LU R30, [R1+0x202c] ;  /* 0x00202c00011e7983 */ /* 0x001f280000300800 */
[----:B------:R0:W-:Y:S01]  /*51ce0*/  STL [R1+0x100], R29 ;  /* 0x0001001d01007387 */ /* 0x0001e20000100800 */
[----:B------:R-:W-:Y:S01]  /*51cf0*/  @!P4 FMUL R13, R13, 16777216 ;  /* 0x4b8000000d0dc820 */ /* 0x000fe20000400000 */
[----:B------:R-:W-:-:S02]  /*51d00*/  FMUL R18, R5, R18 ;  /* 0x0000001205127220 */ /* 0x000fc40000400000 */
[----:B0-----:R-:W4:Y:S04]  /*51d10*/  LDL.LU R29, [R1+0x2028] ;  /* 0x00202800011d7983 */ /* 0x001f280000300800 */
[----:B------:R0:W-:Y:S01]  /*51d20*/  STL [R1+0xec], R27 ;  /* 0x0000ec1b01007387 */ /* 0x0001e20000100800 */
[----:B------:R-:W-:Y:S01]  /*51d30*/  @!P4 FMUL R10, R10, 16777216 ;  /* 0x4b8000000a0ac820 */ /* 0x000fe20000400000 */
[----:B------:R-:W-:Y:S02]  /*51d40*/  FMUL R14, R5, R14 ;  /* 0x0000000e050e7220 */ /* 0x000fe40000400000 */
        /* <DEDUP_REMOVED lines=26> */
[C---:B------:R-:W-:Y:S01]  /*51ef0*/  FMUL R249, R5.reuse, R249 ;  /* 0x000000f905f97220 */ /* 0x040fe20000400000 */
[----:B------:R-:W-:-:S02]  /*51f00*/  FMUL R250, R5, R250 ;  /* 0x000000fa05fa7220 */ /* 0x000fc40000400000 */
        /* <DEDUP_REMOVED lines=14> */
[----:B0-----:R-:W4:Y:S01]  /*51ff0*/  LDL.LU R250, [R1+0x1fec] ;  /* 0x001fec0001fa7983 */ /* 0x001f220000300800 */
[C---:B------:R-:W-:Y:S01]  /*52000*/  FSETP.GEU.AND P1, PT, |R4|.reuse, 1.175494350822287508e-38, PT ;  /* 0x008000000400780b */ /* 0x040fe20003f2e200 */
[----:B------:R-:W-:Y:S01]  /*52010*/  @P3 FMUL R4, R4, 0.25 ;  /* 0x3e80000004043820 */ /* 0x000fe20000400000 */
[----:B------:R-:W-:-:S11]  /*52020*/  FSETP.GEU.AND P5, PT, |R3|, 1.175494350822287508e-38, PT ;  /* 0x008000000300780b */ /* 0x000fd60003fae200 */
[----:B------:R-:W-:-:S06]  /*52030*/  @!P1 FMUL R4, R4, 16777216 ;  /* 0x4b80000004049820 */ /* 0x000fcc0000400000 */
[----:B------:R-:W0:Y:S01]  /*52040*/  MUFU.RCP R4, R4 ;  /* 0x0000000400047308 */ /* 0x000e220000001000 */
[----:B------:R-:W-:Y:S01]  /*52050*/  @!P4 FMUL R6, R6, 16777216 ;  /* 0x4b8000000606c820 */ /* 0x000fe20000400000 */
[----:B------:R-:W-:Y:S01]  /*52060*/  @P2 FMUL R3, R3, 0.25 ;  /* 0x3e80000003032820 */ /* 0x000fe20000400000 */
[----:B------:R-:W-:Y:S01]  /*52070*/  @!P4 FMUL R248, R248, 16777216 ;  /* 0x4b800000f8f8c820 */ /* 0x000fe20000400000 */
[----:B--2---:R-:W-:Y:S01]  /*52080*/  @!P1 FMUL R25, R25, 16777216 ;  /* 0x4b80000019199820 */ /* 0x004fe20000400000 */
[----:B------:R-:W-:Y:S01]  /*52090*/  FMUL R6, R5, R6 ;  /* 0x0000000605067220 */ /* 0x000fe20000400000 */
[----:B------:R-:W-:Y:S01]  /*520a0*/  @!P4 FMUL R251, R251, 16777216 ;  /* 0x4b800000fbfbc820 */ /* 0x000fe20000400000 */
[----:B---3--:R-:W-:Y:S01]  /*520b0*/  @!P5 FMUL R28, R28, 16777216 ;  /* 0x4b8000001c1cd820 */ /* 0x008fe20000400000 */
[----:B----4-:R-:W-:Y:S01]  /*520c0*/  @!P1 FMUL R24, R24, 16777216 ;  /* 0x4b80000018189820 */ /* 0x010fe20000400000 */
[----:B------:R-:W-:Y:S01]  /*520d0*/  @!P5 FMUL R3, R3, 16777216 ;  /* 0x4b8000000303d820 */ /* 0x000fe20000400000 */
[----:B------:R1:W-:Y:S01]  /*520e0*/  STL [R1+0xc], R6 ;  /* 0x00000c0601007387 */ /* 0x0003e20000100800 */
[----:B------:R-:W-:Y:S01]  /*520f0*/  @!P1 FMUL R21, R21, 16777216 ;  /* 0x4b80000015159820 */ /* 0x000fe20000400000 */
[C---:B------:R-:W-:Y:S01]  /*52100*/  FMUL R251, R5.reuse, R251 ;  /* 0x000000fb05fb7220 */ /* 0x040fe20000400000 */
[----:B0-----:R-:W-:Y:S01]  /*52110*/  FMUL R25, R4, R25 ;  /* 0x0000001904197220 */ /* 0x001fe20000400000 */
[----:B------:R-:W-:Y:S01]  /*52120*/  @!P1 FMUL R20, R20, 16777216 ;  /* 0x4b80000014149820 */ /* 0x000fe20000400000 */
[----:B------:R-:W-:Y:S01]  /*52130*/  FMUL R24, R4, R24 ;  /* 0x0000001804187220 */ /* 0x000fe20000400000 */
[----:B-1----:R-:W-:-:S02]  /*52140*/  FMUL R6, R5, R248 ;  /* 0x000000f805067220 */ /* 0x002fc40000400000 */
[----:B------:R0:W1:Y:S01]  /*52150*/  MUFU.RCP R248, R3 ;  /* 0x0000000300f87308 */ /* 0x0000620000001000 */
[----:B------:R-:W2:Y:S01]  /*52160*/  LDL.LU R5, [R1+0x878] ;  /* 0x0008780001057983 */ /* 0x000ea20000300800 */
[----:B------:R-:W-:Y:S01]  /*52170*/  @!P1 FMUL R16, R16, 16777216 ;  /* 0x4b80000010109820 */ /* 0x000fe20000400000 */
[C---:B------:R-:W-:Y:S01]  /*52180*/  FMUL R21, R4.reuse, R21 ;  /* 0x0000001504157220 */ /* 0x040fe20000400000 */
[----:B------:R-:W-:Y:S01]  /*52190*/  @!P1 FMUL R15, R15, 16777216 ;  /* 0x4b8000000f0f9820 */ /* 0x000fe20000400000 */
[----:B------:R-:W-:Y:S01]  /*521a0*/  FMUL R20, R4, R20 ;  /* 0x0000001404147220 */ /* 0x000fe20000400000 */
[----:B0-----:R-:W-:Y:S02]  /*521b0*/  MOV R3, R28 ;  /* 0x0000001c00037202 */ /* 0x001fe40000000f00 */
[----:B------:R-:W3:Y:S01]  /*521c0*/  LDL.LU R28, [R1+0x1fe8] ;  /* 0x001fe800011c7983 */ /* 0x000ee20000300800 */
[----:B------:R-:W-:-:S03]  /*521d0*/  @!P1 FMUL R12, R12, 16777216 ;  /* 0x4b8000000c0c9820 */ /* 0x000fc60000400000 */
[----:B------:R0:W-:Y:S01]  /*521e0*/  STL [R1+0x4a8], R25 ;  /* 0x0004a81901007387 */ /* 0x0001e20000100800 */
[C---:B------:R-:W-:Y:S01]  /*521f0*/  FMUL R16, R4.reuse, R16 ;  /* 0x0000001004107220 */ /* 0x040fe20000400000 */
[C---:B------:R-:W-:Y:S01]  /*52200*/  FMUL R15, R4.reuse, R15 ;  /* 0x0000000f040f7220 */ /* 0x040fe20000400000 */
[----:B------:R-:W-:Y:S01]  /*52210*/  FMUL R12, R4, R12 ;  /* 0x0000000c040c7220 */ /* 0x000fe20000400000 */
[----:B0-----:R-:W4:Y:S04]  /*52220*/  LDL.LU R25, [R1+0x1fe4] ;  /* 0x001fe40001197983 */ /* 0x001f280000300800 */
[----:B------:R0:W-:Y:S04]  /*52230*/  STL [R1+0x4a0], R24 ;  /* 0x0004a01801007387 */ /* 0x0001e80000100800 */
[----:B0-----:R-:W3:Y:S04]  /*52240*/  LDL.LU R24, [R1+0x1fe0] ;  /* 0x001fe00001187983 */ /* 0x001ee80000300800 */
[----:B------:R0:W-:Y:S04]  /*52250*/  STL [R1+0x480], R21 ;  /* 0x0004801501007387 */ /* 0x0001e80000100800 */
        /* <DEDUP_REMOVED lines=8> */
[----:B0-----:R-:W4:Y:S01]  /*522e0*/  LDL.LU R12, [R1+0x1fcc] ;  /* 0x001fcc00010c7983 */ /* 0x001f220000300800 */
[----:B------:R-:W-:Y:S01]  /*522f0*/  @!P1 FMUL R22, R22, 16777216 ;  /* 0x4b80000016169820 */ /* 0x000fe20000400000 */
        /* <DEDUP_REMOVED lines=10> */
[----:B------:R-:W-:-:S04]  /*523a0*/  @!P1 FMUL R8, R8, 16777216 ;  /* 0x4b80000008089820 */ /* 0x000fc80000400000 */
[----:B------:R-:W-:Y:S01]  /*523b0*/  FMUL R8, R4, R8 ;  /* 0x0000000804087220 */ /* 0x000fe20000400000 */
[----:B------:R-:W-:Y:S01]  /*523c0*/  @!P1 FMUL R7, R7, 16777216 ;  /* 0x4b80000007079820 */ /* 0x000fe20000400000 */
[----:B------:R-:W-:Y:S01]  /*523d0*/  @!P1 FMUL R245, R245, 16777216 ;  /* 0x4b800000f5f59820 */ /* 0x000fe20000400000 */
[----:B------:R-:W-:Y:S01]  /*523e0*/  @!P1 FMUL R249, R249, 16777216 ;  /* 0x4b800000f9f99820 */ /* 0x000fe20000400000 */
[----:B------:R-:W-:-:S04]  /*523f0*/  @!P1 FMUL R250, R250, 16777216 ;  /* 0x4b800000fafa9820 */ /* 0x000fc80000400000 */
[----:B------:R-:W-:-:S05]  /*52400*/  FMUL R250, R4, R250 ;  /* 0x000000fa04fa7220 */ /* 0x000fca0000400000 */
[----:B------:R0:W-:Y:S02]  /*52410*/  STL [R1+0x44c], R250 ;  /* 0x00044cfa01007387 */ /* 0x0001e40000100800 */
[C---:B0-----:R-:W-:Y:S01]  /*52420*/  FMUL R250, R4.reuse, R249 ;  /* 0x000000f904fa7220 */ /* 0x041fe20000400000 */
[C---:B------:R-:W-:Y:S01]  /*52430*/  FMUL R249, R4.reuse, R245 ;  /* 0x000000f504f97220 */ /* 0x040fe20000400000 */
[C---:B------:R-:W-:Y:S01]  /*52440*/  FMUL R245, R4.reuse, R7 ;  /* 0x0000000704f57220 */ /* 0x040fe20000400000 */
[C---:B------:R-:W-:Y:S02]  /*52450*/  FMUL R7, R4.reuse, R9 ;  /* 0x0000000904077220 */ /* 0x040fe40000400000 */
[----:B------:R-:W-:Y:S01]  /*52460*/  STL [R1+0x448], R250 ;  /* 0x000448fa01007387 */ /* 0x000fe20000100800 */
[----:B------:R-:W-:-:S03]  /*52470*/  FMUL R9, R4, R10 ;  /* 0x0000000a04097220 */ /* 0x000fc60000400000 */
[----:B------:R-:W-:Y:S04]  /*52480*/  STL [R1+0x440], R249 ;  /* 0x000440f901007387 */ /* 0x000fe80000100800 */
[----:B------:R-:W-:Y:S04]  /*52490*/  STL [R1+0x420], R245 ;  /* 0x000420f501007387 */ /* 0x000fe80000100800 */
[----:B------:R0:W-:Y:S04]  /*524a0*/  STL [R1+0x41c], R8 ;  /* 0x00041c0801007387 */ /* 0x0001e80000100800 */
[----:B------:R1:W-:Y:S01]  /*524b0*/  STL [R1+0x418], R7 ;  /* 0x0004180701007387 */ /* 0x0003e20000100800 */
[----:B0-----:R-:W-:-:S03]  /*524c0*/  FMUL R8, R4, R13 ;  /* 0x0000000d04087220 */ /* 0x001fc60000400000 */
[----:B------:R0:W-:Y:S01]  /*524d0*/  STL [R1+0x410], R9 ;  /* 0x0004100901007387 */ /* 0x0001e20000100800 */
[----:B-1----:R-:W-:-:S03]  /*524e0*/  FMUL R7, R4, R14 ;  /* 0x0000000e04077220 */ /* 0x002fc60000400000 */
[----:B------:R1:W-:Y:S01]  /*524f0*/  STL [R1+0x3f0], R8 ;  /* 0x0003f00801007387 */ /* 0x0003e20000100800 */
[----:B0-----:R-:W-:-:S03]  /*52500*/  FMUL R9, R4, R18 ;  /* 0x0000001204097220 */ /* 0x001fc60000400000 */
[----:B------:R0:W-:Y:S01]  /*52510*/  STL [R1+0x3ec], R7 ;  /* 0x0003ec0701007387 */ /* 0x0001e20000100800 */
[----:B-1----:R-:W-:-:S03]  /*52520*/  FMUL R8, R4, R19 ;  /* 0x0000001304087220 */ /* 0x002fc60000400000 */
[----:B------:R1:W-:Y:S01]  /*52530*/  STL [R1+0x3e8], R9 ;  /* 0x0003e80901007387 */ /* 0x0003e20000100800 */
[----:B------:R-:W-:-:S03]  /*52540*/  @!P1 FMUL R31, R31, 16777216 ;  /* 0x4b8000001f1f9820 */ /* 0x000fc60000400000 */
[----:B------:R2:W-:Y:S01]  /*52550*/  STL [R1+0x3e0], R8 ;  /* 0x0003e00801007387 */ /* 0x0005e20000100800 */
[C---:B0-----:R-:W-:Y:S01]  /*52560*/  FMUL R7, R4.reuse, R22 ;  /* 0x0000001604077220 */ /* 0x041fe20000400000 */
[----:B-1----:R-:W-:-:S04]  /*52570*/  FMUL R9, R4, R23 ;  /* 0x0000001704097220 */ /* 0x002fc80000400000 */
[----:B------:R0:W-:Y:S01]  /*52580*/  STL [R1+0x3c0], R7 ;  /* 0x0003c00701007387 */ /* 0x0001e20000100800 */
[----:B--2---:R-:W-:-:S03]  /*52590*/  FMUL R8, R4, R26 ;  /* 0x0000001a04087220 */ /* 0x004fc60000400000 */
[----:B------:R1:W-:Y:S01]  /*525a0*/  STL [R1+0x3bc], R9 ;  /* 0x0003bc0901007387 */ /* 0x0003e20000100800 */
[----:B------:R-:W-:Y:S01]  /*525b0*/  @!P1 FMUL R34, R34, 16777216 ;  /* 0x4b80000022229820 */ /* 0x000fe20000400000 */
[----:B------:R-:W-:Y:S02]  /*525c0*/  @!P1 FMUL R35, R35, 16777216 ;  /* 0x4b80000023239820 */ /* 0x000fe40000400000 */
[----:B------:R2:W-:Y:S01]  /*525d0*/  STL [R1+0x3b8], R8 ;  /* 0x0003b80801007387 */ /* 0x0005e20000100800 */
[C---:B0-----:R-:W-:Y:S01]  /*525e0*/  FMUL R7, R4.reuse, R27 ;  /* 0x0000001b04077220 */ /* 0x041fe20000400000 */
[----:B-1----:R-:W-:Y:S01]  /*525f0*/  FMUL R9, R4, R30 ;  /* 0x0000001e04097220 */ /* 0x002fe20000400000 */
[----:B------:R-:W-:-:S03]  /*52600*/  @!P1 FMUL R38, R38, 16777216 ;  /* 0x4b80000026269820 */ /* 0x000fc60000400000 */
        /* <DEDUP_REMOVED lines=129> */
[----:B------:R-:W-:-:S03]  /*52e20*/  @!P1 FMUL R125, R125, 16777216 ;  /* 0x4b8000007d7d9820 */ /* 0x000fc60000400000 */
[----:B------:R2:W-:Y:S01]  /*52e30*/  STL [R1+0xa4], R8 ;  /* 0x0000a40801007387 */ /* 0x0005e20000100800 */
[C---:B0-----:R-:W-:Y:S01]  /*52e40*/  FMUL R7, R4.reuse, R120 ;  /* 0x0000007804077220 */ /* 0x041fe20000400000 */
[----:B-1----:R-:W-:-:S04]  /*52e50*/  FMUL R9, R4, R121 ;  /* 0x0000007904097220 */ /* 0x002fc80000400000 */
[----:B------:R0:W-:Y:S01]  /*52e60*/  STL [R1+0x98], R7 ;  /* 0x0000980701007387 */ /* 0x0001e20000100800 */
[----:B--2---:R-:W-:-:S03]  /*52e70*/  FMUL R8, R4, R124 ;  /* 0x0000007c04087220 */ /* 0x004fc60000400000 */
[----:B------:R-:W-:Y:S04]  /*52e80*/  STL [R1+0x90], R9 ;  /* 0x0000900901007387 */ /* 0x000fe80000100800 */
[----:B------:R-:W2:Y:S01]  /*52e90*/  LDL.LU R30, [R1+0xdc] ;  /* 0x0000dc00011e7983 */ /* 0x000ea20000300800 */
[----:B0-----:R-:W-:-:S03]  /*52ea0*/  FMUL R7, R4, R125 ;  /* 0x0000007d04077220 */ /* 0x001fc60000400000 */
[----:B------:R-:W-:Y:S04]  /*52eb0*/  STL [R1+0x88], R8 ;  /* 0x0000880801007387 */ /* 0x000fe80000100800 */
[----:B------:R-:W2:Y:S04]  /*52ec0*/  LDL.LU R27, [R1+0xd8] ;  /* 0x0000d800011b7983 */ /* 0x000ea80000300800 */
[----:B------:R0:W-:Y:S04]  /*52ed0*/  STL [R1+0x84], R7 ;  /* 0x0000840701007387 */ /* 0x0001e80000100800 */
[----:B------:R-:W2:Y:S04]  /*52ee0*/  LDL.LU R26, [R1+0xc4] ;  /* 0x0000c400011a7983 */ /* 0x000ea80000300800 */
[----:B------:R-:W2:Y:S04]  /*52ef0*/  LDL.LU R23, [R1+0xc0] ;  /* 0x0000c00001177983 */ /* 0x000ea80000300800 */
[----:B------:R-:W2:Y:S04]  /*52f00*/  LDL.LU R22, [R1+0xac] ;  /* 0x0000ac0001167983 */ /* 0x000ea80000300800 */
[----:B------:R-:W2:Y:S04]  /*52f10*/  LDL.LU R18, [R1+0xa0] ;  /* 0x0000a00001127983 */ /* 0x000ea80000300800 */
[----:B------:R-:W2:Y:S04]  /*52f20*/  LDL.LU R14, [R1+0x94] ;  /* 0x00009400010e7983 */ /* 0x000ea80000300800 */
[----:B------:R-:W2:Y:S01]  /*52f30*/  LDL.LU R10, [R1+0x8c] ;  /* 0x00008c00010a7983 */ /* 0x000ea20000300800 */
[----:B0-----:R-:W-:-:S03]  /*52f40*/  F2FP.F16.F32.PACK_AB R7, R11, R252 ;  /* 0x000000fc0b07723e */ /* 0x001fc600000000ff */
[----:B------:R-:W2:Y:S04]  /*52f50*/  LDL.LU R245, [R1+0x78] ;  /* 0x0000780001f57983 */ /* 0x000ea80000300800 */
[----:B------:R-:W2:Y:S04]  /*52f60*/  LDL.LU R249, [R1+0x6c] ;  /* 0x00006c0001f97983 */ /* 0x000ea80000300800 */
[----:B------:R-:W2:Y:S04]  /*52f70*/  LDL.LU R250, [R1+0x58] ;  /* 0x0000580001fa7983 */ /* 0x000ea80000300800 */
[----:B------:R-:W2:Y:S04]  /*52f80*/  LDL.LU R11, [R1+0x1fc8] ;  /* 0x001fc800010b7983 */ /* 0x000ea80000300800 */
[----:B------:R-:W2:Y:S01]  /*52f90*/  LDL.LU R252, [R1+0x1fc4] ;  /* 0x001fc40001fc7983 */ /* 0x000ea20000300800 */
        /* <DEDUP_REMOVED lines=59> */
[C---:B------:R-:W-:Y:S01]  /*53350*/  FMUL R3, R248.reuse, R3 ;  /* 0x00000003f8037220 */ /* 0x040fe20000400000 */
[----:B------:R-:W-:Y:S01]  /*53360*/  FMUL R247, R248, R247 ;  /* 0x000000f7f8f77220 */ /* 0x000fe20000400000 */
[C---:B------:R-:W-:Y:S01]  /*53370*/  FMUL R5, R4.reuse, R5 ;  /* 0x0000000504057220 */ /* 0x040fe20000400000 */
        /* <DEDUP_REMOVED lines=56> */
[----:B------:R-:W-:Y:S01]  /*53700*/  FMUL R238, R4, R238 ;  /* 0x000000ee04ee7220 */ /* 0x000fe20000400000 */
[----:B------:R-:W-:Y:S01]  /*53710*/  F2FP.F16.F32.PACK_AB R4, R247, R3 ;  /* 0x00000003f704723e */ /* 0x000fe200000000ff */
[----:B----4-:R-:W-:Y:S01]  /*53720*/  @!P5 FMUL R12, R12, 16777216 ;  /* 0x4b8000000c0cd820 */ /* 0x010fe20000400000 */
        /* <DEDUP_REMOVED lines=29> */
[----:B------:R-:W-:Y:S01]  /*53900*/  IADD3 R8, R239, -R244, RZ ;  /* 0x800000f4ef087210 */ /* 0x000fe20007ffe0ff */
[----:B------:R-:W-:Y:S01]  /*53910*/  @!P5 FMUL R73, R73, 16777216 ;  /* 0x4b8000004949d820 */ /* 0x000fe20000400000 */
[----:B------:R-:W-:Y:S01]  /*53920*/  @!P5 FMUL R76, R76, 16777216 ;  /* 0x4b8000004c4cd820 */ /* 0x000fe20000400000 */
[----:B--2---:R-:W-:-:S04]  /*53930*/  @!P5 FMUL R30, R30, 16777216 ;  /* 0x4b8000001e1ed820 */ /* 0x004fc80000400000 */
[----:B------:R-:W-:Y:S01]  /*53940*/  FMUL R30, R248, R30 ;  /* 0x0000001ef81e7220 */ /* 0x000fe20000400000 */
[----:B------:R-:W-:-:S04]  /*53950*/  @!P5 FMUL R27, R27, 16777216 ;  /* 0x4b8000001b1bd820 */ /* 0x000fc80000400000 */
[----:B------:R-:W-:Y:S01]  /*53960*/  FMUL R3, R248, R27 ;  /* 0x0000001bf8037220 */ /* 0x000fe20000400000 */
[----:B------:R-:W-:Y:S01]  /*53970*/  @!P5 FMUL R26, R26, 16777216 ;  /* 0x4b8000001a1ad820 */ /* 0x000fe20000400000 */
[----:B------:R-:W-:Y:S01]  /*53980*/  STL [R1+0x354], R30 ;  /* 0x0003541e01007387 */ /* 0x000fe20000100800 */
[----:B------:R-:W-:Y:S02]  /*53990*/  @!P5 FMUL R23, R23, 16777216 ;  /* 0x4b8000001717d820 */ /* 0x000fe40000400000 */
[----:B------:R-:W-:Y:S01]  /*539a0*/  FMUL R26, R248, R26 ;  /* 0x0000001af81a7220 */ /* 0x000fe20000400000 */
[----:B------:R-:W-:Y:S01]  /*539b0*/  @!P5 FMUL R22, R22, 16777216 ;  /* 0x4b8000001616d820 */ /* 0x000fe20000400000 */
[----:B------:R-:W-:Y:S01]  /*539c0*/  FMUL R23, R248, R23 ;  /* 0x00000017f8177220 */ /* 0x000fe20000400000 */
[----:B------:R0:W-:Y:S01]  /*539d0*/  STL [R1+0x348], R3 ;  /* 0x0003480301007387 */ /* 0x0001e20000100800 */
[----:B------:R-:W-:Y:S01]  /*539e0*/  @!P5 FMUL R18, R18, 16777216 ;  /* 0x4b8000001212d820 */ /* 0x000fe20000400000 */
[----:B------:R-:W-:-:S02]  /*539f0*/  @!P5 FMUL R14, R14, 16777216 ;  /* 0x4b8000000e0ed820 */ /* 0x000fc40000400000 */
[----:B------:R-:W-:Y:S01]  /*53a00*/  STL [R1+0x324], R26 ;  /* 0x0003241a01007387 */ /* 0x000fe20000100800 */
[----:B0-----:R-:W-:Y:S01]  /*53a10*/  FMUL R3, R248, R22 ;  /* 0x00000016f8037220 */ /* 0x001fe20000400000 */
[----:B------:R-:W-:Y:S01]  /*53a20*/  @!P5 FMUL R10, R10, 16777216 ;  /* 0x4b8000000a0ad820 */ /* 0x000fe20000400000 */
[C---:B------:R-:W-:Y:S01]  /*53a30*/  FMUL R18, R248.reuse, R18 ;  /* 0x00000012f8127220 */ /* 0x040fe20000400000 */
[----:B------:R-:W-:Y:S01]  /*53a40*/  STL [R1+0x31c], R23 ;  /* 0x00031c1701007387 */ /* 0x000fe20000100800 */
[----:B------:R-:W-:Y:S01]  /*53a50*/  FMUL R14, R248, R14 ;  /* 0x0000000ef80e7220 */ /* 0x000fe20000400000 */
[----:B------:R-:W-:Y:S02]  /*53a60*/  @!P5 FMUL R245, R245, 16777216 ;  /* 0x4b800000f5f5d820 */ /* 0x000fe40000400000 */
[----:B------:R0:W-:Y:S01]  /*53a70*/  STL [R1+0x314], R3 ;  /* 0x0003140301007387 */ /* 0x0001e20000100800 */
[----:B------:R-:W-:-:S03]  /*53a80*/  @!P5 FMUL R249, R249, 16777216 ;  /* 0x4b800000f9f9d820 */ /* 0x000fc60000400000 */
[----:B------:R-:W-:Y:S01]  /*53a90*/  STL [R1+0x308], R18 ;  /* 0x0003081201007387 */ /* 0x000fe20000100800 */
[----:B------:R-:W-:Y:S01]  /*53aa0*/  @!P5 FMUL R250, R250, 16777216 ;  /* 0x4b800000fafad820 */ /* 0x000fe20000400000 */
[C---:B0-----:R-:W-:Y:S01]  /*53ab0*/  FMUL R3, R248.reuse, R10 ;  /* 0x0000000af8037220 */ /* 0x041fe20000400000 */
[----:B------:R-:W-:Y:S01]  /*53ac0*/  FMUL R10, R248, R245 ;  /* 0x000000f5f80a7220 */ /* 0x000fe20000400000 */
[----:B------:R0:W-:Y:S01]  /*53ad0*/  STL [R1+0x2e4], R14 ;  /* 0x0002e40e01007387 */ /* 0x0001e20000100800 */
[----:B------:R-:W-:-:S03]  /*53ae0*/  @!P5 FMUL R252, R252, 16777216 ;  /* 0x4b800000fcfcd820 */ /* 0x000fc60000400000 */
[----:B------:R1:W-:Y:S01]  /*53af0*/  STL [R1+0x2dc], R3 ;  /* 0x0002dc0301007387 */ /* 0x0003e20000100800 */
[----:B------:R-:W-:Y:S01]  /*53b00*/  @!P5 FMUL R11, R11, 16777216 ;  /* 0x4b8000000b0bd820 */ /* 0x000fe20000400000 */
[C---:B0-----:R-:W-:Y:S02]  /*53b10*/  FMUL R14, R248.reuse, R249 ;  /* 0x000000f9f80e7220 */ /* 0x041fe40000400000 */
[----:B------:R0:W-:Y:S01]  /*53b20*/  STL [R1+0x2d4], R10 ;  /* 0x0002d40a01007387 */ /* 0x0001e20000100800 */
[----:B-1----:R-:W-:-:S03]  /*53b30*/  FMUL R3, R248, R250 ;  /* 0x000000faf8037220 */ /* 0x002fc60000400000 */
[----:B------:R-:W-:Y:S01]  /*53b40*/  STL [R1+0x2c8], R14 ;  /* 0x0002c80e01007387 */ /* 0x000fe20000100800 */
[----:B0-----:R-:W-:-:S03]  /*53b50*/  FMUL R10, R248, R252 ;  /* 0x000000fcf80a7220 */ /* 0x001fc60000400000 */
[----:B------:R-:W2:Y:S04]  /*53b60*/  LDL.LU R252, [R1+0x1fc0] ;  /* 0x001fc00001fc7983 */ /* 0x000ea80000300800 */
[----:B------:R0:W-:Y:S04]  /*53b70*/  STL [R1+0x2a4], R3 ;  /* 0x0002a40301007387 */ /* 0x0001e80000100800 */
[----:B------:R1:W-:Y:S01]  /*53b80*/  STL [R1+0x29c], R10 ;  /* 0x00029c0a01007387 */ /* 0x0003e20000100800 */
[C---:B0-----:R-:W-:Y:S01]  /*53b90*/  FMUL R3, R248.reuse, R11 ;  /* 0x0000000bf8037220 */ /* 0x041fe20000400000 */
[C---:B------:R-:W-:Y:S01]  /*53ba0*/  FMUL R11, R248.reuse, R12 ;  /* 0x0000000cf80b7220 */ /* 0x040fe20000400000 */
[----:B-1----:R-:W-:-:S03]  /*53bb0*/  FMUL R10, R248, R15 ;  /* 0x0000000ff80a7220 */ /* 0x002fc60000400000 */
        /* <DEDUP_REMOVED lines=9> */
[----:B------:R1:W-:Y:S04]  /*53c50*/  STL [R1+0x1f8], R10 ;  /* 0x0001f80a01007387 */ /* 0x0003e80000100800 */
[----:B------:R3:W-:Y:S01]  /*53c60*/  STL [R1+0x1d8], R3 ;  /* 0x0001d80301007387 */ /* 0x0007e20000100800 */
[C---:B0-----:R-:W-:Y:S01]  /*53c70*/  FMUL R11, R248.reuse, R25 ;  /* 0x00000019f80b7220 */ /* 0x041fe20000400000 */
[----:B-1----:R-:W-:-:S04]  /*53c80*/  FMUL R10, R248, R28 ;  /* 0x0000001cf80a7220 */ /* 0x002fc80000400000 */
[----:B------:R0:W-:Y:S01]  /*53c90*/  STL [R1+0x1c8], R11 ;  /* 0x0001c80b01007387 */ /* 0x0001e20000100800 */
[----:B---3--:R-:W-:-:S03]  /*53ca0*/  FMUL R3, R248, R29 ;  /* 0x0000001df8037220 */ /* 0x008fc60000400000 */
        /* <DEDUP_REMOVED lines=36> */
[----:B------:R1:W-:Y:S01]  /*53ef0*/  STL [R1+0x7c], R10 ;  /* 0x00007c0a01007387 */ /* 0x0003e20000100800 */
[----:B------:R-:W-:-:S03]  /*53f00*/  @!P5 FMUL R77, R77, 16777216 ;  /* 0x4b8000004d4dd820 */ /* 0x000fc60000400000 */
[----:B------:R3:W-:Y:S01]  /*53f10*/  STL [R1+0x78], R3 ;  /* 0x0000780301007387 */ /* 0x0007e20000100800 */
[----:B0-----:R-:W-:Y:S01]  /*53f20*/  FMUL R11, R248, R68 ;  /* 0x00000044f80b7220 */ /* 0x001fe20000400000 */
[----:B------:R-:W-:Y:S01]  /*53f30*/  @!P5 FMUL R80, R80, 16777216 ;  /* 0x4b8000005050d820 */ /* 0x000fe20000400000 */
[----:B-1----:R-:W-:Y:S01]  /*53f40*/  FMUL R10, R248, R69 ;  /* 0x00000045f80a7220 */ /* 0x002fe20000400000 */
[----:B------:R-:W-:Y:S01]  /*53f50*/  @!P5 FMUL R81, R81, 16777216 ;  /* 0x4b8000005151d820 */ /* 0x000fe20000400000 */
[----:B------:R-:W-:Y:S01]  /*53f60*/  @!P5 FMUL R84, R84, 16777216 ;  /* 0x4b8000005454d820 */ /* 0x000fe20000400000 */
[----:B---3--:R-:W-:Y:S01]  /*53f70*/  FMUL R3, R248, R72 ;  /* 0x00000048f8037220 */ /* 0x008fe20000400000 */
        /* <DEDUP_REMOVED lines=77> */
[----:B------:R-:W-:Y:S01]  /*54450*/  STL [R1+0x74], R11 ;  /* 0x0000740b01007387 */ /* 0x000fe20000100800 */
[----:B------:R-:W-:Y:S01]  /*54460*/  F2FP.F16.F32.PACK_AB R5, R246, R5 ;  /* 0x00000005f605723e */ /* 0x000fe200000000ff */
[----:B------:R-:W-:-:S02]  /*54470*/  FADD R8, R8, -1 ;  /* 0xbf80000008087421 */ /* 0x000fc40000000000 */
[----:B------:R-:W-:Y:S01]  /*54480*/  STL [R1+0x70], R10 ;  /* 0x0000700a01007387 */ /* 0x000fe20000100800 */
[----:B------:R-:W-:Y:S01]  /*54490*/  F2FP.F16.F32.PACK_AB R6, R6, R251 ;  /* 0x000000fb0606723e */ /* 0x000fe200000000ff */
[C---:B------:R-:W-:Y:S01]  /*544a0*/  FMUL R247, R248.reuse, R73 ;  /* 0x00000049f8f77220 */ /* 0x040fe20000400000 */
[----:B------:R-:W-:Y:S01]  /*544b0*/  MOV R19, 0x3dc6b27f ;  /* 0x3dc6b27f00137802 */ /* 0x000fe20000000f00 */
[----:B------:R0:W-:Y:S01]  /*544c0*/  STL [R1+0x6c], R3 ;  /* 0x00006c0301007387 */ /* 0x0001e20000100800 */
        /* <DEDUP_REMOVED lines=12> */
[C---:B0-----:R-:W-:Y:S01]  /*54590*/  FMUL R3, R248.reuse, R100 ;  /* 0x00000064f8037220 */ /* 0x041fe20000400000 */
        /* <DEDUP_REMOVED lines=69> */
[----:B------:R-:W3:Y:S01]  /*549f0*/  LDL.LU R23, [R1+0x228] ;  /* 0x0002280001177983 */ /* 0x000ee20000300800 */
[----:B------:R-:W-:Y:S01]  /*54a00*/  BAR.SYNC.DEFER_BLOCKING 0x0 ;  /* 0x0000000000007b1d */ /* 0x000fe20000010000 */
[----:B------:R-:W-:Y:S01]  /*54a10*/  FFMA.FTZ R10, R8, R19, -0.16845393180847167969 ;  /* 0xbe2c7f30080a7423 */ /* 0x000fe20000010013 */
[----:B------:R-:W-:-:S06]  /*54a20*/  IADD3 R14, R240, -R241, RZ ;  /* 0x800000f1f00e7210 */ /* 0x000fcc0007ffe0ff */
[----:B------:R-:W0:Y:S01]  /*54a30*/  LDC.64 R244, c[0x0][0x228] ;  /* 0x00008a00fff47b82 */ /* 0x000e220000000a00 */
[----:B------:R-:W4:Y:S04]  /*54a40*/  LDL.LU R27, [R1+0x220] ;  /* 0x00022000011b7983 */ /* 0x000f280000300800 */
[----:B------:R-:W4:Y:S04]  /*54a50*/  LDL.LU R249, [R1+0x218] ;  /* 0x0002180001f97983 */ /* 0x000f280000300800 */
[----:B------:R-:W4:Y:S01]  /*54a60*/  LDL.LU R250, [R1+0x21c] ;  /* 0x00021c0001fa7983 */ /* 0x000f220000300800 */
[----:B------:R-:W-:Y:S01]  /*54a70*/  FFMA.FTZ R10, R8, R10, 0.1716887056827545166 ;  /* 0x3e2fcf2a080a7423 */ /* 0x000fe2000001000a */
[----:B------:R-:W-:Y:S01]  /*54a80*/  FADD R14, R14, -1 ;  /* 0xbf8000000e0e7421 */ /* 0x000fe20000000000 */
[----:B------:R-:W-:Y:S01]  /*54a90*/  ISETP.GE.U32.AND P2, PT, R239, 0x7f800000, PT ;  /* 0x7f800000ef00780c */ /* 0x000fe20003f46070 */
[----:B--2---:R-:W-:Y:S01]  /*54aa0*/  STL [R1+0x1fc0], R252 ;  /* 0x001fc0fc01007387 */ /* 0x004fe20000100800 */
[----:B------:R-:W-:Y:S01]  /*54ab0*/  FFMA.FTZ R10, R8, R10, -0.17900948226451873779 ;  /* 0xbe374e43080a7423 */ /* 0x000fe2000001000a */
[----:B------:R-:W-:Y:S01]  /*54ac0*/  FFMA.FTZ R18, R14, R19, -0.16845393180847167969 ;  /* 0xbe2c7f300e127423 */ /* 0x000fe20000010013 */
[----:B------:R-:W-:Y:S01]  /*54ad0*/  ISETP.GE.U32.AND P3, PT, R240, 0x7f800000, PT ;  /* 0x7f800000f000780c */ /* 0x000fe20003f66070 */
[----:B------:R-:W2:Y:S01]  /*54ae0*/  LDL.LU R47, [R1+0x10] ;  /* 0x00001000012f7983 */ /* 0x000ea20000300800 */
[----:B------:R-:W-:Y:S01]  /*54af0*/  FFMA.FTZ R10, R8, R10, 0.20512372255325317383 ;  /* 0x3e520bf4080a7423 */ /* 0x000fe2000001000a */
[----:B------:R-:W-:Y:S01]  /*54b00*/  FFMA.FTZ R18, R14, R18, 0.1716887056827545166 ;  /* 0x3e2fcf2a0e127423 */ /* 0x000fe20000010012 */
[----:B------:R-:W-:Y:S01]  /*54b10*/  ISETP.GE.U32.AND P6, PT, R236, 0x7f800000, PT ;  /* 0x7f800000ec00780c */ /* 0x000fe20003fc6070 */
[----:B------:R-:W2:Y:S01]  /*54b20*/  LDL.LU R46, [R1+0xc] ;  /* 0x00000c00012e7983 */ /* 0x000ea20000300800 */
[----:B------:R-:W-:Y:S01]  /*54b30*/  FFMA.FTZ R10, R8, R10, -0.24046532809734344482 ;  /* 0xbe763c8b080a7423 */ /* 0x000fe2000001000a */
[----:B------:R-:W-:Y:S01]  /*54b40*/  FFMA.FTZ R18, R14, R18, -0.17900948226451873779 ;  /* 0xbe374e430e127423 */ /* 0x000fe20000010012 */
[----:B------:R-:W-:Y:S01]  /*54b50*/  ISETP.GE.U32.AND P0, PT, R17, 0x7f800000, PT ;  /* 0x7f8000001100780c */ /* 0x000fe20003f06070 */
[----:B------:R-:W2:Y:S01]  /*54b60*/  LDL.LU R43, [R1+0x28] ;  /* 0x00002800012b7983 */ /* 0x000ea20000300800 */
[----:B------:R-:W-:Y:S01]  /*54b70*/  FFMA.FTZ R10, R8, R10, 0.28857114911079406738 ;  /* 0x3e93bf99080a7423 */ /* 0x000fe2000001000a */
[----:B------:R-:W-:-:S02]  /*54b80*/  FFMA.FTZ R18, R14, R18, 0.20512372255325317383 ;  /* 0x3e520bf40e127423 */ /* 0x000fc40000010012 */
[----:B------:R-:W2:Y:S01]  /*54b90*/  LDL.LU R42, [R1+0x1c] ;  /* 0x00001c00012a7983 */ /* 0x000ea20000300800 */
[----:B------:R-:W-:Y:S01]  /*54ba0*/  FFMA.FTZ R10, R8, R10, -0.36067417263984680176 ;  /* 0xbeb8aa49080a7423 */ /* 0x000fe2000001000a */
[----:B------:R-:W-:Y:S02]  /*54bb0*/  FFMA.FTZ R18, R14, R18, -0.24046532809734344482 ;  /* 0xbe763c8b0e127423 */ /* 0x000fe40000010012 */
[----:B------:R1:W-:Y:S01]  /*54bc0*/  STSM.16.M88.4 [R2], R4 ;  /* 0x0000000402007844 */ /* 0x0003e20000000200 */
[----:B------:R-:W-:Y:S01]  /*54bd0*/  FFMA.FTZ R10, R8, R10, 0.48089820146560668945 ;  /* 0x3ef6384a080a7423 */ /* 0x000fe2000001000a */
[----:B------:R-:W-:Y:S02]  /*54be0*/  FFMA.FTZ R18, R14, R18, 0.28857114911079406738 ;  /* 0x3e93bf990e127423 */ /* 0x000fe40000010012 */
[----:B------:R-:W2:Y:S01]  /*54bf0*/  LDL.LU R39, [R1+0x18] ;  /* 0x0000180001277983 */ /* 0x000ea20000300800 */
[----:B------:R-:W-:Y:S01]  /*54c00*/  FFMA.FTZ R10, R8, R10, -0.72134751081466674805 ;  /* 0xbf38aa3b080a7423 */ /* 0x000fe2000001000a */
[----:B------:R-:W-:-:S02]  /*54c10*/  FFMA.FTZ R18, R14, R18, -0.36067417263984680176 ;  /* 0xbeb8aa490e127423 */ /* 0x000fc40000010012 */
[----:B------:R-:W2:Y:S01]  /*54c20*/  LDL.LU R38, [R1+0x14] ;  /* 0x0000140001267983 */ /* 0x000ea20000300800 */
[----:B------:R-:W-:Y:S01]  /*54c30*/  FMUL R10, R8, R10 ;  /* 0x0000000a080a7220 */ /* 0x000fe20000400000 */
[----:B------:R-:W-:Y:S02]  /*54c40*/  FFMA.FTZ R18, R14, R18, 0.48089820146560668945 ;  /* 0x3ef6384a0e127423 */ /* 0x000fe40000010012 */
[----:B------:R-:W2:Y:S01]  /*54c50*/  LDL.LU R35, [R1+0x30] ;  /* 0x0000300001237983 */ /* 0x000ea20000300800 */
[----:B------:R-:W-:Y:S01]  /*54c60*/  FMUL R10, R8, R10 ;  /* 0x0000000a080a7220 */ /* 0x000fe20000400000 */
[----:B------:R-:W-:Y:S01]  /*54c70*/  FFMA.FTZ R18, R14, R18, -0.72134751081466674805 ;  /* 0xbf38aa3b0e127423 */ /* 0x000fe20000010012 */
[----:B-1----:R-:W-:Y:S01]  /*54c80*/  IADD3 R6, R17, -R243, RZ ;  /* 0x800000f311067210 */ /* 0x002fe20007ffe0ff */
[----:B------:R-:W2:Y:S01]  /*54c90*/  LDL.LU R34, [R1+0x2c] ;  /* 0x00002c0001227983 */ /* 0x000ea20000300800 */
[----:B------:R-:W-:Y:S01]  /*54ca0*/  IADD3 R7, R236, -R242, RZ ;  /* 0x800000f2ec077210 */ /* 0x000fe20007ffe0ff */
[----:B------:R-:W-:Y:S01]  /*54cb0*/  FFMA.FTZ R10, R8, 1.4426950216293334961, R10 ;  /* 0x3fb8aa3b080a7823 */ /* 0x000fe2000001000a */
[----:B------:R-:W1:Y:S01]  /*54cc0*/  LDC.64 R4, c[0x0][0x270] ;  /* 0x00009c00ff047b82 */ /* 0x000e620000000a00 */
[----:B------:R-:W-:Y:S01]  /*54cd0*/  FADD R6, R6, -1 ;  /* 0xbf80000006067421 */ /* 0x000fe20000000000 */
[----:B------:R-:W0:Y:S01]  /*54ce0*/  S2R R22, SR_CTAID.X ;  /* 0x0000000000167919 */ /* 0x000e220000002500 */
[----:B------:R-:W-:Y:S01]  /*54cf0*/  FADD R7, R7, -1 ;  /* 0xbf80000007077421 */ /* 0x000fe20000000000 */
[----:B------:R-:W-:Y:S01]  /*54d00*/  FMUL R8, R14, R18 ;  /* 0x000000120e087220 */ /* 0x000fe20000400000 */
[-C--:B------:R-:W-:Y:S01]  /*54d10*/  FFMA.FTZ R11, R6, R19.reuse, -0.16845393180847167969 ;  /* 0xbe2c7f30060b7423 */ /* 0x080fe20000010013 */
[----:B------:R-:W0:Y:S01]  /*54d20*/  S2R R26, SR_TID.X ;  /* 0x00000000001a7919 */ /* 0x000e220000002100 */
[C---:B------:R-:W-:Y:S01]  /*54d30*/  FFMA.FTZ R15, R7.reuse, R19, -0.16845393180847167969 ;  /* 0xbe2c7f30070f7423 */ /* 0x040fe20000010013 */
[----:B------:R-:W-:Y:S01]  /*54d40*/  FMUL R8, R14, R8 ;  /* 0x000000080e087220 */ /* 0x000fe20000400000 */
[----:B------:R-:W-:Y:S01]  /*54d50*/  FFMA.FTZ R11, R6, R11, 0.1716887056827545166 ;  /* 0x3e2fcf2a060b7423 */ /* 0x000fe2000001000b */
[----:B------:R-:W2:Y:S01]  /*54d60*/  LDL.LU R31, [R1+0x38] ;  /* 0x00003800011f7983 */ /* 0x000ea20000300800 */
[C---:B------:R-:W-:Y:S01]  /*54d70*/  FFMA.FTZ R15, R7.reuse, R15, 0.1716887056827545166 ;  /* 0x3e2fcf2a070f7423 */ /* 0x040fe2000001000f */
[----:B------:R-:W-:Y:S01]  /*54d80*/  FFMA.FTZ R8, R14, 1.4426950216293334961, R8 ;  /* 0x3fb8aa3b0e087823 */ /* 0x000fe20000010008 */
[----:B------:R-:W-:Y:S01]  /*54d90*/  FFMA.FTZ R11, R6, R11, -0.17900948226451873779 ;  /* 0xbe374e43060b7423 */ /* 0x000fe2000001000b */
[----:B------:R-:W-:Y:S01]  /*54da0*/  BAR.SYNC.DEFER_BLOCKING 0x0 ;  /* 0x0000000000007b1d */ /* 0x000fe20000010000 */
[----:B------:R-:W-:-:S02]  /*54db0*/  FFMA.FTZ R15, R7, R15, -0.17900948226451873779 ;  /* 0xbe374e43070f7423 */ /* 0x000fc4000001000f */
[C---:B------:R-:W-:Y:S02]  /*54dc0*/  FFMA.FTZ R11, R6.reuse, R11, 0.20512372255325317383 ;  /* 0x3e520bf4060b7423 */ /* 0x040fe4000001000b */
[C---:B------:R-:W-:Y:S02]  /*54dd0*/  FFMA.FTZ R15, R7.reuse, R15, 0.20512372255325317383 ;  /* 0x3e520bf4070f7423 */ /* 0x040fe4000001000f */
[C---:B------:R-:W-:Y:S02]  /*54de0*/  FFMA.FTZ R11, R6.reuse, R11, -0.24046532809734344482 ;  /* 0xbe763c8b060b7423 */ /* 0x040fe4000001000b */
[C---:B------:R-:W-:Y:S02]  /*54df0*/  FFMA.FTZ R15, R7.reuse, R15, -0.24046532809734344482 ;  /* 0xbe763c8b070f7423 */ /* 0x040fe4000001000f */
[----:B------:R-:W-:Y:S02]  /*54e00*/  FFMA.FTZ R11, R6, R11, 0.28857114911079406738 ;  /* 0x3e93bf99060b7423 */ /* 0x000fe4000001000b */
[----:B------:R-:W-:-:S02]  /*54e10*/  FFMA.FTZ R15, R7, R15, 0.28857114911079406738 ;  /* 0x3e93bf99070f7423 */ /* 0x000fc4000001000f */
[C---:B------:R-:W-:Y:S02]  /*54e20*/  FFMA.FTZ R11, R6.reuse, R11, -0.36067417263984680176 ;  /* 0xbeb8aa49060b7423 */ /* 0x040fe4000001000b */
[C---:B------:R-:W-:Y:S02]  /*54e30*/  FFMA.FTZ R15, R7.reuse, R15, -0.36067417263984680176 ;  /* 0xbeb8aa49070f7423 */ /* 0x040fe4000001000f */
[----:B------:R-:W-:Y:S01]  /*54e40*/  FFMA.FTZ R11, R6, R11, 0.48089820146560668945 ;  /* 0x3ef6384a060b7423 */ /* 0x000fe2000001000b */
[----:B0-----:R-:W-:Y:S01]  /*54e50*/  SHF.L.U32 R22, R22, 0x7, RZ ;  /* 0x0000000716167819 */ /* 0x001fe200000006ff */
[C---:B------:R-:W-:Y:S02]  /*54e60*/  FFMA.FTZ R15, R7.reuse, R15, 0.48089820146560668945 ;  /* 0x3ef6384a070f7423 */ /* 0x040fe4000001000f */
[----:B------:R-:W-:Y:S01]  /*54e70*/  FFMA.FTZ R11, R6, R11, -0.72134751081466674805 ;  /* 0xbf38aa3b060b7423 */ /* 0x000fe2000001000b */
[----:B------:R-:W-:Y:S01]  /*54e80*/  LOP3.LUT R22, R22, 0x7f, R26, 0xf8, !PT ;  /* 0x0000007f16167812 */ /* 0x000fe200078ef81a */
[----:B------:R-:W-:Y:S01]  /*54e90*/  FFMA.FTZ R15, R7, R15, -0.72134751081466674805 ;  /* 0xbf38aa3b070f7423 */ /* 0x000fe2000001000f */
[----:B------:R-:W0:Y:S01]  /*54ea0*/  LDS.128 R68, [R0] ;  /* 0x0000000000447984 */ /* 0x000e220000000c00 */
[----:B------:R-:W-:-:S02]  /*54eb0*/  FMUL R11, R6, R11 ;  /* 0x0000000b060b7220 */ /* 0x000fc40000400000 */
[C---:B------:R-:W-:Y:S01]  /*54ec0*/  FMUL R15, R7.reuse, R15 ;  /* 0x0000000f070f7220 */ /* 0x040fe20000400000 */
[----:B-1----:R-:W-:Y:S02]  /*54ed0*/  IMAD R5, R22, R5, RZ ;  /* 0x0000000516057224 */ /* 0x002fe400078e02ff */
[----:B------:R-:W-:Y:S01]  /*54ee0*/  FMUL R11, R6, R11 ;  /* 0x0000000b060b7220 */ /* 0x000fe20000400000 */
[----:B------:R-:W-:-:S03]  /*54ef0*/  FMUL R15, R7, R15 ;  /* 0x0000000f070f7220 */ /* 0x000fc60000400000 */
[----:B------:R-:W-:Y:S01]  /*54f00*/  FFMA.FTZ R6, R6, 1.4426950216293334961, R11 ;  /* 0x3fb8aa3b06067823 */ /* 0x000fe2000001000b */
[----:B------:R-:W-:Y:S01]  /*54f10*/  FFMA.FTZ R7, R7, 1.4426950216293334961, R15 ;  /* 0x3fb8aa3b07077823 */ /* 0x000fe2000001000f */
[----:B---3--:R-:W-:Y:S02]  /*54f20*/  FADD R21, R23, R10 ;  /* 0x0000000a17157221 */ /* 0x008fe40000000000 */
[----:B------:R-:W1:Y:S01]  /*54f30*/  S2R R23, SR_CTAID.Y ;  /* 0x0000000000177919 */ /* 0x000e620000002600 */
[----:B----4-:R-:W-:Y:S01]  /*54f40*/  FADD R15, R27, R8 ;  /* 0x000000081b0f7221 */ /* 0x010fe20000000000 */
[----:B------:R-:W-:Y:S01]  /*54f50*/  @P3 MOV R8, 0x7f800000 ;  /* 0x7f80000000083802 */ /* 0x000fe20000000f00 */
[----:B------:R-:W-:Y:S01]  /*54f60*/  FADD R14, R249, R7 ;  /* 0x00000007f90e7221 */ /* 0x000fe20000000000 */
[----:B------:R-:W-:Y:S01]  /*54f70*/  FADD R11, R250, R6 ;  /* 0x00000006fa0b7221 */ /* 0x000fe20000000000 */
[----:B------:R-:W-:Y:S02]  /*54f80*/  @P2 MOV R6, 0x7f800000 ;  /* 0x7f80000000062802 */ /* 0x000fe40000000f00 */
[----:B------:R-:W-:-:S03]  /*54f90*/  @P3 FFMA.FTZ R15, R240, R8, +INF ;  /* 0x7f800000f00f3423 */ /* 0x000fc60000010008 */
[----:B------:R-:W-:-:S05]  /*54fa0*/  @P2 FFMA.FTZ R21, R239, R6, +INF ;  /* 0x7f800000ef152423 */ /* 0x000fca0000010006 */
[----:B------:R-:W-:Y:S01]  /*54fb0*/  STL [R1+0x68], R21 ;  /* 0x0000681501007387 */ /* 0x000fe20000100800 */
[----:B-1----:R-:W-:-:S03]  /*54fc0*/  IMAD R4, R23, R4, RZ ;  /* 0x0000000417047224 */ /* 0x002fc600078e02ff */
[----:B------:R-:W3:Y:S04]  /*54fd0*/  LDL.LU R30, [R1+0x34] ;  /* 0x00003400011e7983 */ /* 0x000ee80000300800 */
[----:B------:R-:W4:Y:S04]  /*54fe0*/  LDL.LU R27, [R1+0x48] ;  /* 0x00004800011b7983 */ /* 0x000f280000300800 */
[----:B------:R-:W-:Y:S04]  /*54ff0*/  STL [R1+0x60], R15 ;  /* 0x0000600f01007387 */ /* 0x000fe80000100800 */
[----:B------:R-:W4:Y:S04]  /*55000*/  LDL.LU R26, [R1+0x44] ;  /* 0x00004400011a7983 */ /* 0x000f280000300800 */
[----:B------:R-:W4:Y:S04]  /*55010*/  LDL.LU R23, [R1+0x40] ;  /* 0x0000400001177983 */ /* 0x000f280000300800 */
[----:B------:R-:W4:Y:S01]  /*55020*/  LDL.LU R22, [R1+0x3c] ;  /* 0x00003c0001167983 */ /* 0x000f220000300800 */
[----:B------:R-:W-:-:S02]  /*55030*/  SHF.L.U32 R7, R4, 0x1, RZ ;  /* 0x0000000104077819 */ /* 0x000fc400000006ff */
[----:B------:R-:W-:Y:S01]  /*55040*/  SHF.L.U32 R10, R5, 0x1, RZ ;  /* 0x00000001050a7819 */ /* 0x000fe200000006ff */
[----:B------:R-:W4:Y:S01]  /*55050*/  LDL.LU R249, [R1+0x50] ;  /* 0x0000500001f97983 */ /* 0x000f220000300800 */
[----:B------:R-:W-:Y:S02]  /*55060*/  @P6 MOV R6, 0x7f800000 ;  /* 0x7f80000000066802 */ /* 0x000fe40000000f00 */
[----:B------:R-:W-:Y:S02]  /*55070*/  IADD3 R244, P3, P4, R10, R244, R7 ;  /* 0x000000f40af47210 */ /* 0x000fe40007c7e007 */
[----:B------:R-:W-:Y:S01]  /*55080*/  @P0 MOV R7, 0x7f800000 ;  /* 0x7f80000000070802 */ /* 0x000fe20000000f00 */
[----:B------:R-:W-:-:S04]  /*55090*/  @P6 FFMA.FTZ R14, R236, R6, +INF ;  /* 0x7f800000ec0e6423 */ /* 0x000fc80000010006 */
[----:B------:R-:W-:Y:S01]  /*550a0*/  @P0 FFMA.FTZ R11, R17, R7, +INF ;  /* 0x7f800000110b0423 */ /* 0x000fe20000010007 */
[----:B------:R-:W-:Y:S01]  /*550b0*/  STL [R1+0x58], R14 ;  /* 0x0000580e01007387 */ /* 0x000fe20000100800 */
[----:B------:R-:W-:-:S03]  /*550c0*/  F2FP.F16.F32.PACK_AB R8, R234, R235 ;  /* 0x000000ebea08723e */ /* 0x000fc600000000ff */
[----:B------:R-:W4:Y:S01]  /*550d0*/  LDL.LU R250, [R1+0x4c] ;  /* 0x00004c0001fa7983 */ /* 0x000f220000300800 */
[----:B------:R-:W-:Y:S02]  /*550e0*/  F2FP.F16.F32.PACK_AB R9, R9, R238 ;  /* 0x000000ee0909723e */ /* 0x000fe400000000ff */
[----:B--2---:R-:W-:Y:S01]  /*550f0*/  F2FP.F16.F32.PACK_AB R10, R47, R46 ;  /* 0x0000002e2f0a723e */ /* 0x004fe200000000ff */
[----:B------:R1:W-:Y:S02]  /*55100*/  STL [R1+0x54], R11 ;  /* 0x0000540b01007387 */ /* 0x0003e40000100800 */
[----:B-1----:R-:W-:Y:S01]  /*55110*/  F2FP.F16.F32.PACK_AB R11, R43, R42 ;  /* 0x0000002a2b0b723e */ /* 0x002fe200000000ff */
[----:B------:R-:W-:Y:S06]  /*55120*/  BAR.SYNC.DEFER_BLOCKING 0x0 ;  /* 0x0000000000007b1d */ /* 0x000fec0000010000 */
[----:B------:R-:W-:Y:S02]  /*55130*/  STSM.16.M88.4 [R2], R8 ;  /* 0x0000000802007844 */ /* 0x000fe40000000200 */
[----:B------:R-:W-:Y:S01]  /*55140*/  BAR.SYNC.DEFER_BLOCKING 0x0 ;  /* 0x0000000000007b1d */ /* 0x000fe20000010000 */
[----:B------:R-:W-:-:S04]  /*55150*/  IMAD.HI R4, R4, 0x2, RZ ;  /* 0x0000000204047827 */ /* 0x000fc800078e02ff */
[----:B------:R-:W-:Y:S01]  /*55160*/  IMAD.HI R5, R5, 0x2, RZ ;  /* 0x0000000205057827 */ /* 0x000fe200078e02ff */
[----:B------:R-:W1:Y:S04]  /*55170*/  LDS.128 R8, [R0] ;  /* 0x0000000000087984 */ /* 0x000e680000000c00 */
[----:B------:R-:W-:Y:S02]  /*55180*/  IADD3.X R245, R5, R245, R4, P3, P4 ;  /* 0x000000f505f57210 */ /* 0x000fe40001fe8404 */
[----:B------:R-:W-:Y:S02]  /*55190*/  F2FP.F16.F32.PACK_AB R4, R230, R231 ;  /* 0x000000e7e604723e */ /* 0x000fe400000000ff */
[----:B------:R-:W-:Y:S02]  /*551a0*/  F2FP.F16.F32.PACK_AB R5, R232, R233 ;  /* 0x000000e9e805723e */ /* 0x000fe400000000ff */
[----:B------:R-:W-:-:S02]  /*551b0*/  F2FP.F16.F32.PACK_AB R6, R39, R38 ;  /* 0x000000262706723e */ /* 0x000fc400000000ff */
[----:B------:R-:W-:Y:S01]  /*551c0*/  F2FP.F16.F32.PACK_AB R7, R35, R34 ;  /* 0x000000222307723e */ /* 0x000fe200000000ff */
[----:B------:R-:W-:Y:S06]  /*551d0*/  BAR.SYNC.DEFER_BLOCKING 0x0 ;  /* 0x0000000000007b1d */ /* 0x000fec0000010000 */
[----:B------:R-:W-:Y:S02]  /*551e0*/  STSM.16.M88.4 [R2], R4 ;  /* 0x0000000402007844 */ /* 0x000fe40000000200 */
[----:B------:R-:W-:Y:S06]  /*551f0*/  BAR.SYNC.DEFER_BLOCKING 0x0 ;  /* 0x0000000000007b1d */ /* 0x000fec0000010000 */
[----:B------:R-:W2:Y:S04]  /*55200*/  LDS.128 R4, [R0] ;  /* 0x0000000000047984 */ /* 0x000ea80000000c00 */
[----:B0-----:R-:W-:Y:S04]  /*55210*/  STL.64 [R1+0x20], R68 ;  /* 0x0000204401007387 */ /* 0x001fe80000100a00 */
[----:B------:R-:W-:Y:S04]  /*55220*/  STL.64 [R1+0x28], R70 ;  /* 0x0000284601007387 */ /* 0x000fe80000100a00 */
[----:B-1----:R-:W-:Y:S04]  /*55230*/  STL.64 [R1+0x10], R8 ;  /* 0x0000100801007387 */ /* 0x002fe80000100a00 */
[----:B------:R-:W-:Y:S04]  /*55240*/  STL.64 [R1+0x18], R10 ;  /* 0x0000180a01007387 */ /* 0x000fe80000100a00 */
[----:B------:R-:W2:Y:S01]  /*55250*/  LDL.LU R43, [R1+0x64] ;  /* 0x00006400012b7983 */ /* 0x000ea20000300800 */
[----:B------:R-:W-:Y:S01]  /*55260*/  BAR.SYNC.DEFER_BLOCKING 0x0 ;  /* 0x0000000000007b1d */ /* 0x000fe20000010000 */
[----:B---3--:R-:W-:-:S02]  /*55270*/  F2FP.F16.F32.PACK_AB R18, R31, R30 ;  /* 0x0000001e1f12723e */ /* 0x008fc400000000ff */
[----:B----4-:R-:W-:Y:S02]  /*55280*/  F2FP.F16.F32.PACK_AB R19, R27, R26 ;  /* 0x0000001a1b13723e */ /* 0x010fe400000000ff */
[----:B------:R-:W-:Y:S02]  /*55290*/  F2FP.F16.F32.PACK_AB R14, R23, R22 ;  /* 0x00000016170e723e */ /* 0x000fe400000000ff */
[----:B------:R-:W3:Y:S04]  /*552a0*/  LDL.LU R22, [R1+0x5c] ;  /* 0x00005c0001167983 */ /* 0x000ee80000300800 */
[----:B------:R-:W4:Y:S04]  /*552b0*/  LDL.LU R42, [R1+0xfc] ;  /* 0x0000fc00012a7983 */ /* 0x000f280000300800 */
[----:B------:R-:W4:Y:S04]  /*552c0*/  LDL.LU R23, [R1+0xf4] ;  /* 0x0000f40001177983 */ /* 0x000f280000300800 */
[----:B------:R-:W4:Y:S04]  /*552d0*/  LDL.LU R39, [R1+0xb4] ;  /* 0x0000b40001277983 */ /* 0x000f280000300800 */
[----:B------:R-:W4:Y:S04]  /*552e0*/  LDL.LU R26, [R1+0xb0] ;  /* 0x0000b000011a7983 */ /* 0x000f280000300800 */
[----:B------:R-:W4:Y:S04]  /*552f0*/  LDL.LU R38, [R1+0x114] ;  /* 0x0001140001267983 */ /* 0x000f280000300800 */
[----:B------:R-:W4:Y:S04]  /*55300*/  LDL.LU R27, [R1+0x10c] ;  /* 0x00010c00011b7983 */ /* 0x000f280000300800 */
[----:B--2---:R-:W-:Y:S04]  /*55310*/  STL.64 [R1], R4 ;  /* 0x0000000401007387 */ /* 0x004fe80000100a00 */
[----:B------:R-:W-:Y:S04]  /*55320*/  STL [R1+0x8], R6 ;  /* 0x0000080601007387 */ /* 0x000fe80000100800 */
        /* <DEDUP_REMOVED lines=8> */
[----:B------:R-:W-:-:S02]  /*553b0*/  FSETP.NEU.AND P6, PT, R17, RZ, PT ;  /* 0x000000ff1100720b */ /* 0x000fc40003fcd000 */
[----:B------:R-:W-:Y:S02]  /*553c0*/  F2FP.F16.F32.PACK_AB R16, R16, R227 ;  /* 0x000000e31010723e */ /* 0x000fe400000000ff */
[----:B------:R-:W-:-:S05]  /*553d0*/  F2FP.F16.F32.PACK_AB R17, R228, R229 ;  /* 0x000000e5e411723e */ /* 0x000fca00000000ff */
[----:B------:R-:W-:Y:S01]  /*553e0*/  STSM.16.M88.4 [R2], R16 ;  /* 0x0000001002007844 */ /* 0x000fe20000000200 */
[----:B------:R-:W-:Y:S01]  /*553f0*/  BAR.SYNC.DEFER_BLOCKING 0x0 ;  /* 0x0000000000007b1d */ /* 0x000fe20000010000 */
[----:B------:R-:W-:Y:S02]  /*55400*/  F2FP.F16.F32.PACK_AB R15, R249, R250 ;  /* 0x000000faf90f723e */ /* 0x000fe400000000ff */
[----:B------:R-:W-:-:S03]  /*55410*/  F2FP.F16.F32.PACK_AB R12, R12, R223 ;  /* 0x000000df0c0c723e */ /* 0x000fc600000000ff */
[----:B------:R-:W0:Y:S01]  /*55420*/  LDS.128 R248, [R0] ;  /* 0x0000000000f87984 */ /* 0x000e220000000c00 */
[----:B------:R-:W-:Y:S01]  /*55430*/  F2FP.F16.F32.PACK_AB R13, R13, R225 ;  /* 0x000000e10d0d723e */ /* 0x000fe200000000ff */
[----:B------:R-:W-:Y:S06]  /*55440*/  BAR.SYNC.DEFER_BLOCKING 0x0 ;  /* 0x0000000000007b1d */ /* 0x000fec0000010000 */
[----:B------:R-:W-:Y:S02]  /*55450*/  STSM.16.M88.4 [R2], R12 ;  /* 0x0000000c02007844 */ /* 0x000fe40000000200 */
[----:B------:R-:W-:Y:S01]  /*55460*/  BAR.SYNC.DEFER_BLOCKING 0x0 ;  /* 0x0000000000007b1d */ /* 0x000fe20000010000 */
[----:B------:R-:W-:-:S05]  /*55470*/  MOV R252, R7 ;  /* 0x0000000700fc7202 */ /* 0x000fca0000000f00 */
[----:B------:R-:W1:Y:S04]  /*55480*/  LDS.128 R4, [R0] ;  /* 0x0000000000047984 */ /* 0x000e680000000c00 */
[----:B------:R-:W-:Y:S04]  /*55490*/  STL [R1+0x1fc4], R252 ;  /* 0x001fc4fc01007387 */ /* 0x000fe80000100800 */
[----:B0-----:R-:W-:Y:S04]  /*554a0*/  STL [R1+0x1fd4], R248 ;  /* 0x001fd4f801007387 */ /* 0x001fe80000100800 */
[----:B------:R-:W-:Y:S04]  /*554b0*/  STL [R1+0x1fd0], R249 ;  /* 0x001fd0f901007387 */ /* 0x000fe80000100800 */
[----:B------:R-:W-:Y:S04]  /*554c0*/  STL [R1+0x1fcc], R250 ;  /* 0x001fccfa01007387 */ /* 0x000fe80000100800 */
[----:B------:R-:W-:Y:S04]  /*554d0*/  STL [R1+0x1fc8], R251 ;  /* 0x001fc8fb01007387 */ /* 0x000fe80000100800 */
[----:B------:R-:W2:Y:S01]  /*554e0*/  LDL.LU R59, [R1+0x104] ;  /* 0x00010400013b7983 */ /* 0x000ea20000300800 */
[----:B---3--:R-:W-:-:S02]  /*554f0*/  F2FP.F16.F32.PACK_AB R22, R43, R22 ;  /* 0x000000162b16723e */ /* 0x008fc400000000ff */
[----:B----4-:R-:W-:Y:S02]  /*55500*/  F2FP.F16.F32.PACK_AB R23, R42, R23 ;  /* 0x000000172a17723e */ /* 0x010fe400000000ff */
[----:B------:R-:W-:Y:S02]  /*55510*/  F2FP.F16.F32.PACK_AB R26, R39, R26 ;  /* 0x0000001a271a723e */ /* 0x000fe400000000ff */
        /* <DEDUP_REMOVED lines=8> */
[----:B-1----:R-:W-:Y:S04]  /*555a0*/  STL [R1+0x1fdc], R6 ;  /* 0x001fdc0601007387 */ /* 0x002fe80000100800 */
[----:B------:R-:W-:Y:S01]  /*555b0*/  STL [R1+0x1fd8], R7 ;  /* 0x001fd80701007387 */ /* 0x000fe20000100800 */
[----:B--2---:R-:W-:-:S03]  /*555c0*/  F2FP.F16.F32.PACK_AB R34, R47, R34 ;  /* 0x000000222f22723e */ /* 0x004fc600000000ff */
[----:B------:R-:W2:Y:S01]  /*555d0*/  LDL.LU R67, [R1+0x124] ;  /* 0x0001240001437983 */ /* 0x000ea20000300800 */
[----:B------:R-:W-:-:S03]  /*555e0*/  F2FP.F16.F32.PACK_AB R35, R46, R35 ;  /* 0x000000232e23723e */ /* 0x000fc600000000ff */
[----:B------:R-:W2:Y:S01]  /*555f0*/  LDL.LU R46, [R1+0x11c] ;  /* 0x00011c00012e7983 */ /* 0x000ea20000300800 */
[----:B------:R-:W-:-:S03]  /*55600*/  F2FP.F16.F32.PACK_AB R31, R50, R31 ;  /* 0x0000001f321f723e */ /* 0x000fc600000000ff */
[----:B------:R-:W2:Y:S01]  /*55610*/  LDL.LU R66, [R1+0x204] ;  /* 0x0002040001427983 */ /* 0x000ea20000300800 */
[----:B------:R-:W-:-:S03]  /*55620*/  F2FP.F16.F32.PACK_AB R30, R51, R30 ;  /* 0x0000001e331e723e */ /* 0x000fc600000000ff */
[----:B------:R-:W2:Y:S04]  /*55630*/  LDL.LU R47, [R1+0x200] ;  /* 0x00020000012f7983 */ /* 0x000ea80000300800 */
[----:B------:R-:W2:Y:S04]  /*55640*/  LDL.LU R63, [R1+0x134] ;  /* 0x00013400013f7983 */ /* 0x000ea80000300800 */
[----:B------:R-:W2:Y:S04]  /*55650*/  LDL.LU R50, [R1+0x12c] ;  /* 0x00012c0001327983 */ /* 0x000ea80000300800 */
[----:B------:R-:W2:Y:S04]  /*55660*/  LDL.LU R62, [R1+0x20c] ;  /* 0x00020c00013e7983 */ /* 0x000ea80000300800 */
[----:B------:R-:W2:Y:S04]  /*55670*/  LDL.LU R51, [R1+0x208] ;  /* 0x0002080001337983 */ /* 0x000ea80000300800 */
[----:B------:R-:W2:Y:S01]  /*55680*/  LDL.LU R75, [R1+0x144] ;  /* 0x00014400014b7983 */ /* 0x000ea20000300800 */
[----:B------:R-:W-:-:S02]  /*55690*/  F2FP.F16.F32.PACK_AB R20, R20, R219 ;  /* 0x000000db1414723e */ /* 0x000fc400000000ff */
[----:B------:R-:W-:Y:S01]  /*556a0*/  F2FP.F16.F32.PACK_AB R21, R220, R221 ;  /* 0x000000dddc15723e */ /* 0x000fe200000000ff */
[----:B------:R-:W-:Y:S01]  /*556b0*/  BAR.SYNC.DEFER_BLOCKING 0x0 ;  /* 0x0000000000007b1d */ /* 0x000fe20000010000 */
[----:B---3--:R-:W-:Y:S02]  /*556c0*/  F2FP.F16.F32.PACK_AB R38, R59, R38 ;  /* 0x000000263b26723e */ /* 0x008fe400000000ff */
        /* <DEDUP_REMOVED lines=10> */
[----:B------:R-:W4:Y:S01]  /*55770*/  LDL.LU R83, [R1+0x168] ;  /* 0x0001680001537983 */ /* 0x000f220000300800 */
[----:B--2---:R-:W-:-:S02]  /*55780*/  F2FP.F16.F32.PACK_AB R50, R63, R50 ;  /* 0x000000323f32723e */ /* 0x004fc400000000ff */
[----:B------:R-:W-:Y:S02]  /*55790*/  F2FP.F16.F32.PACK_AB R47, R66, R47 ;  /* 0x0000002f422f723e */ /* 0x000fe400000000ff */
[----:B------:R-:W-:Y:S02]  /*557a0*/  F2FP.F16.F32.PACK_AB R51, R62, R51 ;  /* 0x000000333e33723e */ /* 0x000fe400000000ff */
[----:B------:R-:W2:Y:S04]  /*557b0*/  LDL.LU R62, [R1+0x160] ;  /* 0x00016000013e7983 */ /* 0x000ea80000300800 */
        /* <DEDUP_REMOVED lines=31> */
[----:B------:R-:W-:Y:S01]  /*559b0*/  STSM.16.M88.4 [R2], R20 ;  /* 0x0000001402007844 */ /* 0x000fe20000000200 */
[----:B------:R-:W-:Y:S06]  /*559c0*/  BAR.SYNC.DEFER_BLOCKING 0x0 ;  /* 0x0000000000007b1d */ /* 0x000fec0000010000 */
[----:B------:R-:W2:Y:S04]  /*559d0*/  LDL.LU R97, [R1+0x1c4] ;  /* 0x0001c40001617983 */ /* 0x000ea80000300800 */
[----:B------:R-:W0:Y:S01]  /*559e0*/  LDS.128 R8, [R0] ;  /* 0x0000000000087984 */ /* 0x000e220000000c00 */
[----:B------:R-:W-:-:S02]  /*559f0*/  F2FP.F16.F32.PACK_AB R24, R24, R215 ;  /* 0x000000d71818723e */ /* 0x000fc400000000ff */
[----:B------:R-:W-:Y:S01]  /*55a00*/  F2FP.F16.F32.PACK_AB R25, R216, R217 ;  /* 0x000000d9d819723e */ /* 0x000fe200000000ff */
[----:B------:R-:W-:Y:S06]  /*55a10*/  BAR.SYNC.DEFER_BLOCKING 0x0 ;  /* 0x0000000000007b1d */ /* 0x000fec0000010000 */
[----:B------:R-:W-:Y:S02]  /*55a20*/  STSM.16.M88.4 [R2], R24 ;  /* 0x0000001802007844 */ /* 0x000fe40000000200 */
[----:B------:R-:W-:Y:S01]  /*55a30*/  BAR.SYNC.DEFER_BLOCKING 0x0 ;  /* 0x0000000000007b1d */ /* 0x000fe20000010000 */
[----:B------:R-:W-:-:S02]  /*55a40*/  F2FP.F16.F32.PACK_AB R28, R28, R211 ;  /* 0x000000d31c1c723e */ /* 0x000fc400000000ff */
[----:B------:R-:W-:-:S03]  /*55a50*/  F2FP.F16.F32.PACK_AB R29, R212, R213 ;  /* 0x000000d5d41d723e */ /* 0x000fc600000000ff */
[----:B------:R-:W1:Y:S02]  /*55a60*/  LDS.128 R12, [R0] ;  /* 0x00000000000c7984 */ /* 0x000e640000000c00 */
[----:B------:R-:W-:Y:S06]  /*55a70*/  BAR.SYNC.DEFER_BLOCKING 0x0 ;  /* 0x0000000000007b1d */ /* 0x000fec0000010000 */
[----:B------:R-:W-:Y:S02]  /*55a80*/  STSM.16.M88.4 [R2], R28 ;  /* 0x0000001c02007844 */ /* 0x000fe40000000200 */
[----:B------:R-:W-:Y:S01]  /*55a90*/  BAR.SYNC.DEFER_BLOCKING 0x0 ;  /* 0x0000000000007b1d */ /* 0x000fe20000010000 */
[----:B------:R-:W-:-:S02]  /*55aa0*/  F2FP.F16.F32.PACK_AB R32, R32, R207 ;  /* 0x000000cf2020723e */ /* 0x000fc400000000ff */
[----:B------:R-:W-:-:S03]  /*55ab0*/  F2FP.F16.F32.PACK_AB R33, R208, R209 ;  /* 0x000000d1d021723e */ /* 0x000fc600000000ff */
[----:B------:R-:W1:Y:S02]  /*55ac0*/  LDS.128 R16, [R0] ;  /* 0x0000000000107984 */ /* 0x000e640000000c00 */
        /* <DEDUP_REMOVED lines=8> */
[----:B------:R-:W3:Y:S04]  /*55b50*/  LDL.LU R93, [R1+0x1d4] ;  /* 0x0001d400015d7983 */ /* 0x000ee80000300800 */
[----:B------:R-:W3:Y:S04]  /*55b60*/  LDL.LU R90, [R1+0x1d0] ;  /* 0x0001d000015a7983 */ /* 0x000ee80000300800 */
[----:B------:R-:W4:Y:S04]  /*55b70*/  LDL.LU R92, [R1+0x334] ;  /* 0x00033400015c7983 */ /* 0x000f280000300800 */
[----:B------:R-:W4:Y:S04]  /*55b80*/  LDL.LU R91, [R1+0x330] ;  /* 0x00033000015b7983 */ /* 0x000f280000300800 */
[----:B------:R-:W4:Y:S04]  /*55b90*/  LDL.LU R186, [R1+0x1ec] ;  /* 0x0001ec0001ba7983 */ /* 0x000f280000300800 */
[----:B------:R-:W4:Y:S04]  /*55ba0*/  LDL.LU R182, [R1+0x1e8] ;  /* 0x0001e80001b67983 */ /* 0x000f280000300800 */
[----:B------:R-:W4:Y:S01]  /*55bb0*/  LDL.LU R105, [R1+0x364] ;  /* 0x0003640001697983 */ /* 0x000f220000300800 */
[----:B--2---:R-:W-:-:S03]  /*55bc0*/  F2FP.F16.F32.PACK_AB R83, R98, R83 ;  /* 0x000000536253723e */ /* 0x004fc600000000ff */
[----:B------:R-:W2:Y:S01]  /*55bd0*/  LDL.LU R104, [R1+0x360] ;  /* 0x0003600001687983 */ /* 0x000ea20000300800 */
[----:B------:R-:W-:-:S03]  /*55be0*/  F2FP.F16.F32.PACK_AB R82, R99, R82 ;  /* 0x000000526352723e */ /* 0x000fc600000000ff */
[----:B------:R-:W2:Y:S04]  /*55bf0*/  LDL.LU R101, [R1+0x1fc] ;  /* 0x0001fc0001657983 */ /* 0x000ea80000300800 */
[----:B------:R-:W2:Y:S04]  /*55c00*/  LDL.LU R98, [R1+0x1f4] ;  /* 0x0001f40001627983 */ /* 0x000ea80000300800 */
[----:B------:R-:W2:Y:S04]  /*55c10*/  LDL.LU R100, [R1+0x36c] ;  /* 0x00036c0001647983 */ /* 0x000ea80000300800 */
[----:B------:R-:W2:Y:S04]  /*55c20*/  LDL.LU R99, [R1+0x368] ;  /* 0x0003680001637983 */ /* 0x000ea80000300800 */
[----:B------:R-:W2:Y:S04]  /*55c30*/  LDL.LU R178, [R1+0x214] ;  /* 0x0002140001b27983 */ /* 0x000ea80000300800 */
[----:B------:R-:W2:Y:S04]  /*55c40*/  LDL.LU R174, [R1+0x210] ;  /* 0x0002100001ae7983 */ /* 0x000ea80000300800 */
[----:B------:R-:W-:Y:S01]  /*55c50*/  STSM.16.M88.4 [R2], R32 ;  /* 0x0000002002007844 */ /* 0x000fe20000000200 */
[----:B------:R-:W-:Y:S01]  /*55c60*/  BAR.SYNC.DEFER_BLOCKING 0x0 ;  /* 0x0000000000007b1d */ /* 0x000fe20000010000 */
[----:B------:R-:W-:-:S02]  /*55c70*/  F2FP.F16.F32.PACK_AB R36, R36, R203 ;  /* 0x000000cb2424723e */ /* 0x000fc400000000ff */
[----:B------:R-:W-:Y:S02]  /*55c80*/  F2FP.F16.F32.PACK_AB R37, R204, R205 ;  /* 0x000000cdcc25723e */ /* 0x000fe400000000ff */
[----:B------:R-:W-:Y:S02]  /*55c90*/  F2FP.F16.F32.PACK_AB R40, R40, R199 ;  /* 0x000000c72828723e */ /* 0x000fe400000000ff */
[----:B------:R-:W-:Y:S01]  /*55ca0*/  F2FP.F16.F32.PACK_AB R41, R200, R201 ;  /* 0x000000c9c829723e */ /* 0x000fe200000000ff */
[----:B------:R-:W2:Y:S01]  /*55cb0*/  LDL.LU R202, [R1+0x398] ;  /* 0x0003980001ca7983 */ /* 0x000ea20000300800 */
[----:B------:R-:W-:Y:S02]  /*55cc0*/  F2FP.F16.F32.PACK_AB R44, R44, R195 ;  /* 0x000000c32c2c723e */ /* 0x000fe400000000ff */
[----:B------:R-:W-:Y:S01]  /*55cd0*/  F2FP.F16.F32.PACK_AB R45, R196, R197 ;  /* 0x000000c5c42d723e */ /* 0x000fe200000000ff */
[----:B------:R-:W2:Y:S04]  /*55ce0*/  LDL.LU R198, [R1+0x394] ;  /* 0x0003940001c67983 */ /* 0x000ea80000300800 */
[----:B------:R-:W2:Y:S04]  /*55cf0*/  LDL.LU R194, [R1+0x22c] ;  /* 0x00022c0001c27983 */ /* 0x000ea80000300800 */
[----:B------:R-:W2:Y:S04]  /*55d00*/  LDL.LU R190, [R1+0x224] ;  /* 0x0002240001be7983 */ /* 0x000ea80000300800 */
[----:B------:R-:W1:Y:S01]  /*55d10*/  LDS.128 R20, [R0] ;  /* 0x0000000000147984 */ /* 0x000e620000000c00 */
[----:B------:R-:W-:Y:S01]  /*55d20*/  BAR.SYNC.DEFER_BLOCKING 0x0 ;  /* 0x0000000000007b1d */ /* 0x000fe20000010000 */
[----:B------:R-:W-:-:S02]  /*55d30*/  F2FP.F16.F32.PACK_AB R48, R48, R191 ;  /* 0x000000bf3030723e */ /* 0x000fc400000000ff */
[----:B------:R-:W-:-:S03]  /*55d40*/  F2FP.F16.F32.PACK_AB R49, R192, R193 ;  /* 0x000000c1c031723e */ /* 0x000fc600000000ff */
[----:B------:R-:W2:Y:S04]  /*55d50*/  LDL.LU R109, [R1+0x3a0] ;  /* 0x0003a000016d7983 */ /* 0x000ea80000300800 */
[----:B------:R-:W2:Y:S04]  /*55d60*/  LDL.LU R108, [R1+0x39c] ;  /* 0x00039c00016c7983 */ /* 0x000ea80000300800 */
[----:B------:R-:W-:Y:S01]  /*55d70*/  STSM.16.M88.4 [R2], R36 ;  /* 0x0000002402007844 */ /* 0x000fe20000000200 */
[----:B------:R-:W-:Y:S06]  /*55d80*/  BAR.SYNC.DEFER_BLOCKING 0x0 ;  /* 0x0000000000007b1d */ /* 0x000fec0000010000 */
[----:B------:R-:W1:Y:S02]  /*55d90*/  LDS.128 R24, [R0] ;  /* 0x0000000000187984 */ /* 0x000e640000000c00 */
[----:B------:R-:W-:Y:S06]  /*55da0*/  BAR.SYNC.DEFER_BLOCKING 0x0 ;  /* 0x0000000000007b1d */ /* 0x000fec0000010000 */
[----:B------:R-:W-:Y:S02]  /*55db0*/  STSM.16.M88.4 [R2], R40 ;  /* 0x0000002802007844 */ /* 0x000fe40000000200 */
        /* <DEDUP_REMOVED lines=8> */
[----:B------:R-:W-:Y:S01]  /*55e40*/  BAR.SYNC.DEFER_BLOCKING 0x0 ;  /* 0x0000000000007b1d */ /* 0x000fe20000010000 */
[----:B---3--:R-:W-:-:S02]  /*55e50*/  F2FP.F16.F32.PACK_AB R90, R93, R90 ;  /* 0x0000005a5d5a723e */ /* 0x008fc400000000ff */
[----:B------:R-:W-:-:S03]  /*55e60*/  F2FP.F16.F32.PACK_AB R93, R95, R94 ;  /* 0x0000005e5f5d723e */ /* 0x000fc600000000ff */
[----:B------:R-:W3:Y:S01]  /*55e70*/  LDS.128 R36, [R0] ;  /* 0x0000000000247984 */ /* 0x000ee20000000c00 */
[----:B----4-:R-:W-:-:S03]  /*55e80*/  F2FP.F16.F32.PACK_AB R94, R186, R182 ;  /* 0x000000b6ba5e723e */ /* 0x010fc600000000ff */
[----:B------:R-:W4:Y:S04]  /*55e90*/  LDL.LU R186, [R1+0x244] ;  /* 0x0002440001ba7983 */ /* 0x000f280000300800 */
[----:B------:R-:W4:Y:S04]  /*55ea0*/  LDL.LU R182, [R1+0x240] ;  /* 0x0002400001b67983 */ /* 0x000f280000300800 */
[----:B------:R-:W3:Y:S04]  /*55eb0*/  LDL.LU R242, [R1+0x3c8] ;  /* 0x0003c80001f27983 */ /* 0x000ee80000300800 */
[----:B------:R-:W3:Y:S01]  /*55ec0*/  LDL.LU R241, [R1+0x3c4] ;  /* 0x0003c40001f17983 */ /* 0x000ee20000300800 */
[----:B--2---:R-:W-:-:S02]  /*55ed0*/  F2FP.F16.F32.PACK_AB R98, R101, R98 ;  /* 0x000000626562723e */ /* 0x004fc400000000ff */
[----:B------:R-:W-:Y:S01]  /*55ee0*/  F2FP.F16.F32.PACK_AB R101, R103, R102 ;  /* 0x000000666765723e */ /* 0x000fe200000000ff */
[----:B------:R-:W2:Y:S04]  /*55ef0*/  LDL.LU R226, [R1+0x24c] ;  /* 0x00024c0001e27983 */ /* 0x000ea80000300800 */
[----:B------:R-:W2:Y:S01]  /*55f00*/  LDL.LU R222, [R1+0x248] ;  /* 0x0002480001de7983 */ /* 0x000ea20000300800 */
[----:B------:R-:W-:-:S03]  /*55f10*/  F2FP.F16.F32.PACK_AB R102, R178, R174 ;  /* 0x000000aeb266723e */ /* 0x000fc600000000ff */
[----:B------:R-:W3:Y:S04]  /*55f20*/  LDL.LU R178, [R1+0x3d0] ;  /* 0x0003d00001b27983 */ /* 0x000ee80000300800 */
[----:B------:R-:W3:Y:S01]  /*55f30*/  LDL.LU R174, [R1+0x3cc] ;  /* 0x0003cc0001ae7983 */ /* 0x000ee20000300800 */
[----:B------:R-:W-:Y:S02]  /*55f40*/  F2FP.F16.F32.PACK_AB R52, R52, R187 ;  /* 0x000000bb3434723e */ /* 0x000fe400000000ff */
[----:B------:R-:W-:Y:S01]  /*55f50*/  F2FP.F16.F32.PACK_AB R53, R188, R189 ;  /* 0x000000bdbc35723e */ /* 0x000fe200000000ff */
[----:B------:R-:W-:Y:S01]  /*55f60*/  BAR.SYNC.DEFER_BLOCKING 0x0 ;  /* 0x0000000000007b1d */ /* 0x000fe20000010000 */
[----:B------:R-:W-:Y:S02]  /*55f70*/  F2FP.F16.F32.PACK_AB R56, R56, R183 ;  /* 0x000000b73838723e */ /* 0x000fe400000000ff */
[----:B------:R-:W-:-:S02]  /*55f80*/  F2FP.F16.F32.PACK_AB R57, R184, R185 ;  /* 0x000000b9b839723e */ /* 0x000fc400000000ff */
[----:B------:R-:W-:Y:S02]  /*55f90*/  F2FP.F16.F32.PACK_AB R60, R60, R179 ;  /* 0x000000b33c3c723e */ /* 0x000fe400000000ff */
[----:B------:R-:W-:Y:S01]  /*55fa0*/  F2FP.F16.F32.PACK_AB R61, R180, R181 ;  /* 0x000000b5b43d723e */ /* 0x000fe200000000ff */
[----:B------:R-:W2:Y:S01]  /*55fb0*/  LDL.LU R218, [R1+0x88] ;  /* 0x0000880001da7983 */ /* 0x000ea20000300800 */
[----:B------:R-:W-:Y:S02]  /*55fc0*/  F2FP.F16.F32.PACK_AB R64, R64, R175 ;  /* 0x000000af4040723e */ /* 0x000fe400000000ff */
[----:B------:R-:W-:Y:S01]  /*55fd0*/  F2FP.F16.F32.PACK_AB R65, R176, R177 ;  /* 0x000000b1b041723e */ /* 0x000fe200000000ff */
[----:B------:R-:W2:Y:S01]  /*55fe0*/  LDL.LU R214, [R1+0x84] ;  /* 0x0000840001d67983 */ /* 0x000ea20000300800 */
[----:B------:R-:W-:Y:S02]  /*55ff0*/  F2FP.F16.F32.PACK_AB R68, R170, R171 ;  /* 0x000000abaa44723e */ /* 0x000fe400000000ff */
[----:B------:R-:W-:Y:S01]  /*56000*/  F2FP.F16.F32.PACK_AB R69, R172, R173 ;  /* 0x000000adac45723e */ /* 0x000fe200000000ff */
[----:B------:R-:W2:Y:S01]  /*56010*/  LDL.LU R210, [R1+0x98] ;  /* 0x0000980001d27983 */ /* 0x000ea20000300800 */
[----:B------:R-:W-:-:S03]  /*56020*/  F2FP.F16.F32.PACK_AB R103, R202, R198 ;  /* 0x000000c6ca67723e */ /* 0x000fc600000000ff */
[----:B------:R-:W2:Y:S04]  /*56030*/  LDL.LU R206, [R1+0x90] ;  /* 0x0000900001ce7983 */ /* 0x000ea80000300800 */
[----:B------:R-:W-:Y:S01]  /*56040*/  STSM.16.M88.4 [R2], R52 ;  /* 0x0000003402007844 */ /* 0x000fe20000000200 */
[----:B------:R-:W-:Y:S01]  /*56050*/  BAR.SYNC.DEFER_BLOCKING 0x0 ;  /* 0x0000000000007b1d */ /* 0x000fe20000010000 */
[----:B------:R-:W-:Y:S02]  /*56060*/  FSETP.NEU.AND P1, PT, R239, RZ, PT ;  /* 0x000000ffef00720b */ /* 0x000fe40003f2d000 */
[----:B------:R-:W-:Y:S02]  /*56070*/  F2FP.F16.F32.PACK_AB R95, R105, R104 ;  /* 0x00000068695f723e */ /* 0x000fe400000000ff */
[----:B------:R-:W-:Y:S01]  /*56080*/  F2FP.F16.F32.PACK_AB R72, R166, R167 ;  /* 0x000000a7a648723e */ /* 0x000fe200000000ff */
[----:B------:R-:W2:Y:S04]  /*56090*/  LDL.LU R202, [R1+0x27c] ;  /* 0x00027c0001ca7983 */ /* 0x000ea80000300800 */
[----:B------:R-:W1:Y:S01]  /*560a0*/  LDS.128 R40, [R0] ;  /* 0x0000000000287984 */ /* 0x000e620000000c00 */
[----:B------:R-:W-:Y:S01]  /*560b0*/  BAR.SYNC.DEFER_BLOCKING 0x0 ;  /* 0x0000000000007b1d */ /* 0x000fe20000010000 */
[----:B------:R-:W-:-:S02]  /*560c0*/  F2FP.F16.F32.PACK_AB R105, R107, R106 ;  /* 0x0000006a6b69723e */ /* 0x000fc400000000ff */
[----:B------:R-:W-:-:S03]  /*560d0*/  F2FP.F16.F32.PACK_AB R73, R168, R169 ;  /* 0x000000a9a849723e */ /* 0x000fc600000000ff */
[----:B------:R-:W2:Y:S04]  /*560e0*/  LDL.LU R198, [R1+0x278] ;  /* 0x0002780001c67983 */ /* 0x000ea80000300800 */
[----:B------:R-:W-:Y:S01]  /*560f0*/  STSM.16.M88.4 [R2], R56 ;  /* 0x0000003802007844 */ /* 0x000fe20000000200 */
[----:B------:R-:W-:Y:S01]  /*56100*/  BAR.SYNC.DEFER_BLOCKING 0x0 ;  /* 0x0000000000007b1d */ /* 0x000fe20000010000 */
[----:B------:R-:W-:Y:S02]  /*56110*/  F2FP.F16.F32.PACK_AB R106, R194, R190 ;  /* 0x000000bec26a723e */ /* 0x000fe400000000ff */
        /* <DEDUP_REMOVED lines=21> */
[----:B------:R-:W-:Y:S01]  /*56270*/  BAR.SYNC.DEFER_BLOCKING 0x0 ;  /* 0x0000000000007b1d */ /* 0x000fe20000010000 */
[----:B----4-:R-:W-:-:S05]  /*56280*/  F2FP.F16.F32.PACK_AB R110, R186, R182 ;  /* 0x000000b6ba6e723e */ /* 0x010fca00000000ff */
[----:B------:R-:W4:Y:S04]  /*56290*/  LDL.LU R186, [R1+0x404] ;  /* 0x0004040001ba7983 */ /* 0x000f280000300800 */
[----:B------:R-:W4:Y:S01]  /*562a0*/  LDL.LU R182, [R1+0x3fc] ;  /* 0x0003fc0001b67983 */ /* 0x000f220000300800 */
[----:B---3--:R-:W-:-:S03]  /*562b0*/  F2FP.F16.F32.PACK_AB R147, R178, R174 ;  /* 0x000000aeb293723e */ /* 0x008fc600000000ff */
[----:B------:R-:W3:Y:S04]  /*562c0*/  LDL.LU R178, [R1+0xa8] ;  /* 0x0000a80001b27983 */ /* 0x000ee80000300800 */
[----:B------:R-:W3:Y:S04]  /*562d0*/  LDL.LU R174, [R1+0xa4] ;  /* 0x0000a40001ae7983 */ /* 0x000ee80000300800 */
[----:B------:R-:W-:Y:S01]  /*562e0*/  STSM.16.M88.4 [R2], R72 ;  /* 0x0000004802007844 */ /* 0x000fe20000000200 */
[----:B------:R-:W-:Y:S01]  /*562f0*/  BAR.SYNC.DEFER_BLOCKING 0x0 ;  /* 0x0000000000007b1d */ /* 0x000fe20000010000 */
[----:B------:R-:W-:-:S02]  /*56300*/  F2FP.F16.F32.PACK_AB R76, R162, R163 ;  /* 0x000000a3a24c723e */ /* 0x000fc400000000ff */
[----:B------:R-:W-:-:S03]  /*56310*/  F2FP.F16.F32.PACK_AB R77, R164, R165 ;  /* 0x000000a5a44d723e */ /* 0x000fc600000000ff */
[----:B------:R-:W1:Y:S01]  /*56320*/  LDS.128 R60, [R0] ;  /* 0x00000000003c7984 */ /* 0x000e620000000c00 */
[----:B------:R-:W-:Y:S02]  /*56330*/  F2FP.F16.F32.PACK_AB R78, R85, R78 ;  /* 0x0000004e554e723e */ /* 0x000fe400000000ff */
        /* <DEDUP_REMOVED lines=28> */
[----:B------:R-:W-:-:S02]  /*56500*/  F2FP.F16.F32.PACK_AB R111, R242, R241 ;  /* 0x000000f1f26f723e */ /* 0x000fc400000000ff */
[----:B--2---:R-:W-:Y:S02]  /*56510*/  F2FP.F16.F32.PACK_AB R146, R226, R222 ;  /* 0x000000dee292723e */ /* 0x004fe400000000ff */
[----:B------:R-:W-:Y:S01]  /*56520*/  F2FP.F16.F32.PACK_AB R153, R218, R214 ;  /* 0x000000d6da99723e */ /* 0x000fe200000000ff */
[----:B------:R-:W2:Y:S04]  /*56530*/  LDL.LU R242, [R1+0xbc] ;  /* 0x0000bc0001f27983 */ /* 0x000ea80000300800 */
[----:B------:R-:W2:Y:S01]  /*56540*/  LDL.LU R241, [R1+0xb8] ;  /* 0x0000b80001f17983 */ /* 0x000ea20000300800 */
[----:B------:R-:W-:-:S03]  /*56550*/  F2FP.F16.F32.PACK_AB R157, R210, R206 ;  /* 0x000000ced29d723e */ /* 0x000fc600000000ff */
[----:B------:R-:W2:Y:S04]  /*56560*/  LDL.LU R226, [R1+0x2bc] ;  /* 0x0002bc0001e27983 */ /* 0x000ea80000300800 */
[----:B------:R-:W2:Y:S04]  /*56570*/  LDL.LU R222, [R1+0x2b8] ;  /* 0x0002b80001de7983 */ /* 0x000ea80000300800 */
[----:B------:R-:W1:Y:S01]  /*56580*/  LDS.128 R80, [R0] ;  /* 0x0000000000507984 */ /* 0x000e620000000c00 */
[----:B------:R-:W-:-:S03]  /*56590*/  F2FP.F16.F32.PACK_AB R96, R142, R143 ;  /* 0x0000008f8e60723e */ /* 0x000fc600000000ff */
[----:B------:R-:W2:Y:S01]  /*565a0*/  LDL.LU R218, [R1+0x428] ;  /* 0x0004280001da7983 */ /* 0x000ea20000300800 */
[----:B------:R-:W-:-:S03]  /*565b0*/  F2FP.F16.F32.PACK_AB R97, R144, R145 ;  /* 0x000000919061723e */ /* 0x000fc600000000ff */
[----:B------:R-:W2:Y:S01]  /*565c0*/  LDL.LU R214, [R1+0x424] ;  /* 0x0004240001d67983 */ /* 0x000ea20000300800 */
[----:B------:R-:W-:Y:S01]  /*565d0*/  F2FP.F16.F32.PACK_AB R99, R100, R99 ;  /* 0x000000636463723e */ /* 0x000fe200000000ff */
[----:B------:R-:W-:Y:S01]  /*565e0*/  BAR.SYNC.DEFER_BLOCKING 0x0 ;  /* 0x0000000000007b1d */ /* 0x000fe20000010000 */
[----:B------:R-:W-:Y:S02]  /*565f0*/  F2FP.F16.F32.PACK_AB R154, R202, R198 ;  /* 0x000000c6ca9a723e */ /* 0x000fe400000000ff */
[----:B------:R-:W-:-:S03]  /*56600*/  F2FP.F16.F32.PACK_AB R158, R194, R190 ;  /* 0x000000bec29e723e */ /* 0x000fc600000000ff */
[----:B------:R-:W2:Y:S04]  /*56610*/  LDL.LU R210, [R1+0x2cc] ;  /* 0x0002cc0001d27983 */ /* 0x000ea80000300800 */
[----:B------:R-:W2:Y:S01]  /*56620*/  LDL.LU R206, [R1+0x2c0] ;  /* 0x0002c00001ce7983 */ /* 0x000ea20000300800 */
[----:B----4-:R-:W-:-:S03]  /*56630*/  F2FP.F16.F32.PACK_AB R159, R186, R182 ;  /* 0x000000b6ba9f723e */ /* 0x010fc600000000ff */
[----:B------:R-:W4:Y:S01]  /*56640*/  LDL.LU R202, [R1+0x430] ;  /* 0x0004300001ca7983 */ /* 0x000f220000300800 */
[----:B------:R-:W-:-:S03]  /*56650*/  F2FP.F16.F32.PACK_AB R116, R116, R117 ;  /* 0x000000757474723e */ /* 0x000fc600000000ff */
[----:B------:R-:W4:Y:S01]  /*56660*/  LDL.LU R198, [R1+0x42c] ;  /* 0x00042c0001c67983 */ /* 0x000f220000300800 */
[----:B---3--:R-:W-:-:S03]  /*56670*/  F2FP.F16.F32.PACK_AB R117, R178, R174 ;  /* 0x000000aeb275723e */ /* 0x008fc600000000ff */
[----:B------:R-:W3:Y:S04]  /*56680*/  LDL.LU R194, [R1+0xd0] ;  /* 0x0000d00001c27983 */ /* 0x000ee80000300800 */
[----:B------:R-:W3:Y:S04]  /*56690*/  LDL.LU R190, [R1+0xc8] ;  /* 0x0000c80001be7983 */ /* 0x000ee80000300800 */
[----:B------:R-:W-:Y:S04]  /*566a0*/  STSM.16.M88.4 [R2], R96 ;  /* 0x0000006002007844 */ /* 0x000fe80000000200 */
[----:B------:R-:W3:Y:S01]  /*566b0*/  LDL.LU R186, [R1+0xe8] ;  /* 0x0000e80001ba7983 */ /* 0x000ee20000300800 */
[----:B------:R-:W-:Y:S06]  /*566c0*/  BAR.SYNC.DEFER_BLOCKING 0x0 ;  /* 0x0000000000007b1d */ /* 0x000fec0000010000 */
[----:B------:R-:W3:Y:S04]  /*566d0*/  LDL.LU R182, [R1+0xe0] ;  /* 0x0000e00001b67983 */ /* 0x000ee80000300800 */
[----:B------:R-:W3:Y:S04]  /*566e0*/  LDL.LU R178, [R1+0x2fc] ;  /* 0x0002fc0001b27983 */ /* 0x000ee80000300800 */
[----:B------:R-:W3:Y:S04]  /*566f0*/  LDL.LU R174, [R1+0x2f8] ;  /* 0x0002f80001ae7983 */ /* 0x000ee80000300800 */
[----:B------:R-:W1:Y:S01]  /*56700*/  LDS.128 R84, [R0] ;  /* 0x0000000000547984 */ /* 0x000e620000000c00 */
[----:B------:R-:W-:Y:S01]  /*56710*/  F2FP.F16.F32.PACK_AB R100, R138, R139 ;  /* 0x0000008b8a64723e */ /* 0x000fe200000000ff */
[----:B------:R-:W-:Y:S06]  /*56720*/  BAR.SYNC.DEFER_BLOCKING 0x0 ;  /* 0x0000000000007b1d */ /* 0x000fec0000010000 */
[----:B------:R-:W-:Y:S02]  /*56730*/  STSM.16.M88.4 [R2], R100 ;  /* 0x0000006402007844 */ /* 0x000fe40000000200 */
[----:B------:R-:W-:Y:S01]  /*56740*/  BAR.SYNC.DEFER_BLOCKING 0x0 ;  /* 0x0000000000007b1d */ /* 0x000fe20000010000 */
[----:B------:R-:W-:-:S05]  /*56750*/  F2FP.F16.F32.PACK_AB R104, R134, R135 ;  /* 0x000000878668723e */ /* 0x000fca00000000ff */
[----:B------:R-:W1:Y:S02]  /*56760*/  LDS.128 R88, [R0] ;  /* 0x0000000000587984 */ /* 0x000e640000000c00 */
        /* <DEDUP_REMOVED lines=8> */
[----:B------:R-:W-:-:S02]  /*567f0*/  F2FP.F16.F32.PACK_AB R144, R126, R127 ;  /* 0x0000007f7e90723e */ /* 0x000fc400000000ff */
[----:B------:R-:W-:-:S03]  /*56800*/  F2FP.F16.F32.PACK_AB R145, R115, R114 ;  /* 0x000000727391723e */ /* 0x000fc600000000ff */
[----:B------:R-:W1:Y:S02]  /*56810*/  LDS.128 R96, [R0] ;  /* 0x0000000000607984 */ /* 0x000e640000000c00 */
[----:B------:R-:W-:Y:S06]  /*56820*/  BAR.SYNC.DEFER_BLOCKING 0x0 ;  /* 0x0000000000007b1d */ /* 0x000fec0000010000 */
[----:B------:R2:W-:Y:S02]  /*56830*/  STSM.16.M88.4 [R2], R144 ;  /* 0x0000009002007844 */ /* 0x0005e40000000200 */
[----:B------:R-:W-:Y:S01]  /*56840*/  BAR.SYNC.DEFER_BLOCKING 0x0 ;  /* 0x0000000000007b1d */ /* 0x000fe20000010000 */
[----:B------:R-:W-:-:S02]  /*56850*/  F2FP.F16.F32.PACK_AB R152, R122, R123 ;  /* 0x0000007b7a98723e */ /* 0x000fc400000000ff */
[----:B------:R-:W-:Y:S02]  /*56860*/  F2FP.F16.F32.PACK_AB R155, R239, R243 ;  /* 0x000000f3ef9b723e */ /* 0x000fe400000000ff */
[----:B------:R-:W-:Y:S01]  /*56870*/  F2FP.F16.F32.PACK_AB R156, R118, R119 ;  /* 0x00000077769c723e */ /* 0x000fe200000000ff */
[----:B------:R-:W3:Y:S01]  /*56880*/  LDL.LU R239, [R1+0x458] ;  /* 0x0004580001ef7983 */ /* 0x000ee20000300800 */
[----:B--2---:R-:W-:-:S03]  /*56890*/  F2FP.F16.F32.PACK_AB R145, R242, R241 ;  /* 0x000000f1f291723e */ /* 0x004fc600000000ff */
        /* <DEDUP_REMOVED lines=9> */
[----:B------:R-:W2:Y:S04]  /*56930*/  LDL.LU R218, [R1+0xf8] ;  /* 0x0000f80001da7983 */ /* 0x000ea80000300800 */
[----:B------:R3:W-:Y:S01]  /*56940*/  STSM.16.M88.4 [R2], R152 ;  /* 0x0000009802007844 */ /* 0x0007e20000000200 */
[----:B------:R-:W-:Y:S01]  /*56950*/  BAR.SYNC.DEFER_BLOCKING 0x0 ;  /* 0x0000000000007b1d */ /* 0x000fe20000010000 */
[----:B------:R-:W-:-:S02]  /*56960*/  F2FP.F16.F32.PACK_AB R146, R210, R206 ;  /* 0x000000ced292723e */ /* 0x000fc400000000ff */
[----:B----4-:R-:W-:-:S03]  /*56970*/  F2FP.F16.F32.PACK_AB R147, R202, R198 ;  /* 0x000000c6ca93723e */ /* 0x010fc600000000ff */
[----:B------:R-:W4:Y:S04]  /*56980*/  LDL.LU R214, [R1+0xf0] ;  /* 0x0000f00001d67983 */ /* 0x000f280000300800 */
[----:B------:R-:W4:Y:S01]  /*56990*/  LDL.LU R210, [R1+0x128] ;  /* 0x0001280001d27983 */ /* 0x000f220000300800 */
[----:B---3--:R-:W-:-:S03]  /*569a0*/  F2FP.F16.F32.PACK_AB R153, R194, R190 ;  /* 0x000000bec299723e */ /* 0x008fc600000000ff */
[----:B------:R-:W3:Y:S04]  /*569b0*/  LDL.LU R206, [R1+0x108] ;  /* 0x0001080001ce7983 */ /* 0x000ee80000300800 */
[----:B------:R-:W3:Y:S04]  /*569c0*/  LDL.LU R202, [R1+0x33c] ;  /* 0x00033c0001ca7983 */ /* 0x000ee80000300800 */
[----:B------:R-:W1:Y:S01]  /*569d0*/  LDS.128 R104, [R0] ;  /* 0x0000000000687984 */ /* 0x000e620000000c00 */
[----:B------:R-:W-:Y:S06]  /*569e0*/  BAR.SYNC.DEFER_BLOCKING 0x0 ;  /* 0x0000000000007b1d */ /* 0x000fec0000010000 */
[----:B------:R-:W3:Y:S01]  /*569f0*/  LDL.LU R198, [R1+0x338] ;  /* 0x0003380001c67983 */ /* 0x000ee20000300800 */
[----:B------:R-:W-:-:S03]  /*56a00*/  F2FP.F16.F32.PACK_AB R154, R178, R174 ;  /* 0x000000aeb29a723e */ /* 0x000fc600000000ff */
[----:B------:R-:W3:Y:S04]  /*56a10*/  LDL.LU R194, [R1+0x488] ;  /* 0x0004880001c27983 */ /* 0x000ee80000300800 */
[----:B------:R-:W3:Y:S04]  /*56a20*/  LDL.LU R190, [R1+0x484] ;  /* 0x0004840001be7983 */ /* 0x000ee80000300800 */
[----:B------:R0:W-:Y:S01]  /*56a30*/  STSM.16.M88.4 [R2], R156 ;  /* 0x0000009c02007844 */ /* 0x0001e20000000200 */
[----:B------:R-:W-:Y:S01]  /*56a40*/  BAR.SYNC.DEFER_BLOCKING 0x0 ;  /* 0x0000000000007b1d */ /* 0x000fe20000010000 */
[----:B0-----:R-:W-:-:S05]  /*56a50*/  F2FP.F16.F32.PACK_AB R157, R186, R182 ;  /* 0x000000b6ba9d723e */ /* 0x001fca00000000ff */
[----:B------:R-:W3:Y:S04]  /*56a60*/  LDL.LU R186, [R1+0x34c] ;  /* 0x00034c0001ba7983 */ /* 0x000ee80000300800 */
[----:B------:R-:W3:Y:S04]  /*56a70*/  LDL.LU R182, [R1+0x340] ;  /* 0x0003400001b67983 */ /* 0x000ee80000300800 */
[----:B------:R-:W3:Y:S04]  /*56a80*/  LDL.LU R178, [R1+0x490] ;  /* 0x0004900001b27983 */ /* 0x000ee80000300800 */
[----:B------:R-:W3:Y:S04]  /*56a90*/  LDL.LU R174, [R1+0x48c] ;  /* 0x00048c0001ae7983 */ /* 0x000ee80000300800 */
[----:B------:R-:W0:Y:S01]  /*56aa0*/  LDS.128 R108, [R0] ;  /* 0x00000000006c7984 */ /* 0x000e220000000c00 */
[----:B------:R-:W-:Y:S01]  /*56ab0*/  BAR.SYNC.DEFER_BLOCKING 0x0 ;  /* 0x0000000000007b1d */ /* 0x000fe20000010000 */
[----:B------:R-:W-:-:S02]  /*56ac0*/  F2FP.F16.F32.PACK_AB R144, R112, R113 ;  /* 0x000000717090723e */ /* 0x000fc400000000ff */
[----:B------:R-:W-:-:S03]  /*56ad0*/  FSETP.NEU.AND P5, PT, R236, RZ, PT ;  /* 0x000000ffec00720b */ /* 0x000fc60003fad000 */
[----:B------:R-:W3:Y:S01]  /*56ae0*/  LDL.LU R230, [R1+0x148] ;  /* 0x0001480001e67983 */ /* 0x000ee20000300800 */
[----:B------:R-:W-:-:S03]  /*56af0*/  FSETP.NEU.AND P2, PT, R240, RZ, PT ;  /* 0x000000fff000720b */ /* 0x000fc60003f4d000 */
[----:B------:R-:W3:Y:S04]  /*56b00*/  LDL.LU R238, [R1+0x138] ;  /* 0x0001380001ee7983 */ /* 0x000ee80000300800 */
[----:B------:R-:W3:Y:S04]  /*56b10*/  LDL.LU R235, [R1+0x18c] ;  /* 0x00018c0001eb7983 */ /* 0x000ee80000300800 */
[----:B------:R-:W3:Y:S04]  /*56b20*/  LDL.LU R234, [R1+0x178] ;  /* 0x0001780001ea7983 */ /* 0x000ee80000300800 */
[----:B------:R-:W-:Y:S01]  /*56b30*/  STSM.16.M88.4 [R2], R116 ;  /* 0x0000007402007844 */ /* 0x000fe20000000200 */
[----:B------:R-:W-:Y:S06]  /*56b40*/  BAR.SYNC.DEFER_BLOCKING 0x0 ;  /* 0x0000000000007b1d */ /* 0x000fec0000010000 */
[----:B------:R-:W3:Y:S04]  /*56b50*/  LDL.LU R236, [R1+0x374] ;  /* 0x0003740001ec7983 */ /* 0x000ee80000300800 */
[----:B------:R-:W3:Y:S04]  /*56b60*/  LDL.LU R240, [R1+0x370] ;  /* 0x0003700001f07983 */ /* 0x000ee80000300800 */
[----:B------:R-:W0:Y:S01]  /*56b70*/  LDS.128 R112, [R0] ;  /* 0x0000000000707984 */ /* 0x000e220000000c00 */
[----:B------:R-:W-:Y:S06]  /*56b80*/  BAR.SYNC.DEFER_BLOCKING 0x0 ;  /* 0x0000000000007b1d */ /* 0x000fec0000010000 */
[----:B------:R4:W-:Y:S02]  /*56b90*/  STSM.16.M88.4 [R2], R144 ;  /* 0x0000009002007844 */ /* 0x0009e40000000200 */
[----:B------:R-:W-:Y:S01]  /*56ba0*/  BAR.SYNC.DEFER_BLOCKING 0x0 ;  /* 0x0000000000007b1d */ /* 0x000fe20000010000 */
[----:B------:R-:W-:-:S05]  /*56bb0*/  F2FP.F16.F32.PACK_AB R152, R125, R128 ;  /* 0x000000807d98723e */ /* 0x000fca00000000ff */
[----:B------:R-:W0:Y:S01]  /*56bc0*/  LDS.128 R116, [R0] ;  /* 0x0000000000747984 */ /* 0x000e220000000c00 */
[----:B--2---:R-:W-:Y:S01]  /*56bd0*/  F2FP.F16.F32.PACK_AB R155, R239, R243 ;  /* 0x000000f3ef9b723e */ /* 0x004fe200000000ff */
[----:B------:R-:W-:Y:S06]  /*56be0*/  BAR.SYNC.DEFER_BLOCKING 0x0 ;  /* 0x0000000000007b1d */ /* 0x000fec0000010000 */
[----:B------:R-:W2:Y:S04]  /*56bf0*/  LDL.LU R239, [R1+0x4b0] ;  /* 0x0004b00001ef7983 */ /* 0x000ea80000300800 */
[----:B------:R-:W2:Y:S01]  /*56c00*/  LDL.LU R243, [R1+0x4ac] ;  /* 0x0004ac0001f37983 */ /* 0x000ea20000300800 */
[----:B------:R-:W-:-:S03]  /*56c10*/  F2FP.F16.F32.PACK_AB R158, R242, R241 ;  /* 0x000000f1f29e723e */ /* 0x000fc600000000ff */
[----:B------:R-:W2:Y:S04]  /*56c20*/  LDL.LU R242, [R1+0x380] ;  /* 0x0003800001f27983 */ /* 0x000ea80000300800 */
[----:B------:R-:W2:Y:S01]  /*56c30*/  LDL.LU R241, [R1+0x378] ;  /* 0x0003780001f17983 */ /* 0x000ea20000300800 */
[----:B------:R-:W-:-:S03]  /*56c40*/  F2FP.F16.F32.PACK_AB R159, R226, R222 ;  /* 0x000000dee29f723e */ /* 0x000fc600000000ff */
[----:B------:R-:W2:Y:S04]  /*56c50*/  LDL.LU R226, [R1+0x4b8] ;  /* 0x0004b80001e27983 */ /* 0x000ea80000300800 */
[----:B------:R-:W2:Y:S01]  /*56c60*/  LDL.LU R222, [R1+0x4b4] ;  /* 0x0004b40001de7983 */ /* 0x000ea20000300800 */
[----:B----4-:R-:W-:-:S03]  /*56c70*/  F2FP.F16.F32.PACK_AB R145, R218, R214 ;  /* 0x000000d6da91723e */ /* 0x010fc600000000ff */
[----:B------:R-:W4:Y:S04]  /*56c80*/  LDL.LU R218, [R1+0x1ac] ;  /* 0x0001ac0001da7983 */ /* 0x000f280000300800 */
[----:B------:R-:W4:Y:S01]  /*56c90*/  LDL.LU R214, [R1+0x19c] ;  /* 0x00019c0001d67983 */ /* 0x000f220000300800 */
[----:B---3--:R-:W-:-:S03]  /*56ca0*/  F2FP.F16.F32.PACK_AB R161, R210, R206 ;  /* 0x000000ced2a1723e */ /* 0x008fc600000000ff */
[----:B------:R-:W3:Y:S04]  /*56cb0*/  LDL.LU R210, [R1+0x1cc] ;  /* 0x0001cc0001d27983 */ /* 0x000ee80000300800 */
[----:B------:R-:W3:Y:S01]  /*56cc0*/  LDL.LU R206, [R1+0x1bc] ;  /* 0x0001bc0001ce7983 */ /* 0x000ee20000300800 */
[----:B------:R-:W-:-:S03]  /*56cd0*/  F2FP.F16.F32.PACK_AB R146, R202, R198 ;  /* 0x000000c6ca92723e */ /* 0x000fc600000000ff */
        /* <DEDUP_REMOVED lines=10> */
[----:B------:R-:W3:Y:S04]  /*56d80*/  LDL.LU R174, [R1+0x4d4] ;  /* 0x0004d40001ae7983 */ /* 0x000ee80000300800 */
[----:B------:R1:W-:Y:S01]  /*56d90*/  STSM.16.M88.4 [R2], R152 ;  /* 0x0000009802007844 */ /* 0x0003e20000000200 */
[----:B------:R-:W-:Y:S01]  /*56da0*/  F2FP.F16.F32.PACK_AB R156, R120, R121 ;  /* 0x00000079789c723e */ /* 0x000fe200000000ff */
[----:B------:R-:W-:Y:S01]  /*56db0*/  BAR.SYNC.DEFER_BLOCKING 0x0 ;  /* 0x0000000000007b1d */ /* 0x000fe20000010000 */
[----:B------:R-:W-:-:S02]  /*56dc0*/  F2FP.F16.F32.PACK_AB R144, R3, R124 ;  /* 0x0000007c0390723e */ /* 0x000fc400000000ff */
[----:B------:R-:W-:Y:S02]  /*56dd0*/  F2FP.F16.F32.PACK_AB R160, R132, R129 ;  /* 0x0000008184a0723e */ /* 0x000fe400000000ff */
[----:B------:R-:W-:-:S03]  /*56de0*/  F2FP.F16.F32.PACK_AB R224, R224, R149 ;  /* 0x00000095e0e0723e */ /* 0x000fc600000000ff */
[----:B------:R-:W0:Y:S01]  /*56df0*/  LDC R3, c[0x0][0x278] ;  /* 0x00009e00ff037b82 */ /* 0x000e220000000800 */
[----:B------:R-:W3:Y:S04]  /*56e00*/  LDL.LU R223, [R1+0x250] ;  /* 0x0002500001df7983 */ /* 0x000ee80000300800 */
[----:B------:R-:W3:Y:S01]  /*56e10*/  LDL.LU R229, [R1+0x1dc] ;  /* 0x0001dc0001e57983 */ /* 0x000ee20000300800 */
[----:B-1----:R-:W-:-:S03]  /*56e20*/  F2FP.F16.F32.PACK_AB R153, R230, R238 ;  /* 0x000000eee699723e */ /* 0x002fc600000000ff */
[----:B------:R-:W3:Y:S04]  /*56e30*/  LDL.LU R228, [R1+0x6c] ;  /* 0x00006c0001e47983 */ /* 0x000ee80000300800 */
[----:B------:R-:W3:Y:S04]  /*56e40*/  LDL.LU R233, [R1+0x260] ;  /* 0x0002600001e97983 */ /* 0x000ee80000300800 */
[----:B------:R-:W1:Y:S01]  /*56e50*/  LDS.128 R120, [R0] ;  /* 0x0000000000787984 */ /* 0x000e620000000c00 */
[----:B------:R-:W-:Y:S06]  /*56e60*/  BAR.SYNC.DEFER_BLOCKING 0x0 ;  /* 0x0000000000007b1d */ /* 0x000fec0000010000 */
[----:B------:R-:W3:Y:S04]  /*56e70*/  LDL.LU R232, [R1+0x258] ;  /* 0x0002580001e87983 */ /* 0x000ee80000300800 */
[----:B------:R-:W3:Y:S01]  /*56e80*/  LDL.LU R231, [R1+0x3d8] ;  /* 0x0003d80001e77983 */ /* 0x000ee20000300800 */
[----:B------:R-:W-:-:S03]  /*56e90*/  F2FP.F16.F32.PACK_AB R154, R236, R240 ;  /* 0x000000f0ec9a723e */ /* 0x000fc600000000ff */
[----:B------:R-:W3:Y:S04]  /*56ea0*/  LDL.LU R230, [R1+0x3d4] ;  /* 0x0003d40001e67983 */ /* 0x000ee80000300800 */
[----:B------:R-:W3:Y:S04]  /*56eb0*/  LDL.LU R238, [R1+0x4f0] ;  /* 0x0004f00001ee7983 */ /* 0x000ee80000300800 */
[----:B------:R0:W-:Y:S01]  /*56ec0*/  STSM.16.M88.4 [R2], R156 ;  /* 0x0000009c02007844 */ /* 0x0001e20000000200 */
[----:B------:R-:W-:Y:S06]  /*56ed0*/  BAR.SYNC.DEFER_BLOCKING 0x0 ;  /* 0x0000000000007b1d */ /* 0x000fec0000010000 */
[----:B------:R-:W1:Y:S02]  /*56ee0*/  LDS.128 R124, [R0] ;  /* 0x00000000007c7984 */ /* 0x000e640000000c00 */
[----:B------:R-:W-:Y:S06]  /*56ef0*/  BAR.SYNC.DEFER_BLOCKING 0x0 ;  /* 0x0000000000007b1d */ /* 0x000fec0000010000 */
[----:B------:R-:W-:Y:S02]  /*56f00*/  STSM.16.M88.4 [R2], R144 ;  /* 0x0000009002007844 */ /* 0x000fe40000000200 */
[----:B------:R-:W-:Y:S01]  /*56f10*/  BAR.SYNC.DEFER_BLOCKING 0x0 ;  /* 0x0000000000007b1d */ /* 0x000fe20000010000 */
[----:B0-----:R-:W-:-:S05]  /*56f20*/  F2FP.F16.F32.PACK_AB R157, R235, R234 ;  /* 0x000000eaeb9d723e */ /* 0x001fca00000000ff */
[----:B------:R-:W3:Y:S04]  /*56f30*/  LDL.LU R235, [R1+0x4ec] ;  /* 0x0004ec0001eb7983 */ /* 0x000ee80000300800 */
[----:B------:R-:W3:Y:S04]  /*56f40*/  LDL.LU R234, [R1+0x3e4] ;  /* 0x0003e40001ea7983 */ /* 0x000ee80000300800 */
[----:B------:R-:W3:Y:S04]  /*56f50*/  LDL.LU R236, [R1+0x3dc] ;  /* 0x0003dc0001ec7983 */ /* 0x000ee80000300800 */
[----:B------:R-:W3:Y:S04]  /*56f60*/  LDL.LU R240, [R1+0x4f8] ;  /* 0x0004f80001f07983 */ /* 0x000ee80000300800 */
[----:B------:R-:W0:Y:S01]  /*56f70*/  LDS.128 R128, [R0] ;  /* 0x0000000000807984 */ /* 0x000e220000000c00 */
[----:B------:R-:W-:Y:S06]  /*56f80*/  BAR.SYNC.DEFER_BLOCKING 0x0 ;  /* 0x0000000000007b1d */ /* 0x000fec0000010000 */
[----:B------:R4:W-:Y:S01]  /*56f90*/  STSM.16.M88.4 [R2], R160 ;  /* 0x000000a002007844 */ /* 0x0009e20000000200 */
[----:B--2---:R-:W-:-:S03]  /*56fa0*/  F2FP.F16.F32.PACK_AB R155, R239, R243 ;  /* 0x000000f3ef9b723e */ /* 0x004fc600000000ff */
[----:B------:R-:W2:Y:S04]  /*56fb0*/  LDL.LU R239, [R1+0x4f4] ;  /* 0x0004f40001ef7983 */ /* 0x000ea80000300800 */
[----:B------:R-:W2:Y:S01]  /*56fc0*/  LDL.LU R243, [R1+0x74] ;  /* 0x0000740001f37983 */ /* 0x000ea20000300800 */
[----:B------:R-:W-:-:S03]  /*56fd0*/  F2FP.F16.F32.PACK_AB R158, R242, R241 ;  /* 0x000000f1f29e723e */ /* 0x000fc600000000ff */
[----:B------:R-:W2:Y:S04]  /*56fe0*/  LDL.LU R242, [R1+0x70] ;  /* 0x0000700001f27983 */ /* 0x000ea80000300800 */
[----:B------:R-:W2:Y:S01]  /*56ff0*/  LDL.LU R241, [R1+0x290] ;  /* 0x0002900001f17983 */ /* 0x000ea20000300800 */
[----:B------:R-:W-:-:S03]  /*57000*/  F2FP.F16.F32.PACK_AB R159, R226, R222 ;  /* 0x000000dee29f723e */ /* 0x000fc600000000ff */
        /* <DEDUP_REMOVED lines=8> */
[----:B------:R-:W4:Y:S04]  /*57090*/  LDL.LU R202, [R1+0x408] ;  /* 0x0004080001ca7983 */ /* 0x000f280000300800 */
[----:B------:R-:W4:Y:S01]  /*570a0*/  LDL.LU R198, [R1+0x400] ;  /* 0x0004000001c67983 */ /* 0x000f220000300800 */
[----:B------:R-:W-:-:S03]  /*570b0*/  F2FP.F16.F32.PACK_AB R163, R194, R190 ;  /* 0x000000bec2a3723e */ /* 0x000fc600000000ff */
[----:B------:R-:W4:Y:S04]  /*570c0*/  LDL.LU R194, [R1+0x510] ;  /* 0x0005100001c27983 */ /* 0x000f280000300800 */
[----:B------:R-:W4:Y:S01]  /*570d0*/  LDL.LU R190, [R1+0x50c] ;  /* 0x00050c0001be7983 */ /* 0x000f220000300800 */
[----:B------:R-:W-:-:S03]  /*570e0*/  F2FP.F16.F32.PACK_AB R226, R186, R182 ;  /* 0x000000b6bae2723e */ /* 0x000fc600000000ff */
[----:B------:R-:W4:Y:S01]  /*570f0*/  LDL.LU R186, [R1+0x414] ;  /* 0x0004140001ba7983 */ /* 0x000f220000300800 */
[----:B------:R-:W-:Y:S01]  /*57100*/  F2FP.F16.F32.PACK_AB R227, R178, R174 ;  /* 0x000000aeb2e3723e */ /* 0x000fe200000000ff */
[----:B------:R-:W-:Y:S06]  /*57110*/  BAR.SYNC.DEFER_BLOCKING 0x0 ;  /* 0x0000000000007b1d */ /* 0x000fec0000010000 */
[----:B------:R-:W4:Y:S04]  /*57120*/  LDL.LU R174, [R1+0x40c] ;  /* 0x00040c0001ae7983 */ /* 0x000f280000300800 */
[----:B------:R-:W4:Y:S04]  /*57130*/  LDL.LU R182, [R1+0x518] ;  /* 0x0005180001b67983 */ /* 0x000f280000300800 */
[----:B------:R-:W4:Y:S01]  /*57140*/  LDL.LU R178, [R1+0x514] ;  /* 0x0005140001b27983 */ /* 0x000f220000300800 */
[----:B------:R-:W-:-:S02]  /*57150*/  F2FP.F16.F32.PACK_AB R152, R136, R133 ;  /* 0x000000858898723e */ /* 0x000fc400000000ff */
[----:B------:R-:W-:Y:S01]  /*57160*/  F2FP.F16.F32.PACK_AB R156, R140, R137 ;  /* 0x000000898c9c723e */ /* 0x000fe200000000ff */
[----:B------:R-:W4:Y:S04]  /*57170*/  LDL.LU R250, [R1+0x8c] ;  /* 0x00008c0001fa7983 */ /* 0x000f280000300800 */
[----:B------:R-:W0:Y:S01]  /*57180*/  LDS.128 R132, [R0] ;  /* 0x0000000000847984 */ /* 0x000e220000000c00 */
[----:B------:R-:W-:Y:S01]  /*57190*/  BAR.SYNC.DEFER_BLOCKING 0x0 ;  /* 0x0000000000007b1d */ /* 0x000fe20000010000 */
[----:B------:R-:W-:-:S05]  /*571a0*/  F2FP.F16.F32.PACK_AB R164, R228, R247 ;  /* 0x000000f7e4a4723e */ /* 0x000fca00000000ff */
[----:B------:R-:W4:Y:S04]  /*571b0*/  LDL.LU R249, [R1+0x80] ;  /* 0x0000800001f97983 */ /* 0x000f280000300800 */
[----:B------:R-:W4:Y:S04]  /*571c0*/  LDL.LU R248, [R1+0x2d0] ;  /* 0x0002d00001f87983 */ /* 0x000f280000300800 */
[----:B------:R-:W4:Y:S04]  /*571d0*/  LDL.LU R252, [R1+0x2c4] ;  /* 0x0002c40001fc7983 */ /* 0x000f280000300800 */
[----:B------:R-:W-:Y:S01]  /*571e0*/  STSM.16.M88.4 [R2], R152 ;  /* 0x0000009802007844 */ /* 0x000fe20000000200 */
[----:B------:R-:W-:Y:S06]  /*571f0*/  BAR.SYNC.DEFER_BLOCKING 0x0 ;  /* 0x0000000000007b1d */ /* 0x000fec0000010000 */
[----:B------:R-:W0:Y:S02]  /*57200*/  LDS.128 R136, [R0] ;  /* 0x0000000000887984 */ /* 0x000e240000000c00 */
[----:B------:R-:W-:Y:S01]  /*57210*/  BAR.SYNC.DEFER_BLOCKING 0x0 ;  /* 0x0000000000007b1d */ /* 0x000fe20000010000 */
[----:B------:R-:W-:-:S05]  /*57220*/  F2FP.F16.F32.PACK_AB R165, R233, R232 ;  /* 0x000000e8e9a5723e */ /* 0x000fca00000000ff */
[----:B------:R1:W-:Y:S02]  /*57230*/  STSM.16.M88.4 [R2], R156 ;  /* 0x0000009c02007844 */ /* 0x0003e40000000200 */
[----:B-1----:R-:W-:Y:S02]  /*57240*/  F2FP.F16.F32.PACK_AB R157, R223, R229 ;  /* 0x000000e5df9d723e */ /* 0x002fe400000000ff */
[----:B------:R-:W4:Y:S04]  /*57250*/  LDL.LU R223, [R1+0x9c] ;  /* 0x00009c0001df7983 */ /* 0x000f280000300800 */
[----:B------:R-:W4:Y:S04]  /*57260*/  LDL.LU R229, [R1+0x94] ;  /* 0x0000940001e57983 */ /* 0x000f280000300800 */
[----:B------:R-:W4:Y:S01]  /*57270*/  LDL.LU R228, [R1+0x2e0] ;  /* 0x0002e00001e47983 */ /* 0x000f220000300800 */
[----:B------:R-:W-:-:S03]  /*57280*/  F2FP.F16.F32.PACK_AB R166, R234, R236 ;  /* 0x000000eceaa6723e */ /* 0x000fc600000000ff */
[----:B------:R-:W4:Y:S04]  /*57290*/  LDL.LU R233, [R1+0x2d8] ;  /* 0x0002d80001e97983 */ /* 0x000f280000300800 */
[----:B------:R-:W4:Y:S01]  /*572a0*/  LDL.LU R236, [R1+0x438] ;  /* 0x0004380001ec7983 */ /* 0x000f220000300800 */
[----:B--2---:R-:W-:Y:S01]  /*572b0*/  F2FP.F16.F32.PACK_AB R167, R240, R239 ;  /* 0x000000eff0a7723e */ /* 0x004fe200000000ff */
[----:B------:R-:W-:Y:S01]  /*572c0*/  BAR.SYNC.DEFER_BLOCKING 0x0 ;  /* 0x0000000000007b1d */ /* 0x000fe20000010000 */
[----:B------:R-:W-:Y:S02]  /*572d0*/  F2FP.F16.F32.PACK_AB R169, R241, R222 ;  /* 0x000000def1a9723e */ /* 0x000fe400000000ff */
[----:B---3--:R-:W-:Y:S02]  /*572e0*/  F2FP.F16.F32.PACK_AB R173, R210, R206 ;  /* 0x000000ced2ad723e */ /* 0x008fe400000000ff */
[----:B----4-:R-:W-:-:S02]  /*572f0*/  F2FP.F16.F32.PACK_AB R170, R202, R198 ;  /* 0x000000c6caaa723e */ /* 0x010fc400000000ff */
[----:B------:R-:W-:Y:S02]  /*57300*/  F2FP.F16.F32.PACK_AB R175, R182, R178 ;  /* 0x000000b2b6af723e */ /* 0x000fe400000000ff */
[----:B------:R-:W2:Y:S04]  /*57310*/  LDL.LU R178, [R1+0x434] ;  /* 0x0004340001b27983 */ /* 0x000ea80000300800 */
[----:B------:R-:W3:Y:S04]  /*57320*/  LDL.LU R239, [R1+0x530] ;  /* 0x0005300001ef7983 */ /* 0x000ee80000300800 */
[----:B------:R-:W3:Y:S04]  /*57330*/  LDL.LU R222, [R1+0x52c] ;  /* 0x00052c0001de7983 */ /* 0x000ee80000300800 */
[----:B------:R-:W4:Y:S04]  /*57340*/  LDL.LU R210, [R1+0x444] ;  /* 0x0004440001d27983 */ /* 0x000f280000300800 */
[----:B------:R-:W4:Y:S04]  /*57350*/  LDL.LU R182, [R1+0x43c] ;  /* 0x00043c0001b67983 */ /* 0x000f280000300800 */
[----:B------:R-:W4:Y:S04]  /*57360*/  LDL.LU R202, [R1+0x538] ;  /* 0x0005380001ca7983 */ /* 0x000f280000300800 */
[----:B------:R-:W4:Y:S01]  /*57370*/  LDL.LU R198, [R1+0x534] ;  /* 0x0005340001c67983 */ /* 0x000f220000300800 */
[----:B------:R-:W-:-:S03]  /*57380*/  F2FP.F16.F32.PACK_AB R158, R231, R230 ;  /* 0x000000e6e79e723e */ /* 0x000fc600000000ff */
[----:B------:R-:W4:Y:S01]  /*57390*/  LDL.LU R232, [R1+0xac] ;  /* 0x0000ac0001e87983 */ /* 0x000f220000300800 */
[----:B------:R-:W-:-:S03]  /*573a0*/  F2FP.F16.F32.PACK_AB R159, R238, R235 ;  /* 0x000000ebee9f723e */ /* 0x000fc600000000ff */
[----:B------:R-:W4:Y:S04]  /*573b0*/  LDL.LU R231, [R1+0xa0] ;  /* 0x0000a00001e77983 */ /* 0x000f280000300800 */
        /* <DEDUP_REMOVED lines=12> */
[----:B------:R-:W4:Y:S04]  /*57480*/  LDL.LU R241, [R1+0x550] ;  /* 0x0005500001f17983 */ /* 0x000f280000300800 */
[----:B------:R-:W4:Y:S04]  /*57490*/  LDL.LU R218, [R1+0x54c] ;  /* 0x00054c0001da7983 */ /* 0x000f280000300800 */
[----:B------:R-:W4:Y:S04]  /*574a0*/  LDL.LU R214, [R1+0x474] ;  /* 0x0004740001d67983 */ /* 0x000f280000300800 */
[----:B------:R-:W4:Y:S04]  /*574b0*/  LDL.LU R190, [R1+0x46c] ;  /* 0x00046c0001be7983 */ /* 0x000f280000300800 */
[----:B------:R-:W4:Y:S04]  /*574c0*/  LDL.LU R206, [R1+0x558] ;  /* 0x0005580001ce7983 */ /* 0x000f280000300800 */
[----:B------:R-:W4:Y:S01]  /*574d0*/  LDL.LU R194, [R1+0x554] ;  /* 0x0005540001c27983 */ /* 0x000f220000300800 */
[----:B--2---:R-:W-:-:S03]  /*574e0*/  F2FP.F16.F32.PACK_AB R178, R236, R178 ;  /* 0x000000b2ecb2723e */ /* 0x004fc600000000ff */
[----:B------:R-:W2:Y:S01]  /*574f0*/  LDL.LU R236, [R1+0xdc] ;  /* 0x0000dc0001ec7983 */ /* 0x000ea20000300800 */
[----:B---3--:R-:W-:-:S03]  /*57500*/  F2FP.F16.F32.PACK_AB R179, R239, R222 ;  /* 0x000000deefb3723e */ /* 0x008fc600000000ff */
[----:B------:R-:W2:Y:S04]  /*57510*/  LDL.LU R239, [R1+0xd8] ;  /* 0x0000d80001ef7983 */ /* 0x000ea80000300800 */
[----:B------:R-:W3:Y:S01]  /*57520*/  LDL.LU R222, [R1+0x350] ;  /* 0x0003500001de7983 */ /* 0x000ee20000300800 */
[----:B----4-:R-:W-:-:S03]  /*57530*/  F2FP.F16.F32.PACK_AB R182, R210, R182 ;  /* 0x000000b6d2b6723e */ /* 0x010fc600000000ff */
        /* <DEDUP_REMOVED lines=9> */
[----:B------:R-:W-:Y:S02]  /*575d0*/  F2FP.F16.F32.PACK_AB R186, R242, R186 ;  /* 0x000000baf2ba723e */ /* 0x000fe400000000ff */
[----:B------:R-:W-:Y:S02]  /*575e0*/  F2FP.F16.F32.PACK_AB R187, R241, R218 ;  /* 0x000000daf1bb723e */ /* 0x000fe400000000ff */
[----:B------:R-:W-:Y:S02]  /*575f0*/  F2FP.F16.F32.PACK_AB R190, R214, R190 ;  /* 0x000000bed6be723e */ /* 0x000fe400000000ff */
[----:B------:R-:W-:Y:S02]  /*57600*/  F2FP.F16.F32.PACK_AB R191, R206, R194 ;  /* 0x000000c2cebf723e */ /* 0x000fe400000000ff */
[----:B------:R-:W4:Y:S04]  /*57610*/  LDL.LU R206, [R1+0x494] ;  /* 0x0004940001ce7983 */ /* 0x000f280000300800 */
[----:B------:R-:W4:Y:S04]  /*57620*/  LDL.LU R243, [R1+0x570] ;  /* 0x0005700001f37983 */ /* 0x000f280000300800 */
[----:B------:R-:W4:Y:S04]  /*57630*/  LDL.LU R242, [R1+0x56c] ;  /* 0x00056c0001f27983 */ /* 0x000f280000300800 */
[----:B------:R-:W4:Y:S04]  /*57640*/  LDL.LU R241, [R1+0x4a4] ;  /* 0x0004a40001f17983 */ /* 0x000f280000300800 */
[----:B------:R-:W4:Y:S04]  /*57650*/  LDL.LU R194, [R1+0x49c] ;  /* 0x00049c0001c27983 */ /* 0x000f280000300800 */
[----:B------:R-:W4:Y:S04]  /*57660*/  LDL.LU R218, [R1+0x578] ;  /* 0x0005780001da7983 */ /* 0x000f280000300800 */
[----:B------:R-:W4:Y:S01]  /*57670*/  LDL.LU R214, [R1+0x574] ;  /* 0x0005740001d67983 */ /* 0x000f220000300800 */
[----:B------:R-:W-:-:S02]  /*57680*/  F2FP.F16.F32.PACK_AB R176, R250, R249 ;  /* 0x000000f9fab0723e */ /* 0x000fc400000000ff */
[----:B------:R-:W-:Y:S01]  /*57690*/  F2FP.F16.F32.PACK_AB R177, R248, R252 ;  /* 0x000000fcf8b1723e */ /* 0x000fe200000000ff */
        /* <DEDUP_REMOVED lines=11> */
[----:B------:R-:W4:Y:S01]  /*57750*/  LDL.LU R230, [R1+0x4c0] ;  /* 0x0004c00001e67983 */ /* 0x000f220000300800 */
[----:B------:R-:W-:-:S03]  /*57760*/  F2FP.F16.F32.PACK_AB R160, R148, R141 ;  /* 0x0000008d94a0723e */ /* 0x000fc600000000ff */
[----:B------:R-:W1:Y:S01]  /*57770*/  LDS.128 R140, [R0] ;  /* 0x00000000008c7984 */ /* 0x000e620000000c00 */
[----:B------:R-:W-:Y:S06]  /*57780*/  BAR.SYNC.DEFER_BLOCKING 0x0 ;  /* 0x0000000000007b1d */ /* 0x000fec0000010000 */
[----:B------:R-:W-:Y:S02]  /*57790*/  STSM.16.M88.4 [R2], R160 ;  /* 0x000000a002007844 */ /* 0x000fe40000000200 */
[----:B------:R-:W-:Y:S06]  /*577a0*/  BAR.SYNC.DEFER_BLOCKING 0x0 ;  /* 0x0000000000007b1d */ /* 0x000fec0000010000 */
[----:B------:R-:W1:Y:S02]  /*577b0*/  LDS.128 R144, [R0] ;  /* 0x0000000000907984 */ /* 0x000e640000000c00 */
[----:B------:R-:W-:Y:S01]  /*577c0*/  BAR.SYNC.DEFER_BLOCKING 0x0 ;  /* 0x0000000000007b1d */ /* 0x000fe20000010000 */
[----:B--2---:R-:W-:-:S02]  /*577d0*/  F2FP.F16.F32.PACK_AB R204, R236, R239 ;  /* 0x000000efeccc723e */ /* 0x004fc400000000ff */
[----:B---3--:R-:W-:Y:S02]  /*577e0*/  F2FP.F16.F32.PACK_AB R205, R222, R210 ;  /* 0x000000d2decd723e */ /* 0x008fe400000000ff */
[----:B----4-:R-:W-:Y:S02]  /*577f0*/  F2FP.F16.F32.PACK_AB R192, R202, R198 ;  /* 0x000000c6cac0723e */ /* 0x010fe400000000ff */
[----:B------:R-:W2:Y:S04]  /*57800*/  LDL.LU R198, [R1+0x4bc] ;  /* 0x0004bc0001c67983 */ /* 0x000ea80000300800 */
[----:B------:R-:W3:Y:S04]  /*57810*/  LDL.LU R238, [R1+0x588] ;  /* 0x0005880001ee7983 */ /* 0x000ee80000300800 */
[----:B------:R-:W3:Y:S04]  /*57820*/  LDL.LU R236, [R1+0x584] ;  /* 0x0005840001ec7983 */ /* 0x000ee80000300800 */
[----:B------:R-:W4:Y:S04]  /*57830*/  LDL.LU R239, [R1+0x4c8] ;  /* 0x0004c80001ef7983 */ /* 0x000f280000300800 */
[----:B------:R-:W4:Y:S04]  /*57840*/  LDL.LU R202, [R1+0x4c4] ;  /* 0x0004c40001ca7983 */ /* 0x000f280000300800 */
[----:B------:R-:W4:Y:S04]  /*57850*/  LDL.LU R222, [R1+0x590] ;  /* 0x0005900001de7983 */ /* 0x000f280000300800 */
[----:B------:R-:W4:Y:S04]  /*57860*/  LDL.LU R210, [R1+0x58c] ;  /* 0x00058c0001d27983 */ /* 0x000f280000300800 */
[----:B------:R-:W-:Y:S01]  /*57870*/  STSM.16.M88.4 [R2], R224 ;  /* 0x000000e002007844 */ /* 0x000fe20000000200 */
[----:B------:R-:W-:Y:S01]  /*57880*/  BAR.SYNC.DEFER_BLOCKING 0x0 ;  /* 0x0000000000007b1d */ /* 0x000fe20000010000 */
[----:B------:R-:W-:-:S05]  /*57890*/  F2FP.F16.F32.PACK_AB R156, R246, R237 ;  /* 0x000000edf69c723e */ /* 0x000fca00000000ff */
        /* <DEDUP_REMOVED lines=9> */
[----:B------:R-:W-:Y:S02]  /*57930*/  F2FP.F16.F32.PACK_AB R193, R235, R234 ;  /* 0x000000eaebc1723e */ /* 0x000fe400000000ff */
[----:B------:R-:W-:Y:S01]  /*57940*/  F2FP.F16.F32.PACK_AB R206, R240, R206 ;  /* 0x000000cef0ce723e */ /* 0x000fe200000000ff */
[----:B------:R-:W4:Y:S01]  /*57950*/  LDL.LU R228, [R1+0x1b8] ;  /* 0x0001b80001e47983 */ /* 0x000f220000300800 */
[----:B------:R-:W-:-:S03]  /*57960*/  F2FP.F16.F32.PACK_AB R207, R243, R242 ;  /* 0x000000f2f3cf723e */ /* 0x000fc600000000ff */
[----:B------:R-:W4:Y:S04]  /*57970*/  LDL.LU R233, [R1+0x1a8] ;  /* 0x0001a80001e97983 */ /* 0x000f280000300800 */
[----:B------:R-:W4:Y:S01]  /*57980*/  LDL.LU R235, [R1+0x3b8] ;  /* 0x0003b80001eb7983 */ /* 0x000f220000300800 */
[----:B------:R-:W-:-:S03]  /*57990*/  F2FP.F16.F32.PACK_AB R194, R241, R194 ;  /* 0x000000c2f1c2723e */ /* 0x000fc600000000ff */
[----:B------:R-:W4:Y:S04]  /*579a0*/  LDL.LU R234, [R1+0x3b0] ;  /* 0x0003b00001ea7983 */ /* 0x000f280000300800 */
[----:B------:R-:W1:Y:S01]  /*579b0*/  LDS.128 R156, [R0] ;  /* 0x00000000009c7984 */ /* 0x000e620000000c00 */
[----:B------:R-:W-:Y:S01]  /*579c0*/  BAR.SYNC.DEFER_BLOCKING 0x0 ;  /* 0x0000000000007b1d */ /* 0x000fe20000010000 */
[----:B------:R-:W-:-:S05]  /*579d0*/  F2FP.F16.F32.PACK_AB R195, R218, R214 ;  /* 0x000000d6dac3723e */ /* 0x000fca00000000ff */
[----:B------:R-:W4:Y:S04]  /*579e0*/  LDL.LU R240, [R1+0x1d8] ;  /* 0x0001d80001f07983 */ /* 0x000f280000300800 */
[----:B------:R-:W4:Y:S04]  /*579f0*/  LDL.LU R243, [R1+0x1c8] ;  /* 0x0001c80001f37983 */ /* 0x000f280000300800 */
[----:B------:R-:W4:Y:S04]  /*57a00*/  LDL.LU R242, [R1+0x3c0] ;  /* 0x0003c00001f27983 */ /* 0x000f280000300800 */
[----:B------:R-:W4:Y:S04]  /*57a10*/  LDL.LU R241, [R1+0x3bc] ;  /* 0x0003bc0001f17983 */ /* 0x000f280000300800 */
[----:B------:R-:W-:Y:S01]  /*57a20*/  STSM.16.M88.4 [R2], R168 ;  /* 0x000000a802007844 */ /* 0x000fe20000000200 */
[----:B------:R-:W-:Y:S06]  /*57a30*/  BAR.SYNC.DEFER_BLOCKING 0x0 ;  /* 0x0000000000007b1d */ /* 0x000fec0000010000 */
[----:B------:R-:W4:Y:S04]  /*57a40*/  LDL.LU R218, [R1+0x4e0] ;  /* 0x0004e00001da7983 */ /* 0x000f280000300800 */
[----:B------:R-:W4:Y:S04]  /*57a50*/  LDL.LU R214, [R1+0x4dc] ;  /* 0x0004dc0001d67983 */ /* 0x000f280000300800 */
[----:B------:R-:W1:Y:S01]  /*57a60*/  LDS.128 R160, [R0] ;  /* 0x0000000000a07984 */ /* 0x000e620000000c00 */
[----:B------:R-:W-:Y:S01]  /*57a70*/  BAR.SYNC.DEFER_BLOCKING 0x0 ;  /* 0x0000000000007b1d */ /* 0x000fe20000010000 */
[----:B------:R-:W-:-:S05]  /*57a80*/  F2FP.F16.F32.PACK_AB R201, R232, R231 ;  /* 0x000000e7e8c9723e */ /* 0x000fca00000000ff */
[----:B------:R-:W4:Y:S04]  /*57a90*/  LDL.LU R232, [R1+0x598] ;  /* 0x0005980001e87983 */ /* 0x000f280000300800 */
[----:B------:R-:W4:Y:S04]  /*57aa0*/  LDL.LU R231, [R1+0x594] ;  /* 0x0005940001e77983 */ /* 0x000f280000300800 */
[----:B------:R-:W-:Y:S01]  /*57ab0*/  STSM.16.M88.4 [R2], R172 ;  /* 0x000000ac02007844 */ /* 0x000fe20000000200 */
[----:B------:R-:W-:Y:S06]  /*57ac0*/  BAR.SYNC.DEFER_BLOCKING 0x0 ;  /* 0x0000000000007b1d */ /* 0x000fec0000010000 */
[----:B------:R-:W1:Y:S02]  /*57ad0*/  LDS.128 R164, [R0] ;  /* 0x0000000000a47984 */ /* 0x000e640000000c00 */
[----:B------:R-:W-:Y:S01]  /*57ae0*/  BAR.SYNC.DEFER_BLOCKING 0x0 ;  /* 0x0000000000007b1d */ /* 0x000fe20000010000 */
[----:B--2---:R-:W-:-:S05]  /*57af0*/  F2FP.F16.F32.PACK_AB R198, R230, R198 ;  /* 0x000000c6e6c6723e */ /* 0x004fca00000000ff */
[----:B------:R-:W2:Y:S01]  /*57b00*/  LDL.LU R230, [R1+0x4e8] ;  /* 0x0004e80001e67983 */ /* 0x000ea20000300800 */
[----:B---3--:R-:W-:Y:S02]  /*57b10*/  F2FP.F16.F32.PACK_AB R199, R238, R236 ;  /* 0x000000eceec7723e */ /* 0x008fe400000000ff */
[----:B----4-:R-:W-:Y:S02]  /*57b20*/  F2FP.F16.F32.PACK_AB R202, R239, R202 ;  /* 0x000000caefca723e */ /* 0x010fe400000000ff */
[----:B------:R-:W-:Y:S02]  /*57b30*/  F2FP.F16.F32.PACK_AB R203, R222, R210 ;  /* 0x000000d2decb723e */ /* 0x000fe400000000ff */
[----:B------:R-:W2:Y:S04]  /*57b40*/  LDL.LU R210, [R1+0x4e4] ;  /* 0x0004e40001d27983 */ /* 0x000ea80000300800 */
[----:B------:R-:W3:Y:S04]  /*57b50*/  LDL.LU R238, [R1+0x5a0] ;  /* 0x0005a00001ee7983 */ /* 0x000ee80000300800 */
[----:B------:R-:W3:Y:S04]  /*57b60*/  LDL.LU R236, [R1+0x59c] ;  /* 0x00059c0001ec7983 */ /* 0x000ee80000300800 */
[----:B------:R-:W4:Y:S04]  /*57b70*/  LDL.LU R239, [R1+0x254] ;  /* 0x0002540001ef7983 */ /* 0x000f280000300800 */
[----:B------:R-:W4:Y:S04]  /*57b80*/  LDL.LU R222, [R1+0x1f8] ;  /* 0x0001f80001de7983 */ /* 0x000f280000300800 */
[----:B------:R-:W-:Y:S01]  /*57b90*/  STSM.16.M88.4 [R2], R176 ;  /* 0x000000b002007844 */ /* 0x000fe20000000200 */
[----:B------:R-:W-:Y:S01]  /*57ba0*/  BAR.SYNC.DEFER_BLOCKING 0x0 ;  /* 0x0000000000007b1d */ /* 0x000fe20000010000 */
[----:B------:R-:W-:-:S05]  /*57bb0*/  F2FP.F16.F32.PACK_AB R196, R250, R249 ;  /* 0x000000f9fac4723e */ /* 0x000fca00000000ff */
[----:B------:R-:W4:Y:S04]  /*57bc0*/  LDL.LU R220, [R1+0x3e8] ;  /* 0x0003e80001dc7983 */ /* 0x000f280000300800 */
[----:B------:R-:W4:Y:S04]  /*57bd0*/  LDL.LU R219, [R1+0x3e0] ;  /* 0x0003e00001db7983 */ /* 0x000f280000300800 */
[----:B------:R-:W4:Y:S04]  /*57be0*/  LDL.LU R251, [R1+0x264] ;  /* 0x0002640001fb7983 */ /* 0x000f280000300800 */
[----:B------:R-:W4:Y:S04]  /*57bf0*/  LDL.LU R250, [R1+0x25c] ;  /* 0x00025c0001fa7983 */ /* 0x000f280000300800 */
[----:B------:R-:W1:Y:S01]  /*57c00*/  LDS.128 R168, [R0] ;  /* 0x0000000000a87984 */ /* 0x000e620000000c00 */
[----:B------:R-:W-:Y:S06]  /*57c10*/  BAR.SYNC.DEFER_BLOCKING 0x0 ;  /* 0x0000000000007b1d */ /* 0x000fec0000010000 */
[----:B------:R-:W4:Y:S04]  /*57c20*/  LDL.LU R249, [R1+0x3f0] ;  /* 0x0003f00001f97983 */ /* 0x000f280000300800 */
        /* <DEDUP_REMOVED lines=12> */
[----:B------:R-:W-:-:S02]  /*57cf0*/  F2FP.F16.F32.PACK_AB R208, R240, R243 ;  /* 0x000000f3f0d0723e */ /* 0x000fc400000000ff */
[----:B------:R-:W-:-:S03]  /*57d00*/  F2FP.F16.F32.PACK_AB R209, R242, R241 ;  /* 0x000000f1f2d1723e */ /* 0x000fc600000000ff */
[----:B------:R0:W-:Y:S01]  /*57d10*/  STSM.16.M88.4 [R2], R204 ;  /* 0x000000cc02007844 */ /* 0x0001e20000000200 */
[----:B------:R-:W-:Y:S02]  /*57d20*/  F2FP.F16.F32.PACK_AB R197, R248, R252 ;  /* 0x000000fcf8c5723e */ /* 0x000fe400000000ff */
[----:B------:R-:W-:Y:S01]  /*57d30*/  F2FP.F16.F32.PACK_AB R200, R223, R229 ;  /* 0x000000e5dfc8723e */ /* 0x000fe200000000ff */
[----:B------:R-:W-:Y:S01]  /*57d40*/  BAR.SYNC.DEFER_BLOCKING 0x0 ;  /* 0x0000000000007b1d */ /* 0x000fe20000010000 */
[----:B0-----:R-:W-:Y:S02]  /*57d50*/  F2FP.F16.F32.PACK_AB R204, R228, R233 ;  /* 0x000000e9e4cc723e */ /* 0x001fe400000000ff */
[----:B------:R-:W-:-:S03]  /*57d60*/  F2FP.F16.F32.PACK_AB R205, R235, R234 ;  /* 0x000000eaebcd723e */ /* 0x000fc600000000ff */
        /* <DEDUP_REMOVED lines=11> */
[----:B------:R-:W-:-:S03]  /*57e20*/  F2FP.F16.F32.PACK_AB R207, R232, R231 ;  /* 0x000000e7e8cf723e */ /* 0x000fc600000000ff */
[----:B------:R-:W4:Y:S04]  /*57e30*/  LDL.LU R252, [R1+0x288] ;  /* 0x0002880001fc7983 */ /* 0x000f280000300800 */
[----:B------:R-:W4:Y:S01]  /*57e40*/  LDL.LU R223, [R1+0x418] ;  /* 0x0004180001df7983 */ /* 0x000f220000300800 */
[----:B--2---:R-:W-:-:S03]  /*57e50*/  F2FP.F16.F32.PACK_AB R210, R230, R210 ;  /* 0x000000d2e6d2723e */ /* 0x004fc600000000ff */
[----:B------:R-:W2:Y:S01]  /*57e60*/  LDL.LU R229, [R1+0x410] ;  /* 0x0004100001e57983 */ /* 0x000ea20000300800 */
[----:B---3--:R-:W-:-:S03]  /*57e70*/  F2FP.F16.F32.PACK_AB R211, R238, R236 ;  /* 0x000000eceed3723e */ /* 0x008fc600000000ff */
[----:B------:R-:W3:Y:S01]  /*57e80*/  LDL.LU R233, [R1+0x2a4] ;  /* 0x0002a40001e97983 */ /* 0x000ee20000300800 */
[----:B----4-:R-:W-:-:S03]  /*57e90*/  F2FP.F16.F32.PACK_AB R212, R239, R222 ;  /* 0x000000deefd4723e */ /* 0x010fc600000000ff */
[----:B------:R-:W3:Y:S04]  /*57ea0*/  LDL.LU R232, [R1+0x29c] ;  /* 0x00029c0001e87983 */ /* 0x000ee80000300800 */
[----:B------:R-:W4:Y:S04]  /*57eb0*/  LDL.LU R231, [R1+0x420] ;  /* 0x0004200001e77983 */ /* 0x000f280000300800 */
[----:B------:R-:W4:Y:S04]  /*57ec0*/  LDL.LU R230, [R1+0x41c] ;  /* 0x00041c0001e67983 */ /* 0x000f280000300800 */
[----:B------:R-:W4:Y:S04]  /*57ed0*/  LDL.LU R238, [R1+0x520] ;  /* 0x0005200001ee7983 */ /* 0x000f280000300800 */
[----:B------:R-:W4:Y:S04]  /*57ee0*/  LDL.LU R222, [R1+0x51c] ;  /* 0x00051c0001de7983 */ /* 0x000f280000300800 */
[----:B------:R-:W4:Y:S04]  /*57ef0*/  LDL.LU R236, [R1+0x5b8] ;  /* 0x0005b80001ec7983 */ /* 0x000f280000300800 */
[----:B------:R-:W4:Y:S04]  /*57f00*/  LDL.LU R239, [R1+0x5b4] ;  /* 0x0005b40001ef7983 */ /* 0x000f280000300800 */
[----:B------:R-:W0:Y:S01]  /*57f10*/  LDS.128 R184, [R0] ;  /* 0x0000000000b87984 */ /* 0x000e220000000c00 */
[----:B------:R-:W-:Y:S06]  /*57f20*/  BAR.SYNC.DEFER_BLOCKING 0x0 ;  /* 0x0000000000007b1d */ /* 0x000fec0000010000 */
[----:B------:R-:W4:Y:S04]  /*57f30*/  LDL.LU R7, [R1+0x528] ;  /* 0x0005280001077983 */ /* 0x000f280000300800 */
[----:B------:R-:W-:Y:S01]  /*57f40*/  STSM.16.M88.4 [R2], R192 ;  /* 0x000000c002007844 */ /* 0x000fe20000000200 */
[----:B------:R-:W-:Y:S06]  /*57f50*/  BAR.SYNC.DEFER_BLOCKING 0x0 ;  /* 0x0000000000007b1d */ /* 0x000fec0000010000 */
[----:B------:R-:W0:Y:S02]  /*57f60*/  LDS.128 R188, [R0] ;  /* 0x0000000000bc7984 */ /* 0x000e240000000c00 */
[----:B------:R-:W-:Y:S06]  /*57f70*/  BAR.SYNC.DEFER_BLOCKING 0x0 ;  /* 0x0000000000007b1d */ /* 0x000fec0000010000 */
[----:B------:R-:W-:Y:S02]  /*57f80*/  STSM.16.M88.4 [R2], R196 ;  /* 0x000000c402007844 */ /* 0x000fe40000000200 */
[----:B------:R-:W-:Y:S06]  /*57f90*/  BAR.SYNC.DEFER_BLOCKING 0x0 ;  /* 0x0000000000007b1d */ /* 0x000fec0000010000 */
[----:B------:R-:W0:Y:S02]  /*57fa0*/  LDS.128 R192, [R0] ;  /* 0x0000000000c07984 */ /* 0x000e240000000c00 */
[----:B------:R-:W-:Y:S01]  /*57fb0*/  BAR.SYNC.DEFER_BLOCKING 0x0 ;  /* 0x0000000000007b1d */ /* 0x000fe20000010000 */
[----:B------:R-:W-:-:S05]  /*57fc0*/  F2FP.F16.F32.PACK_AB R213, R220, R219 ;  /* 0x000000dbdcd5723e */ /* 0x000fca00000000ff */
[----:B------:R-:W-:Y:S02]  /*57fd0*/  STSM.16.M88.4 [R2], R200 ;  /* 0x000000c802007844 */ /* 0x000fe40000000200 */
[----:B------:R-:W-:Y:S06]  /*57fe0*/  BAR.SYNC.DEFER_BLOCKING 0x0 ;  /* 0x0000000000007b1d */ /* 0x000fec0000010000 */
[----:B------:R-:W0:Y:S02]  /*57ff0*/  LDS.128 R196, [R0] ;  /* 0x0000000000c47984 */ /* 0x000e240000000c00 */
[----:B------:R-:W-:Y:S01]  /*58000*/  BAR.SYNC.DEFER_BLOCKING 0x0 ;  /* 0x0000000000007b1d */ /* 0x000fe20000010000 */
[----:B------:R-:W-:-:S02]  /*58010*/  F2FP.F16.F32.PACK_AB R217, R249, R228 ;  /* 0x000000e4f9d9723e */ /* 0x000fc400000000ff */
[----:B------:R-:W-:Y:S02]  /*58020*/  F2FP.F16.F32.PACK_AB R214, R235, R214 ;  /* 0x000000d6ebd6723e */ /* 0x000fe400000000ff */
[----:B------:R-:W-:Y:S02]  /*58030*/  F2FP.F16.F32.PACK_AB R215, R234, R240 ;  /* 0x000000f0ead7723e */ /* 0x000fe400000000ff */
[----:B------:R-:W4:Y:S04]  /*58040*/  LDL.LU R234, [R1+0x524] ;  /* 0x0005240001ea7983 */ /* 0x000f280000300800 */
[----:B------:R-:W4:Y:S04]  /*58050*/  LDL.LU R6, [R1+0x5c0] ;  /* 0x0005c00001067983 */ /* 0x000f280000300800 */
[----:B------:R-:W4:Y:S01]  /*58060*/  LDL.LU R235, [R1+0x5bc] ;  /* 0x0005bc0001eb7983 */ /* 0x000f220000300800 */
        /* <DEDUP_REMOVED lines=8> */
[----:B------:R-:W-:Y:S01]  /*580f0*/  STSM.16.M88.4 [R2], R204 ;  /* 0x000000cc02007844 */ /* 0x000fe20000000200 */
[----:B------:R-:W-:Y:S01]  /*58100*/  BAR.SYNC.DEFER_BLOCKING 0x0 ;  /* 0x0000000000007b1d */ /* 0x000fe20000010000 */
[----:B------:R-:W-:-:S02]  /*58110*/  F2FP.F16.F32.PACK_AB R216, R251, R250 ;  /* 0x000000fafbd8723e */ /* 0x000fc400000000ff */
[----:B--2---:R-:W-:Y:S02]  /*58120*/  F2FP.F16.F32.PACK_AB R221, R223, R229 ;  /* 0x000000e5dfdd723e */ /* 0x004fe400000000ff */
[----:B------:R-:W-:Y:S01]  /*58130*/  F2FP.F16.F32.PACK_AB R220, R248, R252 ;  /* 0x000000fcf8dc723e */ /* 0x000fe200000000ff */
[----:B------:R-:W2:Y:S01]  /*58140*/  LDL.LU R251, [R1+0x450] ;  /* 0x0004500001fb7983 */ /* 0x000ea20000300800 */
[----:B---3--:R-:W-:-:S03]  /*58150*/  F2FP.F16.F32.PACK_AB R232, R233, R232 ;  /* 0x000000e8e9e8723e */ /* 0x008fc600000000ff */
[----:B------:R-:W2:Y:S01]  /*58160*/  LDL.LU R229, [R1+0x44c] ;  /* 0x00044c0001e57983 */ /* 0x000ea20000300800 */
[----:B----4-:R-:W-:-:S03]  /*58170*/  F2FP.F16.F32.PACK_AB R233, R231, R230 ;  /* 0x000000e6e7e9723e */ /* 0x010fc600000000ff */
[----:B------:R-:W3:Y:S01]  /*58180*/  LDL.LU R250, [R1+0x540] ;  /* 0x0005400001fa7983 */ /* 0x000ee20000300800 */
[----:B------:R-:W-:-:S03]  /*58190*/  F2FP.F16.F32.PACK_AB R222, R238, R222 ;  /* 0x000000deeede723e */ /* 0x000fc600000000ff */
[----:B------:R-:W3:Y:S04]  /*581a0*/  LDL.LU R248, [R1+0x53c] ;  /* 0x00053c0001f87983 */ /* 0x000ee80000300800 */
[----:B------:R-:W4:Y:S01]  /*581b0*/  LDL.LU R252, [R1+0x5c8] ;  /* 0x0005c80001fc7983 */ /* 0x000f220000300800 */
[----:B------:R-:W-:-:S03]  /*581c0*/  F2FP.F16.F32.PACK_AB R223, R236, R239 ;  /* 0x000000efecdf723e */ /* 0x000fc600000000ff */
[----:B------:R-:W4:Y:S04]  /*581d0*/  LDL.LU R231, [R1+0x5c4] ;  /* 0x0005c40001e77983 */ /* 0x000f280000300800 */
[----:B------:R-:W2:Y:S04]  /*581e0*/  LDL.LU R230, [R1+0x548] ;  /* 0x0005480001e67983 */ /* 0x000ea80000300800 */
[----:B------:R-:W2:Y:S04]  /*581f0*/  LDL.LU R238, [R1+0x544] ;  /* 0x0005440001ee7983 */ /* 0x000ea80000300800 */
[----:B------:R-:W3:Y:S04]  /*58200*/  LDL.LU R236, [R1+0x5d0] ;  /* 0x0005d00001ec7983 */ /* 0x000ee80000300800 */
[----:B------:R-:W3:Y:S04]  /*58210*/  LDL.LU R239, [R1+0x5cc] ;  /* 0x0005cc0001ef7983 */ /* 0x000ee80000300800 */
[----:B------:R-:W0:Y:S01]  /*58220*/  LDS.128 R200, [R0] ;  /* 0x0000000000c87984 */ /* 0x000e220000000c00 */
[----:B------:R-:W-:Y:S06]  /*58230*/  BAR.SYNC.DEFER_BLOCKING 0x0 ;  /* 0x0000000000007b1d */ /* 0x000fec0000010000 */
[----:B------:R-:W-:Y:S02]  /*58240*/  STSM.16.M88.4 [R2], R208 ;  /* 0x000000d002007844 */ /* 0x000fe40000000200 */
[----:B------:R-:W-:Y:S06]  /*58250*/  BAR.SYNC.DEFER_BLOCKING 0x0 ;  /* 0x0000000000007b1d */ /* 0x000fec0000010000 */
[----:B------:R-:W0:Y:S02]  /*58260*/  LDS.128 R204, [R0] ;  /* 0x0000000000cc7984 */ /* 0x000e240000000c00 */
        /* <DEDUP_REMOVED lines=11> */
[----:B------:R-:W0:Y:S01]  /*58320*/  LDS.128 R216, [R0] ;  /* 0x0000000000d87984 */ /* 0x000e220000000c00 */
[----:B------:R-:W-:-:S02]  /*58330*/  F2FP.F16.F32.PACK_AB R234, R7, R234 ;  /* 0x000000ea07ea723e */ /* 0x000fc400000000ff */
[----:B------:R-:W-:Y:S01]  /*58340*/  F2FP.F16.F32.PACK_AB R235, R6, R235 ;  /* 0x000000eb06eb723e */ /* 0x000fe200000000ff */
[----:B------:R-:W-:Y:S01]  /*58350*/  BAR.SYNC.DEFER_BLOCKING 0x0 ;  /* 0x0000000000007b1d */ /* 0x000fe20000010000 */
[----:B------:R-:W-:Y:S02]  /*58360*/  F2FP.F16.F32.PACK_AB R224, R249, R228 ;  /* 0x000000e4f9e0723e */ /* 0x000fe400000000ff */
[----:B------:R-:W-:Y:S02]  /*58370*/  F2FP.F16.F32.PACK_AB R225, R240, R243 ;  /* 0x000000f3f0e1723e */ /* 0x000fe400000000ff */
[----:B------:R-:W-:Y:S01]  /*58380*/  F2FP.F16.F32.PACK_AB R228, R242, R241 ;  /* 0x000000f1f2e4723e */ /* 0x000fe200000000ff */
[----:B------:R1:W-:Y:S02]  /*58390*/  STSM.16.M88.4 [R2], R232 ;  /* 0x000000e802007844 */ /* 0x0003e40000000200 */
[----:B------:R-:W-:Y:S06]  /*583a0*/  BAR.SYNC.DEFER_BLOCKING 0x0 ;  /* 0x0000000000007b1d */ /* 0x000fec0000010000 */
[----:B-1----:R-:W2:Y:S04]  /*583b0*/  LDL.LU R232, [R1+0x308] ;  /* 0x0003080001e87983 */ /* 0x002ea80000300800 */
        /* <DEDUP_REMOVED lines=8> */
[----:B----4-:R-:W-:-:S03]  /*58440*/  F2FP.F16.F32.PACK_AB R227, R252, R231 ;  /* 0x000000e7fce3723e */ /* 0x010fc600000000ff */
[----:B------:R-:W4:Y:S01]  /*58450*/  LDL.LU R246, [R1+0x568] ;  /* 0x0005680001f67983 */ /* 0x000f220000300800 */
[----:B---3--:R-:W-:-:S03]  /*58460*/  F2FP.F16.F32.PACK_AB R231, R236, R239 ;  /* 0x000000efece7723e */ /* 0x008fc600000000ff */
[----:B------:R-:W4:Y:S04]  /*58470*/  LDL.LU R242, [R1+0x564] ;  /* 0x0005640001f27983 */ /* 0x000f280000300800 */
[----:B------:R-:W3:Y:S04]  /*58480*/  LDL.LU R7, [R1+0x5e0] ;  /* 0x0005e00001077983 */ /* 0x000ee80000300800 */
[----:B------:R-:W3:Y:S04]  /*58490*/  LDL.LU R243, [R1+0x5dc] ;  /* 0x0005dc0001f37983 */ /* 0x000ee80000300800 */
[----:B------:R-:W4:Y:S04]  /*584a0*/  LDL.LU R6, [R1+0x354] ;  /* 0x0003540001067983 */ /* 0x000f280000300800 */
[----:B------:R-:W4:Y:S04]  /*584b0*/  LDL.LU R236, [R1+0x348] ;  /* 0x0003480001ec7983 */ /* 0x000f280000300800 */
[----:B------:R-:W1:Y:S01]  /*584c0*/  LDS.128 R220, [R0] ;  /* 0x0000000000dc7984 */ /* 0x000e620000000c00 */
[----:B------:R-:W-:Y:S01]  /*584d0*/  F2FP.F16.F32.PACK_AB R226, R250, R248 ;  /* 0x000000f8fae2723e */ /* 0x000fe200000000ff */
[----:B------:R-:W-:Y:S06]  /*584e0*/  BAR.SYNC.DEFER_BLOCKING 0x0 ;  /* 0x0000000000007b1d */ /* 0x000fec0000010000 */
[----:B------:R-:W-:Y:S02]  /*584f0*/  STSM.16.M88.4 [R2], R224 ;  /* 0x000000e002007844 */ /* 0x000fe40000000200 */
[----:B------:R-:W-:Y:S01]  /*58500*/  BAR.SYNC.DEFER_BLOCKING 0x0 ;  /* 0x0000000000007b1d */ /* 0x000fe20000010000 */
[----:B--2---:R-:W-:-:S02]  /*58510*/  F2FP.F16.F32.PACK_AB R229, R251, R229 ;  /* 0x000000e5fbe5723e */ /* 0x004fc400000000ff */
[----:B------:R-:W-:-:S03]  /*58520*/  F2FP.F16.F32.PACK_AB R230, R230, R238 ;  /* 0x000000eee6e6723e */ /* 0x000fc600000000ff */
[----:B------:R-:W2:Y:S04]  /*58530*/  LDL.LU R251, [R1+0x4a8] ;  /* 0x0004a80001fb7983 */ /* 0x000ea80000300800 */
[----:B------:R-:W2:Y:S04]  /*58540*/  LDL.LU R248, [R1+0x4a0] ;  /* 0x0004a00001f87983 */ /* 0x000ea80000300800 */
[----:B------:R-:W2:Y:S04]  /*58550*/  LDL.LU R252, [R1+0x580] ;  /* 0x0005800001fc7983 */ /* 0x000ea80000300800 */
[----:B------:R-:W2:Y:S04]  /*58560*/  LDL.LU R238, [R1+0x57c] ;  /* 0x00057c0001ee7983 */ /* 0x000ea80000300800 */
[----:B------:R-:W1:Y:S01]  /*58570*/  LDS.128 R224, [R0] ;  /* 0x0000000000e07984 */ /* 0x000e620000000c00 */
[----:B------:R-:W-:Y:S06]  /*58580*/  BAR.SYNC.DEFER_BLOCKING 0x0 ;  /* 0x0000000000007b1d */ /* 0x000fec0000010000 */
[----:B------:R-:W2:Y:S04]  /*58590*/  LDL.LU R250, [R1+0x5e8] ;  /* 0x0005e80001fa7983 */ /* 0x000ea80000300800 */
[----:B------:R-:W2:Y:S04]  /*585a0*/  LDL.LU R239, [R1+0x5e4] ;  /* 0x0005e40001ef7983 */ /* 0x000ea80000300800 */
[----:B------:R0:W-:Y:S04]  /*585b0*/  STSM.16.M88.4 [R2], R228 ;  /* 0x000000e402007844 */ /* 0x0001e80000000200 */
[----:B0-----:R-:W2:Y:S04]  /*585c0*/  LDL.LU R229, [R1+0x314] ;  /* 0x0003140001e57983 */ /* 0x001ea80000300800 */
[----:B------:R-:W2:Y:S04]  /*585d0*/  LDL.LU R230, [R1+0x478] ;  /* 0x0004780001e67983 */ /* 0x000ea80000300800 */
[----:B------:R-:W2:Y:S01]  /*585e0*/  LDL.LU R231, [R1+0x324] ;  /* 0x0003240001e77983 */ /* 0x000ea20000300800 */
[----:B------:R-:W-:-:S02]  /*585f0*/  F2FP.F16.F32.PACK_AB R241, R234, R241 ;  /* 0x000000f1eaf1723e */ /* 0x000fc400000000ff */
[----:B------:R-:W-:Y:S02]  /*58600*/  F2FP.F16.F32.PACK_AB R234, R235, R249 ;  /* 0x000000f9ebea723e */ /* 0x000fe400000000ff */
[----:B------:R-:W2:Y:S01]  /*58610*/  LDL.LU R249, [R1+0x20] ;  /* 0x0000200001f97983 */ /* 0x000ea20000300800 */
[----:B------:R-:W-:Y:S01]  /*58620*/  BAR.SYNC.DEFER_BLOCKING 0x0 ;  /* 0x0000000000007b1d */ /* 0x000fe20000010000 */
[----:B----4-:R-:W-:-:S05]  /*58630*/  F2FP.F16.F32.PACK_AB R236, R6, R236 ;  /* 0x000000ec06ec723e */ /* 0x010fca00000000ff */
[----:B------:R-:W4:Y:S01]  /*58640*/  LDL.LU R6, [R1+0x24] ;  /* 0x0000240001067983 */ /* 0x000f220000300800 */
[----:B------:R-:W-:Y:S02]  /*58650*/  F2FP.F16.F32.PACK_AB R235, R247, R237 ;  /* 0x000000edf7eb723e */ /* 0x000fe400000000ff */
[----:B------:R-:W-:Y:S01]  /*58660*/  F2FP.F16.F32.PACK_AB R242, R246, R242 ;  /* 0x000000f2f6f2723e */ /* 0x000fe200000000ff */
[----:B------:R-:W0:Y:S01]  /*58670*/  LDC R247, c[0x0][0x278] ;  /* 0x00009e00fff77b82 */ /* 0x000e220000000800 */
[----:B---3--:R-:W-:Y:S02]  /*58680*/  F2FP.F16.F32.PACK_AB R243, R7, R243 ;  /* 0x000000f307f3723e */ /* 0x008fe400000000ff */
[----:B------:R-:W-:-:S05]  /*58690*/  SHF.L.U32 R3, R3, 0x1, RZ ;  /* 0x0000000103037819 */ /* 0x000fca00000006ff */
[----:B------:R-:W3:Y:S01]  /*586a0*/  LDC R7, c[0x0][0x278] ;  /* 0x00009e00ff077b82 */ /* 0x000ee20000000800 */
[----:B--2---:R-:W-:Y:S02]  /*586b0*/  F2FP.F16.F32.PACK_AB R232, R229, R232 ;  /* 0x000000e8e5e8723e */ /* 0x004fe400000000ff */
[----:B------:R-:W-:Y:S02]  /*586c0*/  F2FP.F16.F32.PACK_AB R233, R230, R233 ;  /* 0x000000e9e6e9723e */ /* 0x000fe400000000ff */
[----:B------:R-:W-:Y:S02]  /*586d0*/  F2FP.F16.F32.PACK_AB R240, R231, R240 ;  /* 0x000000f0e7f0723e */ /* 0x000fe400000000ff */
[----:B------:R-:W2:Y:S01]  /*586e0*/  LDS.128 R228, [R0] ;  /* 0x0000000000e47984 */ /* 0x000ea20000000c00 */
[----:B------:R-:W-:Y:S06]  /*586f0*/  BAR.SYNC.DEFER_BLOCKING 0x0 ;  /* 0x0000000000007b1d */ /* 0x000fec0000010000 */
[----:B------:R-:W-:Y:S02]  /*58700*/  STSM.16.M88.4 [R2], R232 ;  /* 0x000000e802007844 */ /* 0x000fe40000000200 */
[----:B------:R-:W-:Y:S06]  /*58710*/  BAR.SYNC.DEFER_BLOCKING 0x0 ;  /* 0x0000000000007b1d */ /* 0x000fec0000010000 */
[----:B------:R-:W2:Y:S02]  /*58720*/  LDS.128 R232, [R0] ;  /* 0x0000000000e87984 */ /* 0x000ea40000000c00 */
[----:B------:R-:W-:Y:S06]  /*58730*/  BAR.SYNC.DEFER_BLOCKING 0x0 ;  /* 0x0000000000007b1d */ /* 0x000fec0000010000 */
[----:B------:R-:W-:Y:S02]  /*58740*/  STSM.16.M88.4 [R2], R240 ;  /* 0x000000f002007844 */ /* 0x000fe40000000200 */
[----:B------:R-:W-:Y:S01]  /*58750*/  BAR.SYNC.DEFER_BLOCKING 0x0 ;  /* 0x0000000000007b1d */ /* 0x000fe20000010000 */
[----:B------:R-:W-:-:S02]  /*58760*/  F2FP.F16.F32.PACK_AB R237, R251, R248 ;  /* 0x000000f8fbed723e */ /* 0x000fc400000000ff */
[----:B------:R-:W-:Y:S02]  /*58770*/  F2FP.F16.F32.PACK_AB R238, R252, R238 ;  /* 0x000000eefcee723e */ /* 0x000fe400000000ff */
[----:B------:R-:W-:-:S03]  /*58780*/  F2FP.F16.F32.PACK_AB R239, R250, R239 ;  /* 0x000000effaef723e */ /* 0x000fc600000000ff */
[----:B------:R-:W1:Y:S01]  /*58790*/  LDC R248, c[0x0][0x278] ;  /* 0x00009e00fff87b82 */ /* 0x000e620000000800 */
[----:B------:R-:W-:Y:S01]  /*587a0*/  IADD3 R246, P0, R3, R244, RZ ;  /* 0x000000f403f67210 */ /* 0x000fe20007f1e0ff */
[----:B------:R-:W2:Y:S04]  /*587b0*/  LDL.LU R250, [R1+0x28] ;  /* 0x0000280001fa7983 */ /* 0x000ea80000300800 */
[----:B------:R-:W2:Y:S02]  /*587c0*/  LDS.128 R240, [R0] ;  /* 0x0000000000f07984 */ /* 0x000ea40000000c00 */
[----:B------:R-:W3:Y:S08]  /*587d0*/  LDC R252, c[0x0][0x278] ;  /* 0x00009e00fffc7b82 */ /* 0x000ef00000000800 */
[----:B------:R-:W-:Y:S01]  /*587e0*/  BAR.SYNC.DEFER_BLOCKING 0x0 ;  /* 0x0000000000007b1d */ /* 0x000fe20000010000 */
[----:B0-----:R-:W-:-:S07]  /*587f0*/  LEA.HI.X.SX32 R247, R247, R245, 0x1, P0 ;  /* 0x000000f5f7f77211 */ /* 0x001fce00000f0eff */
[----:B------:R-:W0:Y:S01]  /*58800*/  LDC R251, c[0x0][0x278] ;  /* 0x00009e00fffb7b82 */ /* 0x000e220000000800 */
[----:B------:R1:W-:Y:S07]  /*58810*/  STSM.16.M88.4 [R2], R236 ;  /* 0x000000ec02007844 */ /* 0x0003ee0000000200 */
[----:B------:R-:W-:Y:S01]  /*58820*/  BAR.SYNC.DEFER_BLOCKING 0x0 ;  /* 0x0000000000007b1d */ /* 0x000fe20000010000 */
[----:B-1----:R-:W-:-:S07]  /*58830*/  PRMT R2, R249, 0x7632, R2 ;  /* 0x00007632f9027816 */ /* 0x002fce0000000002 */
[----:B------:R-:W1:Y:S08]  /*58840*/  LDC R238, c[0x0][0x278] ;  /* 0x00009e00ffee7b82 */ /* 0x000e700000000800 */
[----:B------:R-:W0:Y:S01]  /*58850*/  LDC R239, c[0x0][0x278] ;  /* 0x00009e00ffef7b82 */ /* 0x000e220000000800 */
[----:B------:R3:W-:Y:S04]  /*58860*/  STG.E.U16 desc[UR60][R244.64], R249 ;  /* 0x000000f9f4007986 */ /* 0x0007e8000c10153c */
[----:B------:R3:W-:Y:S02]  /*58870*/  STG.E.U16 desc[UR60][R246.64], R2 ;  /* 0x00000002f6007986 */ /* 0x0007e4000c10153c */
[----:B---3--:R-:W-:Y:S01]  /*58880*/  LEA R237, R252, R252, 0x1 ;  /* 0x000000fcfced7211 */ /* 0x008fe200078e08ff */
[----:B------:R-:W3:Y:S01]  /*58890*/  LDC R249, c[0x0][0x278] ;  /* 0x00009e00fff97b82 */ /* 0x000ee20000000800 */
[----:B------:R-:W-:-:S05]  /*588a0*/  IMAD R2, R248, 0x6, RZ ;  /* 0x00000006f8027824 */ /* 0x000fca00078e02ff */
[-C--:B------:R-:W-:Y:S02]  /*588b0*/  IADD3 R236, P3, R2, R244.reuse, RZ ;  /* 0x000000f402ec7210 */ /* 0x080fe40007f7e0ff */
[----:B------:R-:W-:Y:S02]  /*588c0*/  LEA R2, P4, R7, R244, 0x3 ;  /* 0x000000f407027211 */ /* 0x000fe400078818ff */
[----:B------:R-:W3:Y:S01]  /*588d0*/  LDL.LU R7, [R1+0x2c] ;  /* 0x00002c0001077983 */ /* 0x000ee20000300800 */
[----:B-1----:R-:W-:-:S03]  /*588e0*/  SHF.L.U32 R247, R238, 0x2, RZ ;  /* 0x00000002eef77819 */ /* 0x002fc600000006ff */
[----:B------:R-:W3:Y:S01]  /*588f0*/  LDL.LU R252, [R1+0x10] ;  /* 0x0000100001fc7983 */ /* 0x000ee20000300800 */
[----:B0-----:R-:W-:-:S04]  /*58900*/  LEA R238, P0, R239, R244, 0x2 ;  /* 0x000000f4efee7211 */ /* 0x001fc800078010ff */
[----:B------:R-:W-:-:S05]  /*58910*/  LEA.HI.X.SX32 R239, R3, R245, 0x1, P0 ;  /* 0x000000f503ef7211 */ /* 0x000fca00000f0eff */
[----:B----4-:R0:W-:Y:S02]  /*58920*/  STG.E.U16 desc[UR60][R238.64], R6 ;  /* 0x00000006ee007986 */ /* 0x0101e4000c10153c */
[----:B0-----:R-:W0:Y:S01]  /*58930*/  LDC R239, c[0x0][0x278] ;  /* 0x00009e00ffef7b82 */ /* 0x001e220000000800 */
[-C--:B------:R-:W-:Y:S02]  /*58940*/  LEA.HI.X.SX32 R237, R237, R245.reuse, 0x1, P3 ;  /* 0x000000f5eded7211 */ /* 0x080fe400018f0eff */
[----:B------:R-:W-:Y:S02]  /*58950*/  PRMT R246, R6, 0x7632, R246 ;  /* 0x0000763206f67816 */ /* 0x000fe400000000f6 */
[----:B------:R-:W4:Y:S04]  /*58960*/  LDL.LU R6, [R1+0x1fdc] ;  /* 0x001fdc0001067983 */ /* 0x000f280000300800 */
[----:B------:R1:W-:Y:S01]  /*58970*/  STG.E.U16 desc[UR60][R236.64], R246 ;  /* 0x000000f6ec007986 */ /* 0x0003e2000c10153c */
[----:B------:R-:W-:-:S02]  /*58980*/  LEA.HI.X.SX32 R3, R247, R245, 0x1, P4 ;  /* 0x000000f5f7037211 */ /* 0x000fc400020f0eff */
[----:B------:R-:W3:Y:S08]  /*58990*/  LDC R247, c[0x0][0x278] ;  /* 0x00009e00fff77b82 */ /* 0x000ef00000000800 */
[----:B-1----:R-:W1:Y:S01]  /*589a0*/  LDC R237, c[0x0][0x278] ;  /* 0x00009e00ffed7b82 */ /* 0x002e620000000800 */
[----:B0-----:R-:W-:Y:S02]  /*589b0*/  IMAD R236, R239, 0xe, RZ ;  /* 0x0000000eefec7824 */ /* 0x001fe400078e02ff */
[----:B------:R-:W-:-:S02]  /*589c0*/  IMAD R239, R248, 0x6, RZ ;  /* 0x00000006f8ef7824 */ /* 0x000fc400078e02ff */
[----:B------:R-:W4:Y:S01]  /*589d0*/  LDL.LU R248, [R1+0x14] ;  /* 0x0000140001f87983 */ /* 0x000f220000300800 */
[----:B------:R-:W-:-:S05]  /*589e0*/  IMAD R251, R251, 0xc, RZ ;  /* 0x0000000cfbfb7824 */ /* 0x000fca00078e02ff */
[----:B------:R-:W-:-:S04]  /*589f0*/  IADD3 R238, P0, R251, R244, RZ ;  /* 0x000000f4fbee7210 */ /* 0x000fc80007f1e0ff */
[----:B------:R-:W-:Y:S02]  /*58a00*/  LEA.HI.X.SX32 R239, R239, R245, 0x1, P0 ;  /* 0x000000f5efef7211 */ /* 0x000fe400000f0eff */
[----:B-1----:R-:W-:Y:S01]  /*58a10*/  LEA R237, R237, -R237, 0x3 ;  /* 0x800000ededed7211 */ /* 0x002fe200078e18ff */
[----:B--2---:R0:W-:Y:S02]  /*58a20*/  STG.E.U16 desc[UR60][R2.64], R250 ;  /* 0x000000fa02007986 */ /* 0x0041e4000c10153c */
[----:B0-----:R-:W-:Y:S01]  /*58a30*/  PRMT R3, R250, 0x7632, R3 ;  /* 0x00007632fa037816 */ /* 0x001fe20000000003 */
[----:B---3--:R-:W-:Y:S01]  /*58a40*/  IMAD R250, R249, 0xa, RZ ;  /* 0x0000000af9fa7824 */ /* 0x008fe200078e02ff */
[----:B------:R-:W-:Y:S01]  /*58a50*/  LEA R2, R247, R247, 0x2 ;  /* 0x000000f7f7027211 */ /* 0x000fe200078e10ff */
[----:B------:R-:W0:Y:S03]  /*58a60*/  LDC R249, c[0x0][0x278] ;  /* 0x00009e00fff97b82 */ /* 0x000e260000000800 */
[----:B------:R-:W-:-:S04]  /*58a70*/  IADD3 R246, P3, R250, R244, RZ ;  /* 0x000000f4faf67210 */ /* 0x000fc80007f7e0ff */
[-C--:B------:R-:W-:Y:S02]  /*58a80*/  LEA.HI.X.SX32 R247, R2, R245.reuse, 0x1, P3 ;  /* 0x000000f502f77211 */ /* 0x080fe400018f0eff */
[----:B------:R-:W-:Y:S01]  /*58a90*/  IADD3 R236, P3, R236, R244, RZ ;  /* 0x000000f4ecec7210 */ /* 0x000fe20007f7e0ff */
[----:B------:R-:W1:Y:S02]  /*58aa0*/  LDC R2, c[0x0][0x278] ;  /* 0x00009e00ff027b82 */ /* 0x000e640000000800 */
[----:B------:R2:W-:Y:S01]  /*58ab0*/  STG.E.U16 desc[UR60][R246.64], R3 ;  /* 0x00000003f6007986 */ /* 0x0005e2000c10153c */
[----:B------:R-:W-:-:S05]  /*58ac0*/  LEA.HI.X.SX32 R237, R237, R245, 0x1, P3 ;  /* 0x000000f5eded7211 */ /* 0x000fca00018f0eff */
[----:B--2---:R-:W2:Y:S01]  /*58ad0*/  LDC R3, c[0x0][0x278] ;  /* 0x00009e00ff037b82 */ /* 0x004ea20000000800 */
[----:B-1----:R-:W-:Y:S02]  /*58ae0*/  LEA R2, P4, R2, R244, 0x4 ;  /* 0x000000f402027211 */ /* 0x002fe400078820ff */
[----:B--2---:R-:W-:Y:S01]  /*58af0*/  SHF.L.U32 R3, R3, 0x3, RZ ;  /* 0x0000000303037819 */ /* 0x004fe200000006ff */
[----:B------:R1:W-:Y:S01]  /*58b00*/  STG.E.U16 desc[UR60][R238.64], R7 ;  /* 0x00000007ee007986 */ /* 0x0003e2000c10153c */
[----:B------:R-:W-:-:S05]  /*58b10*/  PRMT R246, R7, 0x7632, R246 ;  /* 0x0000763207f67816 */ /* 0x000fca00000000f6 */
[----:B------:R2:W-:Y:S01]  /*58b20*/  STG.E.U16 desc[UR60][R236.64], R246 ;  /* 0x000000f6ec007986 */ /* 0x0005e2000c10153c */
[----:B-1----:R-:W1:Y:S03]  /*58b30*/  LDC R239, c[0x0][0x278] ;  /* 0x00009e00ffef7b82 */ /* 0x002e660000000800 */
[----:B------:R-:W3:Y:S05]  /*58b40*/  LDL.LU R7, [R1+0x1fd8] ;  /* 0x001fd80001077983 */ /* 0x000eea0000300800 */
[----:B--2---:R-:W2:Y:S01]  /*58b50*/  LDC R236, c[0x0][0x278] ;  /* 0x00009e00ffec7b82 */ /* 0x004ea20000000800 */
[----:B0-----:R-:W-:-:S02]  /*58b60*/  IMAD R246, R249, 0xb, RZ ;  /* 0x0000000bf9f67824 */ /* 0x001fc400078e02ff */
[----:B------:R-:W3:Y:S05]  /*58b70*/  LDL.LU R249, [R1+0x18] ;  /* 0x0000180001f97983 */ /* 0x000eea0000300800 */
[----:B------:R-:W0:Y:S01]  /*58b80*/  LDC R238, c[0x0][0x278] ;  /* 0x00009e00ffee7b82 */ /* 0x000e220000000800 */
[----:B-1----:R-:W-:-:S07]  /*58b90*/  IMAD R237, R239, 0x12, RZ ;  /* 0x00000012efed7824 */ /* 0x002fce00078e02ff */
[----:B------:R-:W1:Y:S01]  /*58ba0*/  LDC R239, c[0x0][0x278] ;  /* 0x00009e00ffef7b82 */ /* 0x000e620000000800 */
[----:B------:R-:W-:Y:S01]  /*58bb0*/  LEA.HI.X.SX32 R3, R3, R245, 0x1, P4 ;  /* 0x000000f503037211 */ /* 0x000fe200020f0eff */
[----:B--2---:R-:W-:-:S04]  /*58bc0*/  IMAD R236, R236, 0x14, RZ ;  /* 0x00000014ecec7824 */ /* 0x004fc800078e02ff */
[----:B------:R0:W-:Y:S01]  /*58bd0*/  STG.E.U16 desc[UR60][R2.64], R252 ;  /* 0x000000fc02007986 */ /* 0x0001e2000c10153c */
[-C--:B------:R-:W-:Y:S01]  /*58be0*/  IADD3 R236, P3, R236, R244.reuse, RZ ;  /* 0x000000f4ecec7210 */ /* 0x080fe20007f7e0ff */
[----:B0-----:R-:W-:Y:S01]  /*58bf0*/  IMAD R2, R238, 0x16, RZ ;  /* 0x00000016ee027824 */ /* 0x001fe200078e02ff */
[----:B------:R-:W-:Y:S02]  /*58c00*/  IADD3 R238, P0, R237, R244, RZ ;  /* 0x000000f4edee7210 */ /* 0x000fe40007f1e0ff */
[----:B------:R-:W-:Y:S02]  /*58c10*/  LEA.HI.X.SX32 R237, R250, R245, 0x1, P3 ;  /* 0x000000f5faed7211 */ /* 0x000fe400018f0eff */
[----:B------:R-:W2:Y:S01]  /*58c20*/  LDL.LU R250, [R1+0x1c] ;  /* 0x00001c0001fa7983 */ /* 0x000ea20000300800 */
[----:B-1----:R-:W-:Y:S02]  /*58c30*/  LEA R3, R239, R239, 0x3 ;  /* 0x000000efef037211 */ /* 0x002fe400078e18ff */
[----:B------:R-:W-:-:S02]  /*58c40*/  PRMT R247, R252, 0x7632, R247 ;  /* 0x00007632fcf77816 */ /* 0x000fc400000000f7 */
[----:B------:R-:W-:Y:S01]  /*58c50*/  LEA.HI.X.SX32 R239, R3, R245, 0x1, P0 ;  /* 0x000000f503ef7211 */ /* 0x000fe200000f0eff */
[----:B------:R-:W0:Y:S04]  /*58c60*/  LDC R252, c[0x0][0x278] ;  /* 0x00009e00fffc7b82 */ /* 0x000e280000000800 */
[----:B------:R1:W-:Y:S04]  /*58c70*/  STG.E.U16 desc[UR60][R238.64], R247 ;  /* 0x000000f7ee007986 */ /* 0x0003e8000c10153c */
[----:B-1----:R-:W1:Y:S01]  /*58c80*/  LDC R239, c[0x0][0x278] ;  /* 0x00009e00ffef7b82 */ /* 0x002e620000000800 */
[----:B------:R-:W-:-:S07]  /*58c90*/  IADD3 R2, P4, R2, R244, RZ ;  /* 0x000000f402027210 */ /* 0x000fce0007f9e0ff */
[----:B------:R-:W0:Y:S01]  /*58ca0*/  LDC R247, c[0x0][0x278] ;  /* 0x00009e00fff77b82 */ /* 0x000e220000000800 */
[----:B------:R-:W-:Y:S02]  /*58cb0*/  LEA.HI.X.SX32 R3, R246, R245, 0x1, P4 ;  /* 0x000000f5f6037211 */ /* 0x000fe400020f0eff */
[----:B----4-:R-:W-:Y:S01]  /*58cc0*/  PRMT R246, R248, 0x7632, R246 ;  /* 0x00007632f8f67816 */ /* 0x010fe200000000f6 */
[----:B------:R4:W-:Y:S04]  /*58cd0*/  STG.E.U16 desc[UR60][R236.64], R248 ;  /* 0x000000f8ec007986 */ /* 0x0009e8000c10153c */
[----:B------:R1:W-:Y:S01]  /*58ce0*/  STG.E.U16 desc[UR60][R2.64], R246 ;  /* 0x000000f602007986 */ /* 0x0003e2000c10153c */
[----:B------:R-:W0:Y:S03]  /*58cf0*/  LDC R238, c[0x0][0x278] ;  /* 0x00009e00ffee7b82 */ /* 0x000e260000000800 */
[----:B----4-:R-:W4:Y:S01]  /*58d00*/  LDL.LU R248, [R1+0x1fd4] ;  /* 0x001fd40001f87983 */ /* 0x010f220000300800 */
[----:B-1----:R-:W-:-:S04]  /*58d10*/  IMAD R2, R239, 0x18, RZ ;  /* 0x00000018ef027824 */ /* 0x002fc800078e02ff */
[----:B------:R-:W1:Y:S01]  /*58d20*/  LDC R239, c[0x0][0x278] ;  /* 0x00009e00ffef7b82 */ /* 0x000e620000000800 */
[----:B------:R-:W-:Y:S01]  /*58d30*/  IADD3 R246, P3, R2, R244, RZ ;  /* 0x000000f402f67210 */ /* 0x000fe20007f7e0ff */
[----:B0-----:R-:W-:-:S03]  /*58d40*/  IMAD R237, R247, 0xd, RZ ;  /* 0x0000000df7ed7824 */ /* 0x001fc600078e02ff */
[----:B------:R-:W-:Y:S02]  /*58d50*/  LEA.HI.X.SX32 R247, R251, R245, 0x1, P3 ;  /* 0x000000f5fbf77211 */ /* 0x000fe400018f0eff */
[----:B------:R-:W4:Y:S01]  /*58d60*/  LDL.LU R251, [R1] ;  /* 0x0000000001fb7983 */ /* 0x000f220000300800 */
[----:B------:R-:W-:Y:S02]  /*58d70*/  IMAD R236, R238, 0x1c, RZ ;  /* 0x0000001ceeec7824 */ /* 0x000fe400078e02ff */
[----:B-1----:R-:W-:Y:S02]  /*58d80*/  IMAD R3, R239, 0x1a, RZ ;  /* 0x0000001aef037824 */ /* 0x002fe400078e02ff */
[----:B------:R-:W0:Y:S03]  /*58d90*/  LDC R239, c[0x0][0x278] ;  /* 0x00009e00ffef7b82 */ /* 0x000e260000000800 */
[----:B------:R-:W-:-:S02]  /*58da0*/  IADD3 R238, P0, R3, R244, RZ ;  /* 0x000000f403ee7210 */ /* 0x000fc40007f1e0ff */
[----:B------:R-:W-:Y:S02]  /*58db0*/  LEA R3, R252, -R252, 0x4 ;  /* 0x800000fcfc037211 */ /* 0x000fe400078e20ff */
[----:B------:R-:W4:Y:S01]  /*58dc0*/  LDL.LU R252, [R1+0x4] ;  /* 0x0000040001fc7983 */ /* 0x000f220000300800 */
[----:B0-----:R-:W-:Y:S01]  /*58dd0*/  IMAD R2, R239, 0x1e, RZ ;  /* 0x0000001eef027824 */ /* 0x001fe200078e02ff */
[----:B------:R-:W-:Y:S02]  /*58de0*/  LEA.HI.X.SX32 R239, R237, R245, 0x1, P0 ;  /* 0x000000f5edef7211 */ /* 0x000fe400000f0eff */
[----:B------:R-:W0:Y:S01]  /*58df0*/  LDC R237, c[0x0][0x278] ;  /* 0x00009e00ffed7b82 */ /* 0x000e220000000800 */
[-C--:B------:R-:W-:Y:S02]  /*58e00*/  IADD3 R236, P3, R236, R244.reuse, RZ ;  /* 0x000000f4ecec7210 */ /* 0x080fe40007f7e0ff */
[----:B------:R-:W-:-:S04]  /*58e10*/  IADD3 R2, P4, R2, R244, RZ ;  /* 0x000000f402027210 */ /* 0x000fc80007f9e0ff */
[----:B------:R-:W-:Y:S01]  /*58e20*/  LEA.HI.X.SX32 R3, R3, R245, 0x1, P4 ;  /* 0x000000f503037211 */ /* 0x000fe200020f0eff */
[----:B0-----:R-:W-:-:S05]  /*58e30*/  IMAD R237, R237, 0xe, RZ ;  /* 0x0000000eeded7824 */ /* 0x001fca00078e02ff */
[----:B------:R-:W-:Y:S01]  /*58e40*/  LEA.HI.X.SX32 R237, R237, R245, 0x1, P3 ;  /* 0x000000f5eded7211 */ /* 0x000fe200018f0eff */
[----:B---3--:R0:W-:Y:S02]  /*58e50*/  STG.E.U16 desc[UR60][R246.64], R249 ;  /* 0x000000f9f6007986 */ /* 0x0081e4000c10153c */
[----:B0-----:R-:W-:Y:S02]  /*58e60*/  PRMT R247, R249, 0x7632, R247 ;  /* 0x00007632f9f77816 */ /* 0x001fe400000000f7 */
[----:B------:R-:W3:Y:S04]  /*58e70*/  LDL.LU R249, [R1+0x1fd0] ;  /* 0x001fd00001f97983 */ /* 0x000ee80000300800 */
[----:B------:R0:W-:Y:S02]  /*58e80*/  STG.E.U16 desc[UR60][R238.64], R247 ;  /* 0x000000f7ee007986 */ /* 0x0001e4000c10153c */
[----:B0-----:R-:W0:Y:S08]  /*58e90*/  LDC R238, c[0x0][0x278] ;  /* 0x00009e00ffee7b82 */ /* 0x001e300000000800 */
[----:B------:R-:W1:Y:S08]  /*58ea0*/  LDC R239, c[0x0][0x278] ;  /* 0x00009e00ffef7b82 */ /* 0x000e700000000800 */
[----:B------:R-:W1:Y:S01]  /*58eb0*/  LDC R247, c[0x0][0x278] ;  /* 0x00009e00fff77b82 */ /* 0x000e620000000800 */
[----:B--2---:R-:W-:Y:S01]  /*58ec0*/  PRMT R246, R250, 0x7632, R246 ;  /* 0x00007632faf67816 */ /* 0x004fe200000000f6 */
[----:B------:R2:W-:Y:S04]  /*58ed0*/  STG.E.U16 desc[UR60][R236.64], R250 ;  /* 0x000000faec007986 */ /* 0x0005e8000c10153c */
[----:B------:R0:W-:Y:S02]  /*58ee0*/  STG.E.U16 desc[UR60][R2.64], R246 ;  /* 0x000000f602007986 */ /* 0x0001e4000c10153c */
[----:B--2---:R-:W2:Y:S02]  /*58ef0*/  LDC R237, c[0x0][0x278] ;  /* 0x00009e00ffed7b82 */ /* 0x004ea40000000800 */
[----:B------:R-:W3:Y:S01]  /*58f00*/  LDL.LU R250, [R1+0x1fcc] ;  /* 0x001fcc0001fa7983 */ /* 0x000ee20000300800 */
[----:B0-----:R-:W-:Y:S01]  /*58f10*/  SHF.L.U32 R2, R238, 0x4, RZ ;  /* 0x00000004ee027819 */ /* 0x001fe200000006ff */
[----:B-1----:R-:W-:-:S04]  /*58f20*/  IMAD R238, R239, 0x22, RZ ;  /* 0x00000022efee7824 */ /* 0x002fc800078e02ff */
[----:B------:R-:W0:Y:S01]  /*58f30*/  LDC R239, c[0x0][0x278] ;  /* 0x00009e00ffef7b82 */ /* 0x000e220000000800 */
[----:B------:R-:W-:-:S07]  /*58f40*/  LEA R246, P3, R247, R244, 0x5 ;  /* 0x000000f4f7f67211 */ /* 0x000fce00078628ff */
[----:B------:R-:W1:Y:S01]  /*58f50*/  LDC R247, c[0x0][0x278] ;  /* 0x00009e00fff77b82 */ /* 0x000e620000000800 */
[----:B------:R-:W-:Y:S02]  /*58f60*/  IADD3 R238, P0, R238, R244, RZ ;  /* 0x000000f4eeee7210 */ /* 0x000fe40007f1e0ff */
[----:B--2---:R-:W-:-:S05]  /*58f70*/  LEA R237, R237, R237, 0x4 ;  /* 0x000000ededed7211 */ /* 0x004fca00078e20ff */
[----:B------:R-:W2:Y:S01]  /*58f80*/  LDC R3, c[0x0][0x278] ;  /* 0x00009e00ff037b82 */ /* 0x000ea20000000800 */
[----:B0-----:R-:W-:Y:S02]  /*58f90*/  IMAD R236, R239, 0x24, RZ ;  /* 0x00000024efec7824 */ /* 0x001fe400078e02ff */
[----:B-1----:R-:W-:Y:S01]  /*58fa0*/  IMAD R239, R247, 0x26, RZ ;  /* 0x00000026f7ef7824 */ /* 0x002fe200078e02ff */
[----:B------:R-:W-:-:S04]  /*58fb0*/  LEA.HI.X.SX32 R247, R2, R245, 0x1, P3 ;  /* 0x000000f502f77211 */ /* 0x000fc800018f0eff */
[-C--:B------:R-:W-:Y:S02]  /*58fc0*/  IADD3 R2, P4, R239, R244.reuse, RZ ;  /* 0x000000f4ef027210 */ /* 0x080fe40007f9e0ff */
[----:B------:R-:W-:Y:S02]  /*58fd0*/  LEA.HI.X.SX32 R239, R237, R245, 0x1, P0 ;  /* 0x000000f5edef7211 */ /* 0x000fe400000f0eff */
[----:B------:R-:W0:Y:S01]  /*58fe0*/  LDC R237, c[0x0][0x278] ;  /* 0x00009e00ffed7b82 */ /* 0x000e220000000800 */
[----:B----4-:R1:W-:Y:S01]  /*58ff0*/  STG.E.U16 desc[UR60][R246.64], R251 ;  /* 0x000000fbf6007986 */ /* 0x0103e2000c10153c */
[----:B------:R-:W-:Y:S02]  /*59000*/  IADD3 R236, P3, R236, R244, RZ ;  /* 0x000000f4ecec7210 */ /* 0x000fe40007f7e0ff */
[----:B-1----:R-:W-:Y:S02]  /*59010*/  PRMT R247, R251, 0x7632, R247 ;  /* 0x00007632fbf77816 */ /* 0x002fe400000000f7 */
[----:B------:R-:W4:Y:S04]  /*59020*/  LDL.LU R251, [R1+0x1fc8] ;  /* 0x001fc80001fb7983 */ /* 0x000f280000300800 */
[----:B------:R1:W-:Y:S01]  /*59030*/  STG.E.U16 desc[UR60][R238.64], R247 ;  /* 0x000000f7ee007986 */ /* 0x0003e2000c10153c */
[----:B0-----:R-:W-:-:S03]  /*59040*/  IMAD R237, R237, 0x12, RZ ;  /* 0x00000012eded7824 */ /* 0x001fc600078e02ff */
[----:B-1----:R-:W3:Y:S02]  /*59050*/  LDL.LU R247, [R1+0x8] ;  /* 0x0000080001f77983 */ /* 0x002ee40000300800 */
[-C--:B------:R-:W-:Y:S01]  /*59060*/  LEA.HI.X.SX32 R237, R237, R245.reuse, 0x1, P3 ;  /* 0x000000f5eded7211 */ /* 0x080fe200018f0eff */
[----:B--2---:R-:W-:Y:S01]  /*59070*/  IMAD R3, R3, 0x13, RZ ;  /* 0x0000001303037824 */ /* 0x004fe200078e02ff */
[----:B------:R-:W-:Y:S01]  /*59080*/  PRMT R246, R252, 0x7632, R246 ;  /* 0x00007632fcf67816 */ /* 0x000fe200000000f6 */
[----:B------:R-:W0:Y:S02]  /*59090*/  LDC R239, c[0x0][0x278] ;  /* 0x00009e00ffef7b82 */ /* 0x000e240000000800 */
[----:B------:R1:W-:Y:S06]  /*590a0*/  STG.E.U16 desc[UR60][R236.64], R252 ;  /* 0x000000fcec007986 */ /* 0x0003ec000c10153c */
[----:B------:R-:W2:Y:S01]  /*590b0*/  LDC R238, c[0x0][0x278] ;  /* 0x00009e00ffee7b82 */ /* 0x000ea20000000800 */
[----:B-1----:R-:W4:Y:S07]  /*590c0*/  LDL.LU R252, [R1+0x1fc4] ;  /* 0x001fc40001fc7983 */ /* 0x002f2e0000300800 */
[----:B------:R-:W1:Y:S01]  /*590d0*/  LDC R237, c[0x0][0x278] ;  /* 0x00009e00ffed7b82 */ /* 0x000e620000000800 */
[----:B------:R-:W-:-:S05]  /*590e0*/  LEA.HI.X.SX32 R3, R3, R245, 0x1, P4 ;  /* 0x000000f503037211 */ /* 0x000fca00020f0eff */
[----:B------:R0:W-:Y:S02]  /*590f0*/  STG.E.U16 desc[UR60][R2.64], R246 ;  /* 0x000000f602007986 */ /* 0x0001e4000c10153c */
[----:B0-----:R-:W-:Y:S01]  /*59100*/  IMAD R236, R239, 0x2c, RZ ;  /* 0x0000002cefec7824 */ /* 0x001fe200078e02ff */
[----:B------:R-:W0:Y:S01]  /*59110*/  LDC R3, c[0x0][0x278] ;  /* 0x00009e00ff037b82 */ /* 0x000e220000000800 */
[----:B-1----:R-:W-:-:S07]  /*59120*/  IMAD R2, R237, 0x2a, RZ ;  /* 0x0000002aed027824 */ /* 0x002fce00078e02ff */
[----:B------:R-:W1:Y:S01]  /*59130*/  LDC R237, c[0x0][0x278] ;  /* 0x00009e00ffed7b82 */ /* 0x000e620000000800 */
[----:B--2---:R-:W-:-:S05]  /*59140*/  IMAD R238, R238, 0x28, RZ ;  /* 0x00000028eeee7824 */ /* 0x004fca00078e02ff */
[-C--:B------:R-:W-:Y:S01]  /*59150*/  IADD3 R238, P0, R238, R244.reuse, RZ ;  /* 0x000000f4eeee7210 */ /* 0x080fe20007f1e0ff */
[----:B-1----:R-:W-:Y:S02]  /*59160*/  IMAD R239, R237, 0x14, RZ ;  /* 0x00000014edef7824 */ /* 0x002fe400078e02ff */
[----:B------:R-:W1:Y:S01]  /*59170*/  LDC R237, c[0x0][0x278] ;  /* 0x00009e00ffed7b82 */ /* 0x000e620000000800 */
[----:B0-----:R-:W-:Y:S01]  /*59180*/  IMAD R3, R3, 0x15, RZ ;  /* 0x0000001503037824 */ /* 0x001fe200078e02ff */
[-C--:B------:R-:W-:Y:S02]  /*59190*/  IADD3 R2, P3, R2, R244.reuse, RZ ;  /* 0x000000f402027210 */ /* 0x080fe40007f7e0ff */
[-C--:B------:R-:W-:Y:S02]  /*591a0*/  LEA.HI.X.SX32 R239, R239, R245.reuse, 0x1, P0 ;  /* 0x000000f5efef7211 */ /* 0x080fe400000f0eff */
[----:B------:R-:W-:Y:S02]  /*591b0*/  LEA.HI.X.SX32 R3, R3, R245, 0x1, P3 ;  /* 0x000000f503037211 */ /* 0x000fe400018f0eff */
[----:B------:R-:W-:Y:S01]  /*591c0*/  IADD3 R236, P4, R236, R244, RZ ;  /* 0x000000f4ecec7210 */ /* 0x000fe20007f9e0ff */
[----:B-1----:R-:W-:-:S05]  /*591d0*/  IMAD R237, R237, 0x16, RZ ;  /* 0x00000016eded7824 */ /* 0x002fca00078e02ff */
[----:B------:R-:W-:Y:S02]  /*591e0*/  LEA.HI.X.SX32 R237, R237, R245, 0x1, P4 ;  /* 0x000000f5eded7211 */ /* 0x000fe400020f0eff */
[----:B---3--:R-:W-:Y:S01]  /*591f0*/  PRMT R246, R247, 0x7632, R246 ;  /* 0x00007632f7f67816 */ /* 0x008fe200000000f6 */
[----:B------:R0:W-:Y:S04]  /*59200*/  STG.E.U16 desc[UR60][R238.64], R247 ;  /* 0x000000f7ee007986 */ /* 0x0001e8000c10153c */
[----:B------:R1:W-:Y:S01]  /*59210*/  STG.E.U16 desc[UR60][R2.64], R246 ;  /* 0x000000f602007986 */ /* 0x0003e2000c10153c */
[----:B0-----:R-:W0:Y:S08]  /*59220*/  LDC R247, c[0x0][0x278] ;  /* 0x00009e00fff77b82 */ /* 0x001e300000000800 */
[----:B-1----:R-:W1:Y:S01]  /*59230*/  LDC R3, c[0x0][0x278] ;  /* 0x00009e00ff037b82 */ /* 0x002e620000000800 */
[----:B----4-:R2:W-:Y:S07]  /*59240*/  STG.E.U16 desc[UR60][R236.64], R252 ;  /* 0x000000fcec007986 */ /* 0x0105ee000c10153c */
[----:B------:R-:W3:Y:S08]  /*59250*/  LDC R238, c[0x0][0x278] ;  /* 0x00009e00ffee7b82 */ /* 0x000ef00000000800 */
[----:B--2---:R-:W2:Y:S01]  /*59260*/  LDC R237, c[0x0][0x278] ;  /* 0x00009e00ffed7b82 */ /* 0x004ea20000000800 */
[----:B0-----:R-:W-:-:S05]  /*59270*/  IMAD R236, R247, 0x2e, RZ ;  /* 0x0000002ef7ec7824 */ /* 0x001fca00078e02ff */
[----:B------:R-:W-:Y:S01]  /*59280*/  IADD3 R246, P3, R236, R244, RZ ;  /* 0x000000f4ecf67210 */ /* 0x000fe20007f7e0ff */
[----:B-1----:R-:W-:-:S05]  /*59290*/  IMAD R3, R3, 0x17, RZ ;  /* 0x0000001703037824 */ /* 0x002fca00078e02ff */
[----:B------:R-:W-:Y:S02]  /*592a0*/  LEA.HI.X.SX32 R247, R3, R245, 0x1, P3 ;  /* 0x000000f503f77211 */ /* 0x000fe400018f0eff */
[----:B------:R-:W0:Y:S01]  /*592b0*/  LDC R3, c[0x0][0x278] ;  /* 0x00009e00ff037b82 */ /* 0x000e220000000800 */
[----:B--2---:R-:W-:-:S07]  /*592c0*/  IMAD R236, R237, 0x32, RZ ;  /* 0x00000032edec7824 */ /* 0x004fce00078e02ff */
[----:B------:R-:W1:Y:S01]  /*592d0*/  LDC R237, c[0x0][0x278] ;  /* 0x00009e00ffed7b82 */ /* 0x000e620000000800 */
[----:B------:R-:W-:Y:S01]  /*592e0*/  PRMT R239, R252, 0x7632, R239 ;  /* 0x00007632fcef7816 */ /* 0x000fe200000000ef */
[----:B---3--:R-:W-:Y:S01]  /*592f0*/  IMAD R2, R238, 0x30, RZ ;  /* 0x00000030ee027824 */ /* 0x008fe200078e02ff */
[-C--:B------:R-:W-:Y:S01]  /*59300*/  IADD3 R236, P3, R236, R244.reuse, RZ ;  /* 0x000000f4ecec7210 */ /* 0x080fe20007f7e0ff */
[----:B------:R-:W2:Y:S04]  /*59310*/  LDL.LU R252, [R1+0x1fc0] ;  /* 0x001fc00001fc7983 */ /* 0x000ea80000300800 */
[----:B------:R-:W3:Y:S01]  /*59320*/  LDC R238, c[0x0][0x278] ;  /* 0x00009e00ffee7b82 */ /* 0x000ee20000000800 */
[----:B------:R4:W-:Y:S01]  /*59330*/  STG.E.U16 desc[UR60][R246.64], R239 ;  /* 0x000000eff6007986 */ /* 0x0009e2000c10153c */
[----:B------:R-:W-:Y:S01]  /*59340*/  IADD3 R2, P0, R2, R244, RZ ;  /* 0x000000f402027210 */ /* 0x000fe20007f1e0ff */
[----:B0-----:R-:W-:-:S05]  /*59350*/  IMAD R3, R3, 0x18, RZ ;  /* 0x0000001803037824 */ /* 0x001fca00078e02ff */
[----:B----4-:R-:W0:Y:S01]  /*59360*/  LDC R247, c[0x0][0x278] ;  /* 0x00009e00fff77b82 */ /* 0x010e220000000800 */
[----:B-1----:R-:W-:Y:S01]  /*59370*/  IMAD R237, R237, 0x19, RZ ;  /* 0x00000019eded7824 */ /* 0x002fe200078e02ff */
[-C--:B------:R-:W-:Y:S02]  /*59380*/  LEA.HI.X.SX32 R3, R3, R245.reuse, 0x1, P0 ;  /* 0x000000f503037211 */ /* 0x080fe400000f0eff */
[----:B------:R-:W-:Y:S02]  /*59390*/  PRMT R246, R248, 0x7632, R246 ;  /* 0x00007632f8f67816 */ /* 0x000fe400000000f6 */
[----:B------:R-:W-:Y:S01]  /*593a0*/  LEA.HI.X.SX32 R237, R237, R245, 0x1, P3 ;  /* 0x000000f5eded7211 */ /* 0x000fe200018f0eff */
[----:B------:R1:W-:Y:S04]  /*593b0*/  STG.E.U16 desc[UR60][R2.64], R248 ;  /* 0x000000f802007986 */ /* 0x0003e8000c10153c */
[----:B------:R4:W-:Y:S01]  /*593c0*/  STG.E.U16 desc[UR60][R236.64], R246 ;  /* 0x000000f6ec007986 */ /* 0x0009e2000c10153c */
[----:B---3--:R-:W-:Y:S01]  /*593d0*/  IMAD R238, R238, 0x34, RZ ;  /* 0x00000034eeee7824 */ /* 0x008fe200078e02ff */
[----:B-1----:R-:W1:Y:S08]  /*593e0*/  LDC R3, c[0x0][0x278] ;  /* 0x00009e00ff037b82 */ /* 0x002e700000000800 */
[----:B----4-:R-:W3:Y:S01]  /*593f0*/  LDC R237, c[0x0][0x278] ;  /* 0x00009e00ffed7b82 */ /* 0x010ee20000000800 */
[----:B0-----:R-:W-:Y:S01]  /*59400*/  IMAD R247, R247, 0x1a, RZ ;  /* 0x0000001af7f77824 */ /* 0x001fe200078e02ff */
[----:B------:R-:W-:-:S04]  /*59410*/  IADD3 R238, P4, R238, R244, RZ ;  /* 0x000000f4eeee7210 */ /* 0x000fc80007f9e0ff */
[----:B------:R-:W-:Y:S02]  /*59420*/  LEA.HI.X.SX32 R239, R247, R245, 0x1, P4 ;  /* 0x000000f5f7ef7211 */ /* 0x000fe400020f0eff */
[----:B------:R-:W-:Y:S01]  /*59430*/  PRMT R246, R250, 0x7632, R246 ;  /* 0x00007632faf67816 */ /* 0x000fe200000000f6 */
[----:B------:R-:W0:Y:S02]  /*59440*/  LDC R247, c[0x0][0x278] ;  /* 0x00009e00fff77b82 */ /* 0x000e240000000800 */
[----:B------:R4:W-:Y:S06]  /*59450*/  STG.E.U16 desc[UR60][R238.64], R249 ;  /* 0x000000f9ee007986 */ /* 0x0009ec000c10153c */
[----:B------:R-:W0:Y:S01]  /*59460*/  LDC R248, c[0x0][0x278] ;  /* 0x00009e00fff87b82 */ /* 0x000e220000000800 */
[----:B---3--:R-:W-:-:S07]  /*59470*/  IMAD R236, R237, 0x38, RZ ;  /* 0x00000038edec7824 */ /* 0x008fce00078e02ff */
[----:B----4-:R-:W3:Y:S08]  /*59480*/  LDC R239, c[0x0][0x278] ;  /* 0x00009e00ffef7b82 */ /* 0x010ef00000000800 */
[----:B------:R-:W4:Y:S01]  /*59490*/  LDC R237, c[0x0][0x278] ;  /* 0x00009e00ffed7b82 */ /* 0x000f220000000800 */
[----:B-1----:R-:W-:-:S07]  /*594a0*/  IMAD R2, R3, 0x36, RZ ;  /* 0x0000003603027824 */ /* 0x002fce00078e02ff */
[----:B------:R-:W1:Y:S01]  /*594b0*/  LDC R3, c[0x0][0x278] ;  /* 0x00009e00ff037b82 */ /* 0x000e620000000800 */
[----:B---3--:R-:W-:Y:S02]  /*594c0*/  IMAD R238, R239, 0x3a, RZ ;  /* 0x0000003aefee7824 */ /* 0x008fe400078e02ff */
[----:B----4-:R-:W-:-:S05]  /*594d0*/  IMAD R239, R237, 0x1d, RZ ;  /* 0x0000001dedef7824 */ /* 0x010fca00078e02ff */
[----:B------:R-:W3:Y:S01]  /*594e0*/  LDC R237, c[0x0][0x278] ;  /* 0x00009e00ffed7b82 */ /* 0x000ee20000000800 */
[-C--:B------:R-:W-:Y:S02]  /*594f0*/  IADD3 R2, P0, R2, R244.reuse, RZ ;  /* 0x000000f402027210 */ /* 0x080fe40007f1e0ff */
[-C--:B------:R-:W-:Y:S01]  /*59500*/  IADD3 R236, P3, R236, R244.reuse, RZ ;  /* 0x000000f4ecec7210 */ /* 0x080fe20007f7e0ff */
[----:B-1----:R-:W-:Y:S01]  /*59510*/  IMAD R3, R3, 0x1b, RZ ;  /* 0x0000001b03037824 */ /* 0x002fe200078e02ff */
[----:B------:R-:W-:Y:S02]  /*59520*/  IADD3 R238, P4, R238, R244, RZ ;  /* 0x000000f4eeee7210 */ /* 0x000fe40007f9e0ff */
[----:B------:R-:W-:Y:S02]  /*59530*/  PRMT R249, R249, 0x7632, R249 ;  /* 0x00007632f9f97816 */ /* 0x000fe400000000f9 */
[-C--:B------:R-:W-:Y:S02]  /*59540*/  LEA.HI.X.SX32 R3, R3, R245.reuse, 0x1, P0 ;  /* 0x000000f503037211 */ /* 0x080fe400000f0eff */
[----:B------:R-:W-:Y:S01]  /*59550*/  LEA.HI.X.SX32 R239, R239, R245, 0x1, P4 ;  /* 0x000000f5efef7211 */ /* 0x000fe200020f0eff */
[----:B---3--:R-:W-:-:S02]  /*59560*/  IMAD R237, R237, 0x1c, RZ ;  /* 0x0000001ceded7824 */ /* 0x008fc400078e02ff */
[----:B------:R1:W-:Y:S03]  /*59570*/  STG.E.U16 desc[UR60][R2.64], R249 ;  /* 0x000000f902007986 */ /* 0x0003e6000c10153c */
[----:B------:R-:W-:-:S05]  /*59580*/  LEA.HI.X.SX32 R237, R237, R245, 0x1, P3 ;  /* 0x000000f5eded7211 */ /* 0x000fca00018f0eff */
[----:B------:R3:W-:Y:S01]  /*59590*/  STG.E.U16 desc[UR60][R236.64], R250 ;  /* 0x000000faec007986 */ /* 0x0007e2000c10153c */
[----:B-1----:R-:W1:Y:S03]  /*595a0*/  LDC R3, c[0x0][0x278] ;  /* 0x00009e00ff037b82 */ /* 0x002e660000000800 */
[----:B------:R4:W-:Y:S05]  /*595b0*/  STG.E.U16 desc[UR60][R238.64], R246 ;  /* 0x000000f6ee007986 */ /* 0x0009ea000c10153c */
[----:B---3--:R-:W3:Y:S08]  /*595c0*/  LDC R236, c[0x0][0x278] ;  /* 0x00009e00ffec7b82 */ /* 0x008ef00000000800 */
[----:B----4-:R-:W4:Y:S01]  /*595d0*/  LDC R238, c[0x0][0x278] ;  /* 0x00009e00ffee7b82 */ /* 0x010f220000000800 */
[----:B0-----:R-:W-:Y:S01]  /*595e0*/  IMAD R250, R247, 0x3c, RZ ;  /* 0x0000003cf7fa7824 */ /* 0x001fe200078e02ff */
[----:B-1----:R-:W-:-:S06]  /*595f0*/  SHF.L.U32 R239, R3, 0x5, RZ ;  /* 0x0000000503ef7819 */ /* 0x002fcc00000006ff */
[----:B------:R-:W0:Y:S01]  /*59600*/  LDC R237, c[0x0][0x278] ;  /* 0x00009e00ffed7b82 */ /* 0x000e220000000800 */
[----:B------:R-:W-:Y:S01]  /*59610*/  IADD3 R2, P3, R250, R244, RZ ;  /* 0x000000f4fa027210 */ /* 0x000fe20007f7e0ff */
[----:B---3--:R-:W-:-:S06]  /*59620*/  IMAD R3, R236, 0x1e, RZ ;  /* 0x0000001eec037824 */ /* 0x008fcc00078e02ff */
[----:B------:R-:W1:Y:S01]  /*59630*/  LDC R247, c[0x0][0x278] ;  /* 0x00009e00fff77b82 */ /* 0x000e620000000800 */
[----:B----4-:R-:W-:-:S07]  /*59640*/  IMAD R246, R238, 0x42, RZ ;  /* 0x00000042eef67824 */ /* 0x010fce00078e02ff */
[----:B------:R-:W3:Y:S01]  /*59650*/  LDC R238, c[0x0][0x278] ;  /* 0x00009e00ffee7b82 */ /* 0x000ee20000000800 */
[----:B------:R-:W-:-:S05]  /*59660*/  LEA.HI.X.SX32 R3, R3, R245, 0x1, P3 ;  /* 0x000000f503037211 */ /* 0x000fca00018f0eff */
[----:B------:R4:W-:Y:S01]  /*59670*/  STG.E.U16 desc[UR60][R2.64], R251 ;  /* 0x000000fb02007986 */ /* 0x0009e2000c10153c */
[----:B------:R-:W-:Y:S01]  /*59680*/  IMAD R249, R248, 0x3e, RZ ;  /* 0x0000003ef8f97824 */ /* 0x000fe200078e02ff */
[----:B----4-:R-:W4:Y:S01]  /*59690*/  LDC R3, c[0x0][0x278] ;  /* 0x00009e00ff037b82 */ /* 0x010f220000000800 */
[----:B0-----:R-:W-:-:S03]  /*596a0*/  LEA R237, R237, -R237, 0x5 ;  /* 0x800000ededed7211 */ /* 0x001fc600078e28ff */
[-C--:B------:R-:W-:Y:S02]  /*596b0*/  IADD3 R236, P0, R249, R244.reuse, RZ ;  /* 0x000000f4f9ec7210 */ /* 0x080fe40007f1e0ff */
[----:B-1----:R-:W-:Y:S02]  /*596c0*/  LEA R247, R247, R247, 0x5 ;  /* 0x000000f7f7f77211 */ /* 0x002fe400078e28ff */
[-C--:B---3--:R-:W-:Y:S02]  /*596d0*/  LEA R238, P3, R238, R244.reuse, 0x6 ;  /* 0x000000f4eeee7211 */ /* 0x088fe400078630ff */
[----:B------:R-:W-:Y:S02]  /*596e0*/  IADD3 R246, P4, R246, R244, RZ ;  /* 0x000000f4f6f67210 */ /* 0x000fe40007f9e0ff */
[----:B------:R-:W-:Y:S02]  /*596f0*/  LEA.HI.X.SX32 R237, R237, R245, 0x1, P0 ;  /* 0x000000f5eded7211 */ /* 0x000fe400000f0eff */
[----:B------:R-:W-:-:S02]  /*59700*/  PRMT R248, R251, 0x7632, R248 ;  /* 0x00007632fbf87816 */ /* 0x000fc400000000f8 */
[-C--:B------:R-:W-:Y:S01]  /*59710*/  LEA.HI.X.SX32 R239, R239, R245.reuse, 0x1, P3 ;  /* 0x000000f5efef7211 */ /* 0x080fe200018f0eff */
[----:B------:R-:W0:Y:S01]  /*59720*/  LDC R251, c[0x0][0x278] ;  /* 0x00009e00fffb7b82 */ /* 0x000e220000000800 */
[----:B------:R-:W-:Y:S02]  /*59730*/  LEA.HI.X.SX32 R247, R247, R245, 0x1, P4 ;  /* 0x000000f5f7f77211 */ /* 0x000fe400020f0eff */
[----:B------:R-:W-:Y:S01]  /*59740*/  PRMT R2, R4, 0x7632, R2 ;  /* 0x0000763204027816 */ /* 0x000fe20000000002 */
[----:B------:R1:W-:Y:S04]  /*59750*/  STG.E.U16 desc[UR60][R236.64], R248 ;  /* 0x000000f8ec007986 */ /* 0x0003e8000c10153c */
[----:B------:R-:W-:Y:S04]  /*59760*/  STG.E.U16 desc[UR60][R238.64], R4 ;  /* 0x00000004ee007986 */ /* 0x000fe8000c10153c */
[----:B------:R4:W-:Y:S01]  /*59770*/  STG.E.U16 desc[UR60][R246.64], R2 ;  /* 0x00000002f6007986 */ /* 0x0009e2000c10153c */
[----:B-1----:R-:W1:Y:S01]  /*59780*/  LDC R237, c[0x0][0x278] ;  /* 0x00009e00ffed7b82 */ /* 0x002e620000000800 */
[----:B----4-:R-:W-:-:S07]  /*59790*/  IMAD R246, R3, 0x44, RZ ;  /* 0x0000004403f67824 */ /* 0x010fce00078e02ff */
[----:B------:R-:W3:Y:S08]  /*597a0*/  LDC R239, c[0x0][0x278] ;  /* 0x00009e00ffef7b82 */ /* 0x000ef00000000800 */
[----:B------:R-:W4:Y:S08]  /*597b0*/  LDC R3, c[0x0][0x278] ;  /* 0x00009e00ff037b82 */ /* 0x000f300000000800 */
[----:B------:R-:W2:Y:S08]  /*597c0*/  LDC R238, c[0x0][0x278] ;  /* 0x00009e00ffee7b82 */ /* 0x000eb00000000800 */
[----:B------:R-:W0:Y:S01]  /*597d0*/  LDC R236, c[0x0][0x278] ;  /* 0x00009e00ffec7b82 */ /* 0x000e220000000800 */
[----:B-1----:R-:W-:Y:S01]  /*597e0*/  IMAD R248, R237, 0x46, RZ ;  /* 0x00000046edf87824 */ /* 0x002fe200078e02ff */
[----:B------:R-:W-:Y:S01]  /*597f0*/  IADD3 R2, P3, R246, R244, RZ ;  /* 0x000000f4f6027210 */ /* 0x000fe20007f7e0ff */
[----:B----4-:R-:W-:-:S05]  /*59800*/  IMAD R237, R3, 0x23, RZ ;  /* 0x0000002303ed7824 */ /* 0x010fca00078e02ff */
[----:B------:R-:W1:Y:S01]  /*59810*/  LDC R247, c[0x0][0x278] ;  /* 0x00009e00fff77b82 */ /* 0x000e620000000800 */
[----:B---3--:R-:W-:-:S05]  /*59820*/  IMAD R3, R239, 0x22, RZ ;  /* 0x00000022ef037824 */ /* 0x008fca00078e02ff */
[-C--:B------:R-:W-:Y:S01]  /*59830*/  LEA.HI.X.SX32 R3, R3, R245.reuse, 0x1, P3 ;  /* 0x000000f503037211 */ /* 0x080fe200018f0eff */
[----:B--2---:R-:W-:Y:S01]  /*59840*/  IMAD R4, R238, 0x48, RZ ;  /* 0x00000048ee047824 */ /* 0x004fe200078e02ff */
[----:B------:R-:W2:Y:S03]  /*59850*/  LDC R239, c[0x0][0x278] ;  /* 0x00009e00ffef7b82 */ /* 0x000ea60000000800 */
[----:B------:R3:W-:Y:S01]  /*59860*/  STG.E.U16 desc[UR60][R2.64], R5 ;  /* 0x0000000502007986 */ /* 0x0007e2000c10153c */
[----:B0-----:R-:W-:Y:S01]  /*59870*/  IMAD R238, R236, 0x4a, RZ ;  /* 0x0000004aecee7824 */ /* 0x001fe200078e02ff */
[----:B------:R-:W-:Y:S02]  /*59880*/  IADD3 R236, P0, R248, R244, RZ ;  /* 0x000000f4f8ec7210 */ /* 0x000fe40007f1e0ff */
[----:B---3--:R-:W-:Y:S02]  /*59890*/  PRMT R2, R5, 0x7632, R2 ;  /* 0x0000763205027816 */ /* 0x008fe40000000002 */
[----:B------:R-:W0:Y:S01]  /*598a0*/  LDC R5, c[0x0][0x278] ;  /* 0x00009e00ff057b82 */ /* 0x000e220000000800 */
[----:B------:R-:W-:-:S05]  /*598b0*/  LEA.HI.X.SX32 R237, R237, R245, 0x1, P0 ;  /* 0x000000f5eded7211 */ /* 0x000fca00000f0eff */
[----:B------:R3:W-:Y:S02]  /*598c0*/  STG.E.U16 desc[UR60][R236.64], R2 ;  /* 0x00000002ec007986 */ /* 0x0007e4000c10153c */
[----:B---3--:R-:W3:Y:S01]  /*598d0*/  LDC R237, c[0x0][0x278] ;  /* 0x00009e00ffed7b82 */ /* 0x008ee20000000800 */
[-C--:B------:R-:W-:Y:S01]  /*598e0*/  IADD3 R4, P3, R4, R244.reuse, RZ ;  /* 0x000000f404047210 */ /* 0x080fe20007f7e0ff */
[----:B0-----:R-:W-:Y:S01]  /*598f0*/  IMAD R5, R5, 0x24, RZ ;  /* 0x0000002405057824 */ /* 0x001fe200078e02ff */
[----:B------:R-:W-:Y:S01]  /*59900*/  IADD3 R238, P4, R238, R244, RZ ;  /* 0x000000f4eeee7210 */ /* 0x000fe20007f9e0ff */
[----:B--2---:R-:W-:Y:S01]  /*59910*/  IMAD R239, R239, 0x25, RZ ;  /* 0x00000025efef7824 */ /* 0x004fe200078e02ff */
[----:B------:R-:W-:Y:S01]  /*59920*/  PRMT R3, R6, 0x7632, R3 ;  /* 0x0000763206037816 */ /* 0x000fe20000000003 */
[----:B-1----:R-:W-:Y:S01]  /*59930*/  IMAD R247, R247, 0x4c, RZ ;  /* 0x0000004cf7f77824 */ /* 0x002fe200078e02ff */
[----:B------:R-:W-:Y:S01]  /*59940*/  LEA.HI.X.SX32 R5, R5, R245, 0x1, P3 ;  /* 0x000000f505057211 */ /* 0x000fe200018f0eff */
[----:B------:R-:W-:Y:S01]  /*59950*/  IMAD R251, R251, 0x4e, RZ ;  /* 0x0000004efbfb7824 */ /* 0x000fe200078e02ff */
[----:B------:R-:W0:Y:S03]  /*59960*/  LDC R236, c[0x0][0x278] ;  /* 0x00009e00ffec7b82 */ /* 0x000e260000000800 */
[----:B------:R3:W-:Y:S02]  /*59970*/  STG.E.U16 desc[UR60][R4.64], R6 ;  /* 0x0000000604007986 */ /* 0x0007e4000c10153c */
[----:B---3--:R-:W-:-:S03]  /*59980*/  IMAD R5, R237, 0x27, RZ ;  /* 0x00000027ed057824 */ /* 0x008fc600078e02ff */
[----:B------:R-:W1:Y:S08]  /*59990*/  LDC R4, c[0x0][0x278] ;  /* 0x00009e00ff047b82 */ /* 0x000e700000000800 */
[----:B------:R-:W2:Y:S01]  /*599a0*/  LDC R237, c[0x0][0x278] ;  /* 0x00009e00ffed7b82 */ /* 0x000ea20000000800 */
[----:B------:R-:W-:Y:S02]  /*599b0*/  LEA.HI.X.SX32 R239, R239, R245, 0x1, P4 ;  /* 0x000000f5efef7211 */ /* 0x000fe400020f0eff */
[----:B------:R-:W-:-:S03]  /*599c0*/  IADD3 R2, P3, R247, R244, RZ ;  /* 0x000000f4f7027210 */ /* 0x000fc60007f7e0ff */
[----:B------:R2:W-:Y:S02]  /*599d0*/  STG.E.U16 desc[UR60][R238.64], R3 ;  /* 0x00000003ee007986 */ /* 0x0005e4000c10153c */
[----:B--2---:R-:W-:Y:S02]  /*599e0*/  IMAD R3, R237, 0x26, RZ ;  /* 0x00000026ed037824 */ /* 0x004fe400078e02ff */
[----:B-1----:R-:W-:Y:S01]  /*599f0*/  IMAD R6, R4, 0x50, RZ ;  /* 0x0000005004067824 */ /* 0x002fe200078e02ff */
[----:B------:R-:W-:Y:S01]  /*59a00*/  PRMT R238, R7, 0x7632, R238 ;  /* 0x0000763207ee7816 */ /* 0x000fe200000000ee */
[----:B------:R-:W1:Y:S01]  /*59a10*/  LDC R237, c[0x0][0x278] ;  /* 0x00009e00ffed7b82 */ /* 0x000e620000000800 */
[----:B------:R-:W-:Y:S02]  /*59a20*/  LEA.HI.X.SX32 R3, R3, R245, 0x1, P3 ;  /* 0x000000f503037211 */ /* 0x000fe400018f0eff */
[----:B------:R-:W-:-:S03]  /*59a30*/  IADD3 R4, P0, R251, R244, RZ ;  /* 0x000000f4fb047210 */ /* 0x000fc60007f1e0ff */
[----:B------:R2:W-:Y:S01]  /*59a40*/  STG.E.U16 desc[UR60][R2.64], R7 ;  /* 0x0000000702007986 */ /* 0x0005e2000c10153c */
[----:B------:R-:W-:Y:S01]  /*59a50*/  LEA.HI.X.SX32 R5, R5, R245, 0x1, P0 ;  /* 0x000000f505057211 */ /* 0x000fe200000f0eff */
[----:B------:R-:W3:Y:S08]  /*59a60*/  LDC R239, c[0x0][0x278] ;  /* 0x00009e00ffef7b82 */ /* 0x000ef00000000800 */
[----:B--2---:R-:W2:Y:S01]  /*59a70*/  LDC R3, c[0x0][0x278] ;  /* 0x00009e00ff037b82 */ /* 0x004ea20000000800 */
[----:B------:R4:W-:Y:S07]  /*59a80*/  STG.E.U16 desc[UR60][R4.64], R238 ;  /* 0x000000ee04007986 */ /* 0x0009ee000c10153c */
[----:B----4-:R-:W4:Y:S01]  /*59a90*/  LDC R5, c[0x0][0x278] ;  /* 0x00009e00ff057b82 */ /* 0x010f220000000800 */
[----:B------:R-:W-:Y:S01]  /*59aa0*/  IADD3 R6, P3, R6, R244, RZ ;  /* 0x000000f406067210 */ /* 0x000fe20007f7e0ff */
[----:B0-----:R-:W-:-:S02]  /*59ab0*/  IMAD R236, R236, 0x52, RZ ;  /* 0x00000052ecec7824 */ /* 0x001fc400078e02ff */
[----:B--2---:R-:W-:Y:S02]  /*59ac0*/  IMAD R3, R3, 0x28, RZ ;  /* 0x0000002803037824 */ /* 0x004fe400078e02ff */
[----:B-1----:R-:W-:Y:S01]  /*59ad0*/  IMAD R237, R237, 0x29, RZ ;  /* 0x00000029eded7824 */ /* 0x002fe200078e02ff */
[----:B------:R-:W-:Y:S01]  /*59ae0*/  PRMT R2, R8, 0x7632, R2 ;  /* 0x0000763208027816 */ /* 0x000fe20000000002 */
[----:B---3--:R-:W-:Y:S01]  /*59af0*/  IMAD R239, R239, 0x54, RZ ;  /* 0x00000054efef7824 */ /* 0x008fe200078e02ff */
[----:B------:R-:W-:Y:S01]  /*59b00*/  LEA.HI.X.SX32 R7, R3, R245, 0x1, P3 ;  /* 0x000000f503077211 */ /* 0x000fe200018f0eff */
[----:B------:R-:W0:Y:S04]  /*59b10*/  LDC R238, c[0x0][0x278] ;  /* 0x00009e00ffee7b82 */ /* 0x000e280000000800 */
[----:B------:R1:W-:Y:S01]  /*59b20*/  STG.E.U16 desc[UR60][R6.64], R8 ;  /* 0x0000000806007986 */ /* 0x0003e2000c10153c */
[----:B----4-:R-:W-:-:S03]  /*59b30*/  IMAD R4, R5, 0x56, RZ ;  /* 0x0000005605047824 */ /* 0x010fc600078e02ff */
[----:B------:R-:W2:Y:S08]  /*59b40*/  LDC R3, c[0x0][0x278] ;  /* 0x00009e00ff037b82 */ /* 0x000eb00000000800 */
[----:B-1----:R-:W1:Y:S08]  /*59b50*/  LDC R7, c[0x0][0x278] ;  /* 0x00009e00ff077b82 */ /* 0x002e700000000800 */
[----:B------:R-:W3:Y:S01]  /*59b60*/  LDC R5, c[0x0][0x278] ;  /* 0x00009e00ff057b82 */ /* 0x000ee20000000800 */
[----:B------:R-:W-:-:S04]  /*59b70*/  IADD3 R236, P4, R236, R244, RZ ;  /* 0x000000f4ecec7210 */ /* 0x000fc80007f9e0ff */
[----:B------:R-:W-:Y:S01]  /*59b80*/  LEA.HI.X.SX32 R237, R237, R245, 0x1, P4 ;  /* 0x000000f5eded7211 */ /* 0x000fe200020f0eff */
[----:B--2---:R-:W-:-:S04]  /*59b90*/  IMAD R6, R3, 0x58, RZ ;  /* 0x0000005803067824 */ /* 0x004fc800078e02ff */
[----:B------:R2:W-:Y:S01]  /*59ba0*/  STG.E.U16 desc[UR60][R236.64], R2 ;  /* 0x00000002ec007986 */ /* 0x0005e2000c10153c */
[-C--:B------:R-:W-:Y:S01]  /*59bb0*/  IADD3 R4, P3, R4, R244.reuse, RZ ;  /* 0x000000f404047210 */ /* 0x080fe20007f7e0ff */
[----:B-1----:R-:W-:Y:S01]  /*59bc0*/  IMAD R3, R7, 0x2a, RZ ;  /* 0x0000002a07037824 */ /* 0x002fe200078e02ff */
[----:B------:R-:W-:Y:S01]  /*59bd0*/  PRMT R8, R9, 0x7632, R8 ;  /* 0x0000763209087816 */ /* 0x000fe20000000008 */
[----:B------:R-:W1:Y:S01]  /*59be0*/  LDC R7, c[0x0][0x278] ;  /* 0x00009e00ff077b82 */ /* 0x000e620000000800 */
[----:B--2---:R-:W-:Y:S01]  /*59bf0*/  IADD3 R2, P0, R239, R244, RZ ;  /* 0x000000f4ef027210 */ /* 0x004fe20007f1e0ff */
[----:B---3--:R-:W-:-:S03]  /*59c00*/  IMAD R5, R5, 0x2b, RZ ;  /* 0x0000002b05057824 */ /* 0x008fc600078e02ff */
[----:B------:R-:W-:-:S03]  /*59c10*/  LEA.HI.X.SX32 R3, R3, R245, 0x1, P0 ;  /* 0x000000f503037211 */ /* 0x000fc600000f0eff */
[----:B------:R-:W2:Y:S01]  /*59c20*/  LDC R237, c[0x0][0x278] ;  /* 0x00009e00ffed7b82 */ /* 0x000ea20000000800 */
[----:B------:R-:W-:Y:S01]  /*59c30*/  LEA.HI.X.SX32 R5, R5, R245, 0x1, P3 ;  /* 0x000000f505057211 */ /* 0x000fe200018f0eff */
[----:B------:R3:W-:Y:S04]  /*59c40*/  STG.E.U16 desc[UR60][R2.64], R9 ;  /* 0x0000000902007986 */ /* 0x0007e8000c10153c */
[----:B------:R4:W-:Y:S02]  /*59c50*/  STG.E.U16 desc[UR60][R4.64], R8 ;  /* 0x0000000804007986 */ /* 0x0009e4000c10153c */
[----:B------:R-:W2:Y:S01]  /*59c60*/  LDC R236, c[0x0][0x278] ;  /* 0x00009e00ffec7b82 */ /* 0x000ea20000000800 */
[----:B------:R-:W-:Y:S01]  /*59c70*/  IADD3 R6, P4, R6, R244, RZ ;  /* 0x000000f406067210 */ /* 0x000fe20007f9e0ff */
[----:B0-----:R-:W-:-:S02]  /*59c80*/  IMAD R238, R238, 0x5a, RZ ;  /* 0x0000005aeeee7824 */ /* 0x001fc400078e02ff */
[----:B-1----:R-:W-:-:S04]  /*59c90*/  IMAD R7, R7, 0x2c, RZ ;  /* 0x0000002c07077824 */ /* 0x002fc800078e02ff */
[----:B---3--:R-:W0:Y:S08]  /*59ca0*/  LDC R9, c[0x0][0x278] ;  /* 0x00009e00ff097b82 */ /* 0x008e300000000800 */
[----:B----4-:R-:W1:Y:S01]  /*59cb0*/  LDC R5, c[0x0][0x278] ;  /* 0x00009e00ff057b82 */ /* 0x010e620000000800 */
[----:B--2---:R-:W-:Y:S02]  /*59cc0*/  IMAD R237, R237, 0x5c, RZ ;  /* 0x0000005ceded7824 */ /* 0x004fe400078e02ff */
[----:B-1----:R-:W-:-:S05]  /*59cd0*/  IMAD R8, R5, 0x60, RZ ;  /* 0x0000006005087824 */ /* 0x002fca00078e02ff */
[----:B------:R-:W1:Y:S01]  /*59ce0*/  LDC R5, c[0x0][0x278] ;  /* 0x00009e00ff057b82 */ /* 0x000e620000000800 */
[-C--:B------:R-:W-:Y:S01]  /*59cf0*/  LEA.HI.X.SX32 R7, R7, R245.reuse, 0x1, P4 ;  /* 0x000000f507077211 */ /* 0x080fe200020f0eff */
[----:B------:R-:W-:Y:S01]  /*59d00*/  IMAD R3, R236, 0x2d, RZ ;  /* 0x0000002dec037824 */ /* 0x000fe200078e02ff */
[-C--:B------:R-:W-:Y:S02]  /*59d10*/  IADD3 R2, P3, R238, R244.reuse, RZ ;  /* 0x000000f4ee027210 */ /* 0x080fe40007f7e0ff */
[----:B------:R-:W-:Y:S01]  /*59d20*/  IADD3 R4, P0, R237, R244, RZ ;  /* 0x000000f4ed047210 */ /* 0x000fe20007f1e0ff */
[----:B------:R2:W-:Y:S01]  /*59d30*/  STG.E.U16 desc[UR60][R6.64], R10 ;  /* 0x0000000a06007986 */ /* 0x0005e2000c10153c */
[----:B------:R-:W-:Y:S02]  /*59d40*/  LEA.HI.X.SX32 R3, R3, R245, 0x1, P3 ;  /* 0x000000f503037211 */ /* 0x000fe400018f0eff */
[----:B--2---:R-:W-:Y:S01]  /*59d50*/  PRMT R10, R10, 0x7632, R10 ;  /* 0x000076320a0a7816 */ /* 0x004fe2000000000a */
[----:B-1----:R-:W-:-:S04]  /*59d60*/  IMAD R5, R5, 0x2e, RZ ;  /* 0x0000002e05057824 */ /* 0x002fc800078e02ff */
[----:B------:R1:W-:Y:S01]  /*59d70*/  STG.E.U16 desc[UR60][R2.64], R10 ;  /* 0x0000000a02007986 */ /* 0x0003e2000c10153c */
[----:B------:R-:W-:-:S05]  /*59d80*/  LEA.HI.X.SX32 R5, R5, R245, 0x1, P0 ;  /* 0x000000f505057211 */ /* 0x000fca00000f0eff */
[----:B------:R2:W-:Y:S01]  /*59d90*/  STG.E.U16 desc[UR60][R4.64], R11 ;  /* 0x0000000b04007986 */ /* 0x0005e2000c10153c */
[----:B0-----:R-:W-:Y:S02]  /*59da0*/  IMAD R236, R9, 0x5e, RZ ;  /* 0x0000005e09ec7824 */ /* 0x001fe400078e02ff */
[----:B------:R-:W0:Y:S08]  /*59db0*/  LDC R9, c[0x0][0x278] ;  /* 0x00009e00ff097b82 */ /* 0x000e300000000800 */
[----:B-1----:R-:W1:Y:S08]  /*59dc0*/  LDC R3, c[0x0][0x278] ;  /* 0x00009e00ff037b82 */ /* 0x002e700000000800 */
[----:B--2---:R-:W2:Y:S01]  /*59dd0*/  LDC R5, c[0x0][0x278] ;  /* 0x00009e00ff057b82 */ /* 0x004ea20000000800 */
[----:B------:R-:W-:-:S02]  /*59de0*/  IADD3 R6, P3, R236, R244, RZ ;  /* 0x000000f4ec067210 */ /* 0x000fc40007f7e0ff */
[----:B------:R-:W-:Y:S01]  /*59df0*/  PRMT R2, R11, 0x7632, R2 ;  /* 0x000076320b027816 */ /* 0x000fe20000000002 */
[----:B0-----:R-:W-:-:S04]  /*59e00*/  IMAD R7, R9, 0x2f, RZ ;  /* 0x0000002f09077824 */ /* 0x001fc800078e02ff */
[----:B------:R-:W0:Y:S01]  /*59e10*/  LDC R11, c[0x0][0x278] ;  /* 0x00009e00ff0b7b82 */ /* 0x000e220000000800 */
[----:B--2---:R-:W-:-:S07]  /*59e20*/  IMAD R4, R5, 0x64, RZ ;  /* 0x0000006405047824 */ /* 0x004fce00078e02ff */
[----:B------:R-:W2:Y:S08]  /*59e30*/  LDC R9, c[0x0][0x278] ;  /* 0x00009e00ff097b82 */ /* 0x000eb00000000800 */
[----:B------:R-:W3:Y:S01]  /*59e40*/  LDC R5, c[0x0][0x278] ;  /* 0x00009e00ff057b82 */ /* 0x000ee20000000800 */
[----:B------:R-:W-:Y:S01]  /*59e50*/  LEA.HI.X.SX32 R7, R7, R245, 0x1, P3 ;  /* 0x000000f507077211 */ /* 0x000fe200018f0eff */
[----:B-1----:R-:W-:-:S04]  /*59e60*/  IMAD R10, R3, 0x62, RZ ;  /* 0x00000062030a7824 */ /* 0x002fc800078e02ff */
[----:B------:R3:W-:Y:S02]  /*59e70*/  STG.E.U16 desc[UR60][R6.64], R2 ;  /* 0x0000000206007986 */ /* 0x0007e4000c10153c */
[----:B------:R-:W1:Y:S01]  /*59e80*/  LDC R3, c[0x0][0x278] ;  /* 0x00009e00ff037b82 */ /* 0x000e620000000800 */
[----:B---3--:R-:W-:-:S07]  /*59e90*/  IMAD R7, R5, 0x33, RZ ;  /* 0x0000003305077824 */ /* 0x008fce00078e02ff */
[----:B------:R-:W3:Y:S01]  /*59ea0*/  LDC R5, c[0x0][0x278] ;  /* 0x00009e00ff057b82 */ /* 0x000ee20000000800 */
[----:B--2---:R-:W-:Y:S01]  /*59eb0*/  IMAD R9, R9, 0x30, RZ ;  /* 0x0000003009097824 */ /* 0x004fe200078e02ff */
[-C--:B------:R-:W-:Y:S01]  /*59ec0*/  IADD3 R8, P4, R8, R244.reuse, RZ ;  /* 0x000000f408087210 */ /* 0x080fe20007f9e0ff */
[----:B0-----:R-:W-:Y:S01]  /*59ed0*/  IMAD R11, R11, 0x66, RZ ;  /* 0x000000660b0b7824 */ /* 0x001fe200078e02ff */
[-C--:B------:R-:W-:Y:S02]  /*59ee0*/  IADD3 R2, P0, R10, R244.reuse, RZ ;  /* 0x000000f40a027210 */ /* 0x080fe40007f1e0ff */
[-C--:B------:R-:W-:Y:S01]  /*59ef0*/  LEA.HI.X.SX32 R9, R9, R245.reuse, 0x1, P4 ;  /* 0x000000f509097211 */ /* 0x080fe200020f0eff */
[----:B-1----:R-:W-:Y:S01]  /*59f00*/  IMAD R3, R3, 0x31, RZ ;  /* 0x0000003103037824 */ /* 0x002fe200078e02ff */
[-C--:B------:R-:W-:Y:S02]  /*59f10*/  IADD3 R4, P3, R4, R244.reuse, RZ ;  /* 0x000000f404047210 */ /* 0x080fe40007f7e0ff */
[----:B------:R-:W-:Y:S01]  /*59f20*/  IADD3 R6, P4, R11, R244, RZ ;  /* 0x000000f40b067210 */ /* 0x000fe20007f9e0ff */
[----:B------:R0:W-:Y:S01]  /*59f30*/  STG.E.U16 desc[UR60][R8.64], R12 ;  /* 0x0000000c08007986 */ /* 0x0001e2000c10153c */
[----:B------:R-:W-:-:S02]  /*59f40*/  LEA.HI.X.SX32 R3, R3, R245, 0x1, P0 ;  /* 0x000000f503037211 */ /* 0x000fc400000f0eff */
[-C--:B------:R-:W-:Y:S01]  /*59f50*/  LEA.HI.X.SX32 R7, R7, R245.reuse, 0x1, P4 ;  /* 0x000000f507077211 */ /* 0x080fe200020f0eff */
[----:B---3--:R-:W-:Y:S01]  /*59f60*/  IMAD R5, R5, 0x32, RZ ;  /* 0x0000003205057824 */ /* 0x008fe200078e02ff */
[----:B0-----:R-:W-:Y:S01]  /*59f70*/  PRMT R12, R12, 0x7632, R12 ;  /* 0x000076320c0c7816 */ /* 0x001fe2000000000c */
[----:B------:R-:W0:Y:S01]  /*59f80*/  LDC R9, c[0x0][0x278] ;  /* 0x00009e00ff097b82 */ /* 0x000e220000000800 */
[----:B------:R-:W-:Y:S02]  /*59f90*/  PRMT R8, R13, 0x7632, R8 ;  /* 0x000076320d087816 */ /* 0x000fe40000000008 */
[----:B------:R-:W-:Y:S01]  /*59fa0*/  LEA.HI.X.SX32 R5, R5, R245, 0x1, P3 ;  /* 0x000000f505057211 */ /* 0x000fe200018f0eff */
[----:B------:R1:W-:Y:S04]  /*59fb0*/  STG.E.U16 desc[UR60][R2.64], R12 ;  /* 0x0000000c02007986 */ /* 0x0003e8000c10153c */
[----:B------:R-:W-:Y:S04]  /*59fc0*/  STG.E.U16 desc[UR60][R4.64], R13 ;  /* 0x0000000d04007986 */ /* 0x000fe8000c10153c */
[----:B------:R2:W-:Y:S01]  /*59fd0*/  STG.E.U16 desc[UR60][R6.64], R8 ;  /* 0x0000000806007986 */ /* 0x0005e2000c10153c */
[----:B-1----:R-:W1:Y:S08]  /*59fe0*/  LDC R3, c[0x0][0x278] ;  /* 0x00009e00ff037b82 */ /* 0x002e700000000800 */
[----:B--2---:R-:W2:Y:S01]  /*59ff0*/  LDC R7, c[0x0][0x278] ;  /* 0x00009e00ff077b82 */ /* 0x004ea20000000800 */
[----:B0-----:R-:W-:-:S07]  /*5a000*/  IMAD R2, R9, 0x68, RZ ;  /* 0x0000006809027824 */ /* 0x001fce00078e02ff */
[----:B------:R-:W0:Y:S08]  /*5a010*/  LDC R5, c[0x0][0x278] ;  /* 0x00009e00ff057b82 */ /* 0x000e300000000800 */
[----:B------:R-:W3:Y:S01]  /*5a020*/  LDC R6, c[0x0][0x278] ;  /* 0x00009e00ff067b82 */ /* 0x000ee20000000800 */
[----:B--2---:R-:W-:-:S07]  /*5a030*/  IMAD R9, R7, 0x34, RZ ;  /* 0x0000003407097824 */ /* 0x004fce00078e02ff */
[----:B------:R-:W2:Y:S08]  /*5a040*/  LDC R8, c[0x0][0x278] ;  /* 0x00009e00ff087b82 */ /* 0x000eb00000000800 */
[----:B------:R-:W4:Y:S01]  /*5a050*/  LDC R7, c[0x0][0x278] ;  /* 0x00009e00ff077b82 */ /* 0x000f220000000800 */
[----:B------:R-:W-:Y:S01]  /*5a060*/  IADD3 R2, P3, R2, R244, RZ ;  /* 0x000000f402027210 */ /* 0x000fe20007f7e0ff */
[----:B0-----:R-:W-:-:S02]  /*5a070*/  IMAD R4, R5, 0x6a, RZ ;  /* 0x0000006a05047824 */ /* 0x001fc400078e02ff */
[----:B-1----:R-:W-:Y:S01]  /*5a080*/  IMAD R5, R3, 0x35, RZ ;  /* 0x0000003503057824 */ /* 0x002fe200078e02ff */
[----:B------:R-:W-:-:S03]  /*5a090*/  LEA.HI.X.SX32 R3, R9, R245, 0x1, P3 ;  /* 0x000000f509037211 */ /* 0x000fc600018f0eff */
[----:B------:R-:W0:Y:S08]  /*5a0a0*/  LDC R12, c[0x0][0x278] ;  /* 0x00009e00ff0c7b82 */ /* 0x000e300000000800 */
[----:B------:R-:W1:Y:S01]  /*5a0b0*/  LDC R13, c[0x0][0x278] ;  /* 0x00009e00ff0d7b82 */ /* 0x000e620000000800 */
[----:B----4-:R-:W-:-:S07]  /*5a0c0*/  IMAD R9, R7, 0x37, RZ ;  /* 0x0000003707097824 */ /* 0x010fce00078e02ff */
[----:B------:R-:W4:Y:S01]  /*5a0d0*/  LDC R7, c[0x0][0x278] ;  /* 0x00009e00ff077b82 */ /* 0x000f220000000800 */
[----:B---3--:R-:W-:Y:S02]  /*5a0e0*/  IMAD R6, R6, 0x6c, RZ ;  /* 0x0000006c06067824 */ /* 0x008fe400078e02ff */
[----:B--2---:R-:W-:Y:S01]  /*5a0f0*/  IMAD R8, R8, 0x6e, RZ ;  /* 0x0000006e08087824 */ /* 0x004fe200078e02ff */
[-C--:B------:R-:W-:Y:S02]  /*5a100*/  IADD3 R4, P0, R4, R244.reuse, RZ ;  /* 0x000000f404047210 */ /* 0x080fe40007f1e0ff */
[-C--:B------:R-:W-:Y:S01]  /*5a110*/  IADD3 R6, P3, R6, R244.reuse, RZ ;  /* 0x000000f406067210 */ /* 0x080fe20007f7e0ff */
[----:B------:R2:W-:Y:S01]  /*5a120*/  STG.E.U16 desc[UR60][R2.64], R14 ;  /* 0x0000000e02007986 */ /* 0x0005e2000c10153c */
[----:B------:R-:W-:Y:S02]  /*5a130*/  IADD3 R8, P4, R8, R244, RZ ;  /* 0x000000f408087210 */ /* 0x000fe40007f9e0ff */
[----:B------:R-:W-:-:S02]  /*5a140*/  LEA.HI.X.SX32 R5, R5, R245, 0x1, P0 ;  /* 0x000000f505057211 */ /* 0x000fc400000f0eff */
[----:B------:R-:W-:Y:S02]  /*5a150*/  LEA.HI.X.SX32 R9, R9, R245, 0x1, P4 ;  /* 0x000000f509097211 */ /* 0x000fe400020f0eff */
[----:B--2---:R-:W-:Y:S01]  /*5a160*/  PRMT R14, R14, 0x7632, R14 ;  /* 0x000076320e0e7816 */ /* 0x004fe2000000000e */
[----:B------:R-:W2:Y:S01]  /*5a170*/  LDC R3, c[0x0][0x278] ;  /* 0x00009e00ff037b82 */ /* 0x000ea20000000800 */
[----:B----4-:R-:W-:Y:S01]  /*5a180*/  IMAD R7, R7, 0x36, RZ ;  /* 0x0000003607077824 */ /* 0x010fe200078e02ff */
[----:B------:R-:W-:-:S04]  /*5a190*/  PRMT R2, R15, 0x7632, R2 ;  /* 0x000076320f027816 */ /* 0x000fc80000000002 */
[----:B------:R-:W-:Y:S01]  /*5a1a0*/  LEA.HI.X.SX32 R7, R7, R245, 0x1, P3 ;  /* 0x000000f507077211 */ /* 0x000fe200018f0eff */
[----:B------:R3:W-:Y:S04]  /*5a1b0*/  STG.E.U16 desc[UR60][R4.64], R14 ;  /* 0x0000000e04007986 */ /* 0x0007e8000c10153c */
[----:B------:R-:W-:Y:S04]  /*5a1c0*/  STG.E.U16 desc[UR60][R6.64], R15 ;  /* 0x0000000f06007986 */ /* 0x000fe8000c10153c */
[----:B------:R4:W-:Y:S01]  /*5a1d0*/  STG.E.U16 desc[UR60][R8.64], R2 ;  /* 0x0000000208007986 */ /* 0x0009e2000c10153c */
[----:B---3--:R-:W3:Y:S08]  /*5a1e0*/  LDC R14, c[0x0][0x278] ;  /* 0x00009e00ff0e7b82 */ /* 0x008ef00000000800 */
[----:B----4-:R-:W4:Y:S08]  /*5a1f0*/  LDC R9, c[0x0][0x278] ;  /* 0x00009e00ff097b82 */ /* 0x010f300000000800 */
[----:B------:R-:W3:Y:S01]  /*5a200*/  LDC R7, c[0x0][0x278] ;  /* 0x00009e00ff077b82 */ /* 0x000ee20000000800 */
[----:B0-----:R-:W-:-:S07]  /*5a210*/  IMAD R2, R12, 0x70, RZ ;  /* 0x000000700c027824 */ /* 0x001fce00078e02ff */
[----:B------:R-:W0:Y:S01]  /*5a220*/  LDC R6, c[0x0][0x278] ;  /* 0x00009e00ff067b82 */ /* 0x000e220000000800 */
[----:B------:R-:W-:Y:S01]  /*5a230*/  IADD3 R2, P3, R2, R244, RZ ;  /* 0x000000f402027210 */ /* 0x000fe20007f7e0ff */
[----:B-1----:R-:W-:Y:S02]  /*5a240*/  IMAD R4, R13, 0x72, RZ ;  /* 0x000000720d047824 */ /* 0x002fe400078e02ff */
[----:B--2---:R-:W-:Y:S02]  /*5a250*/  IMAD R5, R3, 0x39, RZ ;  /* 0x0000003903057824 */ /* 0x004fe400078e02ff */
[----:B----4-:R-:W-:Y:S02]  /*5a260*/  IMAD R9, R9, 0x38, RZ ;  /* 0x0000003809097824 */ /* 0x010fe400078e02ff */
[----:B------:R-:W1:Y:S01]  /*5a270*/  LDC R12, c[0x0][0x278] ;  /* 0x00009e00ff0c7b82 */ /* 0x000e620000000800 */
[----:B---3--:R-:W-:-:S07]  /*5a280*/  IMAD R8, R7, 0x76, RZ ;  /* 0x0000007607087824 */ /* 0x008fce00078e02ff */
[----:B------:R-:W2:Y:S01]  /*5a290*/  LDC R15, c[0x0][0x278] ;  /* 0x00009e00ff0f7b82 */ /* 0x000ea20000000800 */
[----:B------:R-:W-:-:S07]  /*5a2a0*/  LEA.HI.X.SX32 R3, R9, R245, 0x1, P3 ;  /* 0x000000f509037211 */ /* 0x000fce00018f0eff */
[----:B------:R-:W3:Y:S01]  /*5a2b0*/  LDC R7, c[0x0][0x278] ;  /* 0x00009e00ff077b82 */ /* 0x000ee20000000800 */
[----:B------:R-:W-:Y:S01]  /*5a2c0*/  IADD3 R4, P0, R4, R244, RZ ;  /* 0x000000f404047210 */ /* 0x000fe20007f1e0ff */
[----:B------:R4:W-:Y:S03]  /*5a2d0*/  STG.E.U16 desc[UR60][R2.64], R16 ;  /* 0x0000001002007986 */ /* 0x0009e6000c10153c */
[----:B------:R-:W-:Y:S01]  /*5a2e0*/  LEA.HI.X.SX32 R5, R5, R245, 0x1, P0 ;  /* 0x000000f505057211 */ /* 0x000fe200000f0eff */
[----:B0-----:R-:W-:Y:S02]  /*5a2f0*/  IMAD R6, R6, 0x74, RZ ;  /* 0x0000007406067824 */ /* 0x001fe400078e02ff */
[----:B------:R-:W0:Y:S01]  /*5a300*/  LDC R13, c[0x0][0x278] ;  /* 0x00009e00ff0d7b82 */ /* 0x000e220000000800 */
[----:B----4-:R-:W-:-:S07]  /*5a310*/  PRMT R16, R16, 0x7632, R16 ;  /* 0x0000763210107816 */ /* 0x010fce0000000010 */
[----:B------:R-:W4:Y:S01]  /*5a320*/  LDC R3, c[0x0][0x278] ;  /* 0x00009e00ff037b82 */ /* 0x000f220000000800 */
[----:B------:R2:W-:Y:S01]  /*5a330*/  STG.E.U16 desc[UR60][R4.64], R16 ;  /* 0x0000001004007986 */ /* 0x0005e2000c10153c */
[----:B-1----:R-:W-:Y:S01]  /*5a340*/  IMAD R12, R12, 0x3a, RZ ;  /* 0x0000003a0c0c7824 */ /* 0x002fe200078e02ff */
[----:B------:R-:W-:-:S05]  /*5a350*/  IADD3 R6, P3, R6, R244, RZ ;  /* 0x000000f406067210 */ /* 0x000fca0007f7e0ff */
[----:B--2---:R-:W1:Y:S01]  /*5a360*/  LDC R5, c[0x0][0x278] ;  /* 0x00009e00ff057b82 */ /* 0x004e620000000800 */
[----:B---3--:R-:W-:Y:S01]  /*5a370*/  IMAD R9, R7, 0x3b, RZ ;  /* 0x0000003b07097824 */ /* 0x008fe200078e02ff */
[----:B------:R-:W-:Y:S02]  /*5a380*/  IADD3 R8, P4, R8, R244, RZ ;  /* 0x000000f408087210 */ /* 0x000fe40007f9e0ff */
[-C--:B------:R-:W-:Y:S02]  /*5a390*/  LEA.HI.X.SX32 R7, R12, R245.reuse, 0x1, P3 ;  /* 0x000000f50c077211 */ /* 0x080fe400018f0eff */
[----:B------:R-:W-:Y:S02]  /*5a3a0*/  LEA.HI.X.SX32 R9, R9, R245, 0x1, P4 ;  /* 0x000000f509097211 */ /* 0x000fe400020f0eff */
[----:B------:R-:W-:Y:S01]  /*5a3b0*/  PRMT R2, R17, 0x7632, R2 ;  /* 0x0000763211027816 */ /* 0x000fe20000000002 */
[----:B------:R-:W2:Y:S01]  /*5a3c0*/  LDC R12, c[0x0][0x278] ;  /* 0x00009e00ff0c7b82 */ /* 0x000ea20000000800 */
[----:B------:R3:W-:Y:S01]  /*5a3d0*/  STG.E.U16 desc[UR60][R6.64], R17 ;  /* 0x0000001106007986 */ /* 0x0007e2000c10153c */
[----:B------:R-:W-:-:S03]  /*5a3e0*/  IMAD R4, R15, 0x7a, RZ ;  /* 0x0000007a0f047824 */ /* 0x000fc600078e02ff */
[----:B------:R0:W-:Y:S02]  /*5a3f0*/  STG.E.U16 desc[UR60][R8.64], R2 ;  /* 0x0000000208007986 */ /* 0x0001e4000c10153c */
[----:B------:R-:W-:Y:S01]  /*5a400*/  IADD3 R4, P3, R4, R244, RZ ;  /* 0x000000f404047210 */ /* 0x000fe20007f7e0ff */
[----:B------:R-:W2:Y:S01]  /*5a410*/  LDC R16, c[0x0][0x278] ;  /* 0x00009e00ff107b82 */ /* 0x000ea20000000800 */
[----:B-1----:R-:W-:-:S07]  /*5a420*/  IMAD R5, R5, 0x3d, RZ ;  /* 0x0000003d05057824 */ /* 0x002fce00078e02ff */
[----:B---3--:R-:W1:Y:S01]  /*5a430*/  LDC R17, c[0x0][0x278] ;  /* 0x00009e00ff117b82 */ /* 0x008e620000000800 */
[----:B0-----:R-:W-:Y:S02]  /*5a440*/  IMAD R2, R14, 0x78, RZ ;  /* 0x000000780e027824 */ /* 0x001fe400078e02ff */
[----:B----4-:R-:W-:-:S03]  /*5a450*/  IMAD R6, R3, 0x7c, RZ ;  /* 0x0000007c03067824 */ /* 0x010fc600078e02ff */
[----:B------:R-:W-:Y:S02]  /*5a460*/  IADD3 R2, P0, R2, R244, RZ ;  /* 0x000000f402027210 */ /* 0x000fe40007f1e0ff */
[-C--:B------:R-:W-:Y:S01]  /*5a470*/  LEA.HI.X.SX32 R5, R5, R245.reuse, 0x1, P3 ;  /* 0x000000f505057211 */ /* 0x080fe200018f0eff */
[----:B------:R-:W0:Y:S01]  /*5a480*/  LDC R14, c[0x0][0x278] ;  /* 0x00009e00ff0e7b82 */ /* 0x000e220000000800 */
[----:B------:R-:W-:Y:S02]  /*5a490*/  LEA.HI.X.SX32 R3, R250, R245, 0x1, P0 ;  /* 0x000000f5fa037211 */ /* 0x000fe400000f0eff */
[----:B------:R-:W-:-:S03]  /*5a4a0*/  PRMT R8, R18, 0x7632, R8 ;  /* 0x0000763212087816 */ /* 0x000fc60000000008 */
[----:B------:R-:W-:Y:S01]  /*5a4b0*/  STG.E.U16 desc[UR60][R2.64], R18 ;  /* 0x0000001202007986 */ /* 0x000fe2000c10153c */
[----:B------:R-:W-:Y:S01]  /*5a4c0*/  IADD3 R6, P4, R6, R244, RZ ;  /* 0x000000f406067210 */ /* 0x000fe20007f9e0ff */
[----:B------:R-:W3:Y:S02]  /*5a4d0*/  LDC R15, c[0x0][0x278] ;  /* 0x00009e00ff0f7b82 */ /* 0x000ee40000000800 */
[----:B------:R4:W-:Y:S01]  /*5a4e0*/  STG.E.U16 desc[UR60][R4.64], R8 ;  /* 0x0000000804007986 */ /* 0x0009e2000c10153c */
[----:B------:R-:W-:Y:S01]  /*5a4f0*/  LEA.HI.X.SX32 R7, R249, R245, 0x1, P4 ;  /* 0x000000f5f9077211 */ /* 0x000fe200020f0eff */
[----:B--2---:R-:W-:-:S04]  /*5a500*/  IMAD R249, R12, 0x7e, RZ ;  /* 0x0000007e0cf97824 */ /* 0x004fc800078e02ff */
[----:B------:R-:W2:Y:S08]  /*5a510*/  LDC R12, c[0x0][0x278] ;  /* 0x00009e00ff0c7b82 */ /* 0x000eb00000000800 */
[----:B----4-:R-:W4:Y:S01]  /*5a520*/  LDC R4, c[0x0][0x278] ;  /* 0x00009e00ff047b82 */ /* 0x010f220000000800 */
[----:B0-----:R-:W-:Y:S02]  /*5a530*/  LEA R3, R14, -R14, 0x6 ;  /* 0x8000000e0e037211 */ /* 0x001fe400078e30ff */
[----:B------:R-:W-:-:S02]  /*5a540*/  IADD3 R2, P0, R249, R244, RZ ;  /* 0x000000f4f9027210 */ /* 0x000fc40007f1e0ff */
[----:B------:R-:W-:Y:S02]  /*5a550*/  PRMT R9, R19, 0x7632, R9 ;  /* 0x0000763213097816 */ /* 0x000fe40000000009 */
[----:B------:R-:W-:Y:S01]  /*5a560*/  LEA.HI.X.SX32 R3, R3, R245, 0x1, P0 ;  /* 0x000000f503037211 */ /* 0x000fe200000f0eff */
[----:B------:R0:W-:Y:S01]  /*5a570*/  STG.E.U16 desc[UR60][R6.64], R19 ;  /* 0x0000001306007986 */ /* 0x0001e2000c10153c */
[----:B------:R-:W-:Y:S01]  /*5a580*/  SHF.L.U32 R5, R13, 0x6, RZ ;  /* 0x000000060d057819 */ /* 0x000fe200000006ff */
[----:B------:R-:W3:Y:S01]  /*5a590*/  LDC R250, c[0x0][0x278] ;  /* 0x00009e00fffa7b82 */ /* 0x000ee20000000800 */
[----:B------:R-:W-:Y:S01]  /*5a5a0*/  IMAD R8, R16, 0x84, RZ ;  /* 0x0000008410087824 */ /* 0x000fe200078e02ff */
[----:B------:R1:W-:Y:S01]  /*5a5b0*/  STG.E.U16 desc[UR60][R2.64], R9 ;  /* 0x0000000902007986 */ /* 0x0003e2000c10153c */
[----:B--2---:R-:W-:-:S05]  /*5a5c0*/  IMAD R12, R12, 0x42, RZ ;  /* 0x000000420c0c7824 */ /* 0x004fca00078e02ff */
[----:B------:R-:W2:Y:S01]  /*5a5d0*/  LDC R18, c[0x0][0x278] ;  /* 0x00009e00ff127b82 */ /* 0x000ea20000000800 */
[----:B----4-:R-:W-:-:S07]  /*5a5e0*/  LEA R4, P3, R4, R244, 0x7 ;  /* 0x000000f404047211 */ /* 0x010fce00078638ff */
[----:B0-----:R-:W0:Y:S01]  /*5a5f0*/  LDC R19, c[0x0][0x278] ;  /* 0x00009e00ff137b82 */ /* 0x001e220000000800 */
[----:B------:R-:W-:Y:S02]  /*5a600*/  LEA.HI.X.SX32 R5, R5, R245, 0x1, P3 ;  /* 0x000000f505057211 */ /* 0x000fe400018f0eff */
[----:B------:R-:W-:-:S05]  /*5a610*/  IADD3 R8, P3, R8, R244, RZ ;  /* 0x000000f408087210 */ /* 0x000fca0007f7e0ff */
[----:B-1----:R-:W1:Y:S01]  /*5a620*/  LDC R3, c[0x0][0x278] ;  /* 0x00009e00ff037b82 */ /* 0x002e620000000800 */
[----:B------:R4:W-:Y:S01]  /*5a630*/  STG.E.U16 desc[UR60][R4.64], R20 ;  /* 0x0000001404007986 */ /* 0x0009e2000c10153c */
[----:B------:R-:W-:Y:S01]  /*5a640*/  LEA.HI.X.SX32 R9, R12, R245, 0x1, P3 ;  /* 0x000000f50c097211 */ /* 0x000fe200018f0eff */
[----:B------:R-:W-:-:S05]  /*5a650*/  IMAD R6, R17, 0x82, RZ ;  /* 0x0000008211067824 */ /* 0x000fca00078e02ff */
[----:B------:R-:W2:Y:S08]  /*5a660*/  LDC R12, c[0x0][0x278] ;  /* 0x00009e00ff0c7b82 */ /* 0x000eb00000000800 */
[----:B----4-:R-:W4:Y:S01]  /*5a670*/  LDC R5, c[0x0][0x278] ;  /* 0x00009e00ff057b82 */ /* 0x010f220000000800 */
[----:B---3--:R-:W-:Y:S02]  /*5a680*/  LEA R7, R15, R15, 0x6 ;  /* 0x0000000f0f077211 */ /* 0x008fe400078e30ff */
[----:B------:R-:W-:Y:S01]  /*5a690*/  IADD3 R6, P0, R6, R244, RZ ;  /* 0x000000f406067210 */ /* 0x000fe20007f1e0ff */
[----:B------:R-:W-:Y:S01]  /*5a6a0*/  IMAD R250, R250, 0x86, RZ ;  /* 0x00000086fafa7824 */ /* 0x000fe200078e02ff */
[----:B------:R-:W-:-:S02]  /*5a6b0*/  PRMT R2, R20, 0x7632, R2 ;  /* 0x0000763214027816 */ /* 0x000fc40000000002 */
[----:B------:R-:W-:Y:S01]  /*5a6c0*/  LEA.HI.X.SX32 R7, R7, R245, 0x1, P0 ;  /* 0x000000f507077211 */ /* 0x000fe200000f0eff */
[----:B0-----:R-:W-:Y:S01]  /*5a6d0*/  IMAD R17, R19, 0x88, RZ ;  /* 0x0000008813117824 */ /* 0x001fe200078e02ff */
[----:B------:R-:W0:Y:S01]  /*5a6e0*/  LDC R15, c[0x0][0x278] ;  /* 0x00009e00ff0f7b82 */ /* 0x000e220000000800 */
[----:B-1----:R-:W-:Y:S02]  /*5a6f0*/  IMAD R3, R3, 0x43, RZ ;  /* 0x0000004303037824 */ /* 0x002fe400078e02ff */
[----:B------:R1:W-:Y:S01]  /*5a700*/  STG.E.U16 desc[UR60][R6.64], R2 ;  /* 0x0000000206007986 */ /* 0x0003e2000c10153c */
[----:B------:R-:W-:-:S03]  /*5a710*/  IADD3 R4, P3, R17, R244, RZ ;  /* 0x000000f411047210 */ /* 0x000fc60007f7e0ff */
[----:B------:R3:W-:Y:S01]  /*5a720*/  STG.E.U16 desc[UR60][R8.64], R21 ;  /* 0x0000001508007986 */ /* 0x0007e2000c10153c */
[----:B--2---:R-:W-:Y:S01]  /*5a730*/  IMAD R16, R18, 0x8a, RZ ;  /* 0x0000008a12107824 */ /* 0x004fe200078e02ff */
[----:B------:R-:W2:Y:S01]  /*5a740*/  LDC R14, c[0x0][0x278] ;  /* 0x00009e00ff0e7b82 */ /* 0x000ea20000000800 */
[----:B-1----:R-:W-:Y:S01]  /*5a750*/  IADD3 R2, P0, R250, R244, RZ ;  /* 0x000000f4fa027210 */ /* 0x002fe20007f1e0ff */
[----:B----4-:R-:W-:Y:S01]  /*5a760*/  IMAD R7, R5, 0x45, RZ ;  /* 0x0000004505077824 */ /* 0x010fe200078e02ff */
[----:B------:R-:W-:-:S05]  /*5a770*/  LEA.HI.X.SX32 R5, R246, R245, 0x1, P3 ;  /* 0x000000f5f6057211 */ /* 0x000fca00018f0eff */
[----:B------:R-:W1:Y:S01]  /*5a780*/  LDC R13, c[0x0][0x278] ;  /* 0x00009e00ff0d7b82 */ /* 0x000e620000000800 */
[----:B------:R-:W-:Y:S02]  /*5a790*/  LEA.HI.X.SX32 R3, R3, R245, 0x1, P0 ;  /* 0x000000f503037211 */ /* 0x000fe400000f0eff */
[----:B---3--:R-:W-:Y:S01]  /*5a7a0*/  PRMT R21, R21, 0x7632, R21 ;  /* 0x0000763215157816 */ /* 0x008fe20000000015 */
[----:B------:R-:W-:-:S04]  /*5a7b0*/  IMAD R18, R12, 0x8e, RZ ;  /* 0x0000008e0c127824 */ /* 0x000fc800078e02ff */
[----:B------:R-:W3:Y:S01]  /*5a7c0*/  LDC R9, c[0x0][0x278] ;  /* 0x00009e00ff097b82 */ /* 0x000ee20000000800 */
[----:B------:R-:W-:Y:S01]  /*5a7d0*/  STG.E.U16 desc[UR60][R2.64], R21 ;  /* 0x0000001502007986 */ /* 0x000fe2000c10153c */
[----:B------:R-:W-:-:S03]  /*5a7e0*/  IADD3 R6, P4, R16, R244, RZ ;  /* 0x000000f410067210 */ /* 0x000fc60007f9e0ff */
[----:B------:R4:W-:Y:S03]  /*5a7f0*/  STG.E.U16 desc[UR60][R4.64], R22 ;  /* 0x0000001604007986 */ /* 0x0009e6000c10153c */
[----:B------:R-:W2:Y:S01]  /*5a800*/  LDC R17, c[0x0][0x278] ;  /* 0x00009e00ff117b82 */ /* 0x000ea20000000800 */
[----:B------:R-:W-:Y:S02]  /*5a810*/  LEA.HI.X.SX32 R7, R7, R245, 0x1, P4 ;  /* 0x000000f507077211 */ /* 0x000fe400020f0eff */
[----:B------:R-:W-:-:S05]  /*5a820*/  PRMT R8, R22, 0x7632, R8 ;  /* 0x0000763216087816 */ /* 0x000fca0000000008 */
[----:B------:R-:W2:Y:S01]  /*5a830*/  LDC R246, c[0x0][0x278] ;  /* 0x00009e00fff67b82 */ /* 0x000ea20000000800 */
[----:B----4-:R-:W-:-:S07]  /*5a840*/  IADD3 R4, P0, R18, R244, RZ ;  /* 0x000000f412047210 */ /* 0x010fce0007f1e0ff */
[----:B------:R-:W4:Y:S01]  /*5a850*/  LDC R18, c[0x0][0x278] ;  /* 0x00009e00ff127b82 */ /* 0x000f220000000800 */
[----:B------:R0:W-:Y:S01]  /*5a860*/  STG.E.U16 desc[UR60][R6.64], R8 ;  /* 0x0000000806007986 */ /* 0x0001e2000c10153c */
[----:B---3--:R-:W-:Y:S02]  /*5a870*/  IMAD R9, R9, 0x8c, RZ ;  /* 0x0000008c09097824 */ /* 0x008fe400078e02ff */
[----:B-1----:R-:W-:-:S04]  /*5a880*/  IMAD R5, R13, 0x47, RZ ;  /* 0x000000470d057824 */ /* 0x002fc800078e02ff */
[----:B------:R-:W1:Y:S01]  /*5a890*/  LDC R16, c[0x0][0x278] ;  /* 0x00009e00ff107b82 */ /* 0x000e620000000800 */
[----:B0-----:R-:W-:-:S07]  /*5a8a0*/  IMAD R6, R15, 0x90, RZ ;  /* 0x000000900f067824 */ /* 0x001fce00078e02ff */
[----:B------:R-:W0:Y:S01]  /*5a8b0*/  LDC R15, c[0x0][0x278] ;  /* 0x00009e00ff0f7b82 */ /* 0x000e220000000800 */
[----:B------:R-:W-:Y:S01]  /*5a8c0*/  IADD3 R2, P3, R9, R244, RZ ;  /* 0x000000f409027210 */ /* 0x000fe20007f7e0ff */
[----:B--2---:R-:W-:Y:S02]  /*5a8d0*/  IMAD R8, R14, 0x92, RZ ;  /* 0x000000920e087824 */ /* 0x004fe400078e02ff */
[----:B------:R-:W-:Y:S01]  /*5a8e0*/  IMAD R9, R17, 0x49, RZ ;  /* 0x0000004911097824 */ /* 0x000fe200078e02ff */
[----:B------:R-:W-:-:S03]  /*5a8f0*/  LEA.HI.X.SX32 R3, R248, R245, 0x1, P3 ;  /* 0x000000f5f8037211 */ /* 0x000fc600018f0eff */
[----:B------:R-:W2:Y:S01]  /*5a900*/  LDC R20, c[0x0][0x278] ;  /* 0x00009e00ff147b82 */ /* 0x000ea20000000800 */
[----:B----4-:R-:W-:Y:S01]  /*5a910*/  IMAD R18, R18, 0x48, RZ ;  /* 0x0000004812127824 */ /* 0x010fe200078e02ff */
[-C--:B------:R-:W-:Y:S02]  /*5a920*/  IADD3 R6, P3, R6, R244.reuse, RZ ;  /* 0x000000f406067210 */ /* 0x080fe40007f7e0ff */
[----:B------:R-:W-:-:S04]  /*5a930*/  IADD3 R8, P4, R8, R244, RZ ;  /* 0x000000f408087210 */ /* 0x000fc80007f9e0ff */
[----:B------:R-:W3:Y:S01]  /*5a940*/  LDC R21, c[0x0][0x278] ;  /* 0x00009e00ff157b82 */ /* 0x000ee20000000800 */
[----:B------:R-:W-:Y:S01]  /*5a950*/  LEA.HI.X.SX32 R5, R5, R245, 0x1, P0 ;  /* 0x000000f505057211 */ /* 0x000fe200000f0eff */
[----:B------:R4:W-:Y:S01]  /*5a960*/  STG.E.U16 desc[UR60][R2.64], R23 ;  /* 0x0000001702007986 */ /* 0x0009e2000c10153c */
[----:B------:R-:W-:-:S05]  /*5a970*/  PRMT R12, R23, 0x7632, R12 ;  /* 0x00007632170c7816 */ /* 0x000fca000000000c */
[----:B------:R-:W3:Y:S01]  /*5a980*/  LDC R19, c[0x0][0x278] ;  /* 0x00009e00ff137b82 */ /* 0x000ee20000000800 */
[-C--:B------:R-:W-:Y:S01]  /*5a990*/  LEA.HI.X.SX32 R7, R18, R245.reuse, 0x1, P3 ;  /* 0x000000f512077211 */ /* 0x080fe200018f0eff */
[----:B------:R-:W-:Y:S01]  /*5a9a0*/  IMAD R246, R246, 0x94, RZ ;  /* 0x00000094f6f67824 */ /* 0x000fe200078e02ff */
[----:B------:R-:W-:-:S05]  /*5a9b0*/  LEA.HI.X.SX32 R9, R9, R245, 0x1, P4 ;  /* 0x000000f509097211 */ /* 0x000fca00020f0eff */
[----:B------:R-:W3:Y:S01]  /*5a9c0*/  LDC R14, c[0x0][0x278] ;  /* 0x00009e00ff0e7b82 */ /* 0x000ee20000000800 */
[----:B----4-:R-:W-:Y:S01]  /*5a9d0*/  PRMT R2, R24, 0x7632, R2 ;  /* 0x0000763218027816 */ /* 0x010fe20000000002 */
[----:B------:R-:W-:Y:S01]  /*5a9e0*/  STG.E.U16 desc[UR60][R4.64], R12 ;  /* 0x0000000c04007986 */ /* 0x000fe2000c10153c */
[----:B0-----:R-:W-:-:S03]  /*5a9f0*/  IMAD R23, R15, 0x4a, RZ ;  /* 0x0000004a0f177824 */ /* 0x001fc600078e02ff */
[----:B------:R-:W-:Y:S02]  /*5aa00*/  STG.E.U16 desc[UR60][R6.64], R24 ;  /* 0x0000001806007986 */ /* 0x000fe4000c10153c */
[----:B------:R-:W0:Y:S02]  /*5aa10*/  LDC R248, c[0x0][0x278] ;  /* 0x00009e00fff87b82 */ /* 0x000e240000000800 */
[----:B------:R4:W-:Y:S06]  /*5aa20*/  STG.E.U16 desc[UR60][R8.64], R2 ;  /* 0x0000000208007986 */ /* 0x0009ec000c10153c */
[----:B------:R-:W0:Y:S01]  /*5aa30*/  LDC R18, c[0x0][0x278] ;  /* 0x00009e00ff127b82 */ /* 0x000e220000000800 */
[----:B----4-:R-:W-:Y:S01]  /*5aa40*/  IADD3 R2, P3, R246, R244, RZ ;  /* 0x000000f4f6027210 */ /* 0x010fe20007f7e0ff */
[----:B-1----:R-:W-:-:S06]  /*5aa50*/  IMAD R16, R16, 0x96, RZ ;  /* 0x0000009610107824 */ /* 0x002fcc00078e02ff */
[----:B------:R-:W1:Y:S01]  /*5aa60*/  LDC R12, c[0x0][0x278] ;  /* 0x00009e00ff0c7b82 */ /* 0x000e620000000800 */
[----:B------:R-:W-:Y:S01]  /*5aa70*/  LEA.HI.X.SX32 R3, R23, R245, 0x1, P3 ;  /* 0x000000f517037211 */ /* 0x000fe200018f0eff */
[----:B--2---:R-:W-:-:S06]  /*5aa80*/  IMAD R20, R20, 0x98, RZ ;  /* 0x0000009814147824 */ /* 0x004fcc00078e02ff */
[----:B------:R-:W2:Y:S01]  /*5aa90*/  LDC R23, c[0x0][0x278] ;  /* 0x00009e00ff177b82 */ /* 0x000ea20000000800 */
[----:B---3--:R-:W-:Y:S01]  /*5aaa0*/  IMAD R15, R21, 0x9a, RZ ;  /* 0x0000009a150f7824 */ /* 0x008fe200078e02ff */
[-C--:B------:R-:W-:Y:S01]  /*5aab0*/  IADD3 R4, P0, R16, R244.reuse, RZ ;  /* 0x000000f410047210 */ /* 0x080fe20007f1e0ff */
[----:B------:R-:W-:Y:S01]  /*5aac0*/  IMAD R5, R19, 0x4b, RZ ;  /* 0x0000004b13057824 */ /* 0x000fe200078e02ff */
[-C--:B------:R-:W-:Y:S01]  /*5aad0*/  IADD3 R6, P3, R20, R244.reuse, RZ ;  /* 0x000000f414067210 */ /* 0x080fe20007f7e0ff */
[----:B------:R-:W-:Y:S01]  /*5aae0*/  IMAD R9, R14, 0x4d, RZ ;  /* 0x0000004d0e097824 */ /* 0x000fe200078e02ff */
[----:B------:R-:W-:Y:S01]  /*5aaf0*/  IADD3 R8, P4, R15, R244, RZ ;  /* 0x000000f40f087210 */ /* 0x000fe20007f9e0ff */
[----:B------:R3:W-:Y:S01]  /*5ab00*/  STG.E.U16 desc[UR60][R2.64], R25 ;  /* 0x0000001902007986 */ /* 0x0007e2000c10153c */
[-C--:B------:R-:W-:Y:S01]  /*5ab10*/  LEA.HI.X.SX32 R5, R5, R245.reuse, 0x1, P0 ;  /* 0x000000f505057211 */ /* 0x080fe200000f0eff */
[----:B0-----:R-:W-:Y:S01]  /*5ab20*/  IMAD R248, R248, 0x9c, RZ ;  /* 0x0000009cf8f87824 */ /* 0x001fe200078e02ff */
[-C--:B------:R-:W-:Y:S01]  /*5ab30*/  LEA.HI.X.SX32 R7, R247, R245.reuse, 0x1, P3 ;  /* 0x000000f5f7077211 */ /* 0x080fe200018f0eff */
[----:B------:R-:W0:Y:S01]  /*5ab40*/  LDC R17, c[0x0][0x278] ;  /* 0x00009e00ff117b82 */ /* 0x000e220000000800 */
[----:B------:R-:W-:-:S02]  /*5ab50*/  LEA.HI.X.SX32 R9, R9, R245, 0x1, P4 ;  /* 0x000000f509097211 */ /* 0x000fc400020f0eff */
[----:B---3--:R-:W-:-:S05]  /*5ab60*/  PRMT R25, R25, 0x7632, R25 ;  /* 0x0000763219197816 */ /* 0x008fca0000000019 */
[----:B------:R-:W3:Y:S01]  /*5ab70*/  LDC R13, c[0x0][0x278] ;  /* 0x00009e00ff0d7b82 */ /* 0x000ee20000000800 */
[----:B------:R-:W-:Y:S01]  /*5ab80*/  PRMT R2, R26, 0x7632, R2 ;  /* 0x000076321a027816 */ /* 0x000fe20000000002 */
[----:B------:R-:W-:Y:S01]  /*5ab90*/  STG.E.U16 desc[UR60][R4.64], R25 ;  /* 0x0000001904007986 */ /* 0x000fe2000c10153c */
[----:B------:R-:W-:-:S03]  /*5aba0*/  IMAD R18, R18, 0xa0, RZ ;  /* 0x000000a012127824 */ /* 0x000fc600078e02ff */
[----:B------:R-:W-:Y:S02]  /*5abb0*/  STG.E.U16 desc[UR60][R6.64], R26 ;  /* 0x0000001a06007986 */ /* 0x000fe4000c10153c */
[----:B------:R-:W4:Y:S02]  /*5abc0*/  LDC R22, c[0x0][0x278] ;  /* 0x00009e00ff167b82 */ /* 0x000f240000000800 */
[----:B------:R1:W-:Y:S01]  /*5abd0*/  STG.E.U16 desc[UR60][R8.64], R2 ;  /* 0x0000000208007986 */ /* 0x0003e2000c10153c */
[----:B--2---:R-:W-:-:S05]  /*5abe0*/  IMAD R23, R23, 0x50, RZ ;  /* 0x0000005017177824 */ /* 0x004fca00078e02ff */
[----:B------:R-:W2:Y:S01]  /*5abf0*/  LDC R247, c[0x0][0x278] ;  /* 0x00009e00fff77b82 */ /* 0x000ea20000000800 */
[----:B-1----:R-:W-:Y:S01]  /*5ac00*/  IADD3 R2, P3, R248, R244, RZ ;  /* 0x000000f4f8027210 */ /* 0x002fe20007f7e0ff */
[----:B------:R-:W-:-:S06]  /*5ac10*/  IMAD R19, R12, 0x9e, RZ ;  /* 0x0000009e0c137824 */ /* 0x000fcc00078e02ff */
[----:B------:R-:W1:Y:S01]  /*5ac20*/  LDC R14, c[0x0][0x278] ;  /* 0x00009e00ff0e7b82 */ /* 0x000e620000000800 */
[----:B------:R-:W-:Y:S02]  /*5ac30*/  LEA.HI.X.SX32 R3, R251, R245, 0x1, P3 ;  /* 0x000000f5fb037211 */ /* 0x000fe400018f0eff */
[----:B------:R-:W-:-:S04]  /*5ac40*/  IADD3 R6, P3, R18, R244, RZ ;  /* 0x000000f412067210 */ /* 0x000fc80007f7e0ff */
[-C--:B------:R-:W-:Y:S01]  /*5ac50*/  LEA.HI.X.SX32 R7, R23, R245.reuse, 0x1, P3 ;  /* 0x000000f517077211 */ /* 0x080fe200018f0eff */
[----:B0-----:R-:W-:Y:S01]  /*5ac60*/  IMAD R17, R17, 0xa2, RZ ;  /* 0x000000a211117824 */ /* 0x001fe200078e02ff */
[----:B------:R-:W0:Y:S01]  /*5ac70*/  LDC R23, c[0x0][0x278] ;  /* 0x00009e00ff177b82 */ /* 0x000e220000000800 */
[----:B---3--:R-:W-:Y:S01]  /*5ac80*/  IMAD R5, R13, 0x4f, RZ ;  /* 0x0000004f0d057824 */ /* 0x008fe200078e02ff */
[-C--:B------:R-:W-:Y:S01]  /*5ac90*/  IADD3 R4, P0, R19, R244.reuse, RZ ;  /* 0x000000f413047210 */ /* 0x080fe20007f1e0ff */
[----:B----4-:R-:W-:Y:S01]  /*5aca0*/  IMAD R9, R22, 0x51, RZ ;  /* 0x0000005116097824 */ /* 0x010fe200078e02ff */
[----:B------:R-:W-:Y:S01]  /*5acb0*/  IADD3 R8, P4, R17, R244, RZ ;  /* 0x000000f411087210 */ /* 0x000fe20007f9e0ff */
[----:B------:R3:W-:Y:S01]  /*5acc0*/  STG.E.U16 desc[UR60][R2.64], R27 ;  /* 0x0000001b02007986 */ /* 0x0007e2000c10153c */
[-C--:B------:R-:W-:Y:S02]  /*5acd0*/  LEA.HI.X.SX32 R5, R5, R245.reuse, 0x1, P0 ;  /* 0x000000f505057211 */ /* 0x080fe400000f0eff */
[----:B------:R-:W-:Y:S01]  /*5ace0*/  PRMT R12, R27, 0x7632, R12 ;  /* 0x000076321b0c7816 */ /* 0x000fe2000000000c */
[----:B--2---:R-:W-:Y:S01]  /*5acf0*/  IMAD R247, R247, 0xa4, RZ ;  /* 0x000000a4f7f77824 */ /* 0x004fe200078e02ff */
[----:B------:R-:W-:Y:S01]  /*5ad00*/  LEA.HI.X.SX32 R9, R9, R245, 0x1, P4 ;  /* 0x000000f509097211 */ /* 0x000fe200020f0eff */
[----:B------:R-:W2:Y:S02]  /*5ad10*/  LDC R16, c[0x0][0x278] ;  /* 0x00009e00ff107b82 */ /* 0x000ea40000000800 */
[----:B------:R-:W-:Y:S01]  /*5ad20*/  STG.E.U16 desc[UR60][R4.64], R12 ;  /* 0x0000000c04007986 */ /* 0x000fe2000c10153c */
[----:B---3--:R-:W-:-:S03]  /*5ad30*/  PRMT R2, R28, 0x7632, R2 ;  /* 0x000076321c027816 */ /* 0x008fc60000000002 */
[----:B------:R-:W-:Y:S02]  /*5ad40*/  STG.E.U16 desc[UR60][R6.64], R28 ;  /* 0x0000001c06007986 */ /* 0x000fe4000c10153c */
[----:B------:R-:W3:Y:S02]  /*5ad50*/  LDC R15, c[0x0][0x278] ;  /* 0x00009e00ff0f7b82 */ /* 0x000ee40000000800 */
[----:B------:R4:W-:Y:S01]  /*5ad60*/  STG.E.U16 desc[UR60][R8.64], R2 ;  /* 0x0000000208007986 */ /* 0x0009e2000c10153c */
[----:B0-----:R-:W-:-:S05]  /*5ad70*/  IMAD R23, R23, 0x52, RZ ;  /* 0x0000005217177824 */ /* 0x001fca00078e02ff */
[----:B------:R-:W0:Y:S01]  /*5ad80*/  LDC R251, c[0x0][0x278] ;  /* 0x00009e00fffb7b82 */ /* 0x000e220000000800 */
[----:B----4-:R-:W-:-:S07]  /*5ad90*/  IADD3 R2, P0, R247, R244, RZ ;  /* 0x000000f4f7027210 */ /* 0x010fce0007f1e0ff */
[----:B------:R-:W4:Y:S01]  /*5ada0*/  LDC R12, c[0x0][0x278] ;  /* 0x00009e00ff0c7b82 */ /* 0x000f220000000800 */
[----:B------:R-:W-:-:S07]  /*5adb0*/  LEA.HI.X.SX32 R3, R23, R245, 0x1, P0 ;  /* 0x000000f517037211 */ /* 0x000fce00000f0eff */
[----:B------:R-:W3:Y:S01]  /*5adc0*/  LDC R23, c[0x0][0x278] ;  /* 0x00009e00ff177b82 */ /* 0x000ee20000000800 */
[----:B-1----:R-:W-:Y:S02]  /*5add0*/  IMAD R17, R14, 0xa6, RZ ;  /* 0x000000a60e117824 */ /* 0x002fe400078e02ff */
[----:B--2---:R-:W-:-:S05]  /*5ade0*/  IMAD R5, R16, 0x53, RZ ;  /* 0x0000005310057824 */ /* 0x004fca00078e02ff */
[----:B------:R-:W1:Y:S08]  /*5adf0*/  LDC R9, c[0x0][0x278] ;  /* 0x00009e00ff097b82 */ /* 0x000e700000000800 */
[----:B------:R-:W2:Y:S08]  /*5ae00*/  LDC R13, c[0x0][0x278] ;  /* 0x00009e00ff0d7b82 */ /* 0x000eb00000000800 */
[----:B------:R-:W4:Y:S01]  /*5ae10*/  LDC R14, c[0x0][0x278] ;  /* 0x00009e00ff0e7b82 */ /* 0x000f220000000800 */
[----:B---3--:R-:W-:-:S07]  /*5ae20*/  IMAD R24, R23, 0x56, RZ ;  /* 0x0000005617187824 */ /* 0x008fce00078e02ff */
[----:B------:R-:W3:Y:S01]  /*5ae30*/  LDC R16, c[0x0][0x278] ;  /* 0x00009e00ff107b82 */ /* 0x000ee20000000800 */
[----:B------:R-:W-:-:S07]  /*5ae40*/  IMAD R15, R15, 0xa8, RZ ;  /* 0x000000a80f0f7824 */ /* 0x000fce00078e02ff */
[----:B------:R-:W3:Y:S01]  /*5ae50*/  LDC R23, c[0x0][0x278] ;  /* 0x00009e00ff177b82 */ /* 0x000ee20000000800 */
[-C--:B------:R-:W-:Y:S01]  /*5ae60*/  IADD3 R4, P3, R17, R244.reuse, RZ ;  /* 0x000000f411047210 */ /* 0x080fe20007f7e0ff */
[----:B0-----:R-:W-:Y:S01]  /*5ae70*/  IMAD R251, R251, 0xaa, RZ ;  /* 0x000000aafbfb7824 */ /* 0x001fe200078e02ff */
[----:B------:R-:W-:Y:S01]  /*5ae80*/  IADD3 R6, P4, R15, R244, RZ ;  /* 0x000000f40f067210 */ /* 0x000fe20007f9e0ff */
[----:B------:R4:W-:Y:S01]  /*5ae90*/  STG.E.U16 desc[UR60][R2.64], R29 ;  /* 0x0000001d02007986 */ /* 0x0009e2000c10153c */
[-C--:B------:R-:W-:Y:S02]  /*5aea0*/  LEA.HI.X.SX32 R5, R5, R245.reuse, 0x1, P3 ;  /* 0x000000f505057211 */ /* 0x080fe400018f0eff */
[----:B------:R-:W-:Y:S01]  /*5aeb0*/  PRMT R8, R29, 0x7632, R8 ;  /* 0x000076321d087816 */ /* 0x000fe20000000008 */
[----:B------:R-:W0:Y:S01]  /*5aec0*/  LDC R15, c[0x0][0x278] ;  /* 0x00009e00ff0f7b82 */ /* 0x000e220000000800 */
[----:B------:R-:W-:Y:S01]  /*5aed0*/  LEA.HI.X.SX32 R7, R239, R245, 0x1, P4 ;  /* 0x000000f5ef077211 */ /* 0x000fe200020f0eff */
[----:B-1----:R-:W-:-:S02]  /*5aee0*/  IMAD R9, R9, 0xac, RZ ;  /* 0x000000ac09097824 */ /* 0x002fc400078e02ff */
[----:B--2---:R-:W-:Y:S01]  /*5aef0*/  IMAD R13, R13, 0xae, RZ ;  /* 0x000000ae0d0d7824 */ /* 0x004fe200078e02ff */
[----:B------:R1:W-:Y:S01]  /*5af00*/  STG.E.U16 desc[UR60][R4.64], R8 ;  /* 0x0000000804007986 */ /* 0x0003e2000c10153c */
[----:B----4-:R-:W-:Y:S01]  /*5af10*/  IMAD R3, R12, 0x55, RZ ;  /* 0x000000550c037824 */ /* 0x010fe200078e02ff */
[----:B------:R-:W-:Y:S01]  /*5af20*/  IADD3 R2, P3, R251, R244, RZ ;  /* 0x000000f4fb027210 */ /* 0x000fe20007f7e0ff */
[----:B------:R-:W2:Y:S01]  /*5af30*/  LDC R18, c[0x0][0x278] ;  /* 0x00009e00ff127b82 */ /* 0x000ea20000000800 */
[----:B------:R-:W-:Y:S01]  /*5af40*/  IMAD R14, R14, 0xb0, RZ ;  /* 0x000000b00e0e7824 */ /* 0x000fe200078e02ff */
[----:B------:R4:W-:Y:S01]  /*5af50*/  STG.E.U16 desc[UR60][R6.64], R30 ;  /* 0x0000001e06007986 */ /* 0x0009e2000c10153c */
[----:B------:R-:W-:-:S05]  /*5af60*/  LEA.HI.X.SX32 R3, R3, R245, 0x1, P3 ;  /* 0x000000f503037211 */ /* 0x000fca00018f0eff */
[----:B------:R-:W2:Y:S01]  /*5af70*/  LDC R17, c[0x0][0x278] ;  /* 0x00009e00ff117b82 */ /* 0x000ea20000000800 */
[-C--:B-1----:R-:W-:Y:S01]  /*5af80*/  IADD3 R4, P0, R9, R244.reuse, RZ ;  /* 0x000000f409047210 */ /* 0x082fe20007f1e0ff */
[----:B---3--:R-:W-:Y:S01]  /*5af90*/  IMAD R23, R23, 0x58, RZ ;  /* 0x0000005817177824 */ /* 0x008fe200078e02ff */
[-C--:B------:R-:W-:Y:S02]  /*5afa0*/  IADD3 R8, P4, R14, R244.reuse, RZ ;  /* 0x000000f40e087210 */ /* 0x080fe40007f9e0ff */
[----:B----4-:R-:W-:Y:S01]  /*5afb0*/  PRMT R30, R30, 0x7632, R30 ;  /* 0x000076321e1e7816 */ /* 0x010fe2000000001e */
[----:B------:R-:W-:Y:S02]  /*5afc0*/  IMAD R7, R16, 0x57, RZ ;  /* 0x0000005710077824 */ /* 0x000fe400078e02ff */
[----:B------:R-:W1:Y:S01]  /*5afd0*/  LDC R19, c[0x0][0x278] ;  /* 0x00009e00ff137b82 */ /* 0x000e620000000800 */
[----:B------:R-:W-:Y:S02]  /*5afe0*/  IADD3 R6, P3, R13, R244, RZ ;  /* 0x000000f40d067210 */ /* 0x000fe40007f7e0ff */
[-C--:B------:R-:W-:Y:S01]  /*5aff0*/  LEA.HI.X.SX32 R5, R24, R245.reuse, 0x1, P0 ;  /* 0x000000f518057211 */ /* 0x080fe200000f0eff */
[----:B------:R3:W-:Y:S01]  /*5b000*/  STG.E.U16 desc[UR60][R2.64], R30 ;  /* 0x0000001e02007986 */ /* 0x0007e2000c10153c */
[----:B------:R-:W-:-:S02]  /*5b010*/  LEA.HI.X.SX32 R7, R7, R245, 0x1, P3 ;  /* 0x000000f507077211 */ /* 0x000fc400018f0eff */
[----:B------:R-:W-:Y:S01]  /*5b020*/  LEA.HI.X.SX32 R9, R23, R245, 0x1, P4 ;  /* 0x000000f517097211 */ /* 0x000fe200020f0eff */
[----:B------:R-:W4:Y:S01]  /*5b030*/  LDC R239, c[0x0][0x278] ;  /* 0x00009e00ffef7b82 */ /* 0x000f220000000800 */
[----:B------:R-:W-:Y:S01]  /*5b040*/  STG.E.U16 desc[UR60][R4.64], R31 ;  /* 0x0000001f04007986 */ /* 0x000fe2000c10153c */
[----:B---3--:R-:W-:-:S06]  /*5b050*/  PRMT R2, R31, 0x7632, R2 ;  /* 0x000076321f027816 */ /* 0x008fcc0000000002 */
[----:B------:R-:W3:Y:S01]  /*5b060*/  LDC R20, c[0x0][0x278] ;  /* 0x00009e00ff147b82 */ /* 0x000ee20000000800 */
[----:B------:R-:W-:Y:S04]  /*5b070*/  STG.E.U16 desc[UR60][R6.64], R2 ;  /* 0x0000000206007986 */ /* 0x000fe8000c10153c */
[----:B------:R1:W-:Y:S03]  /*5b080*/  STG.E.U16 desc[UR60][R8.64], R32 ;  /* 0x0000002008007986 */ /* 0x0003e6000c10153c */
[----:B------:R-:W3:Y:S01]  /*5b090*/  LDC R13, c[0x0][0x278] ;  /* 0x00009e00ff0d7b82 */ /* 0x000ee20000000800 */
[----:B0-----:R-:W-:Y:S02]  /*5b0a0*/  IMAD R15, R15, 0xb2, RZ ;  /* 0x000000b20f0f7824 */ /* 0x001fe400078e02ff */
[----:B--2---:R-:W-:-:S05]  /*5b0b0*/  IMAD R18, R18, 0xb4, RZ ;  /* 0x000000b412127824 */ /* 0x004fca00078e02ff */
[----:B------:R-:W0:Y:S08]  /*5b0c0*/  LDC R12, c[0x0][0x278] ;  /* 0x00009e00ff0c7b82 */ /* 0x000e300000000800 */
[----:B-1----:R-:W1:Y:S01]  /*5b0d0*/  LDC R9, c[0x0][0x278] ;  /* 0x00009e00ff097b82 */ /* 0x002e620000000800 */
[----:B------:R-:W-:Y:S01]  /*5b0e0*/  IMAD R16, R17, 0xb6, RZ ;  /* 0x000000b611107824 */ /* 0x000fe200078e02ff */
[-C--:B------:R-:W-:Y:S01]  /*5b0f0*/  IADD3 R2, P0, R15, R244.reuse, RZ ;  /* 0x000000f40f027210 */ /* 0x080fe20007f1e0ff */
[----:B------:R-:W-:Y:S01]  /*5b100*/  IMAD R3, R19, 0x59, RZ ;  /* 0x0000005913037824 */ /* 0x000fe200078e02ff */
[----:B------:R-:W-:-:S04]  /*5b110*/  IADD3 R4, P3, R18, R244, RZ ;  /* 0x000000f412047210 */ /* 0x000fc80007f7e0ff */
[----:B------:R-:W2:Y:S01]  /*5b120*/  LDC R14, c[0x0][0x278] ;  /* 0x00009e00ff0e7b82 */ /* 0x000ea20000000800 */
[----:B------:R-:W-:Y:S02]  /*5b130*/  IADD3 R6, P4, R16, R244, RZ ;  /* 0x000000f410067210 */ /* 0x000fe40007f9e0ff */
[----:B------:R-:W-:-:S05]  /*5b140*/  LEA.HI.X.SX32 R3, R3, R245, 0x1, P0 ;  /* 0x000000f503037211 */ /* 0x000fca00000f0eff */
[----:B------:R-:W2:Y:S01]  /*5b150*/  LDC R24, c[0x0][0x278] ;  /* 0x00009e00ff187b82 */ /* 0x000ea20000000800 */
[----:B------:R-:W-:Y:S01]  /*5b160*/  PRMT R32, R32, 0x7632, R32 ;  /* 0x0000763220207816 */ /* 0x000fe20000000020 */
[----:B----4-:R-:W-:Y:S01]  /*5b170*/  IMAD R239, R239, 0xb8, RZ ;  /* 0x000000b8efef7824 */ /* 0x010fe200078e02ff */
[----:B------:R-:W-:-:S05]  /*5b180*/  LEA.HI.X.SX32 R5, R238, R245, 0x1, P3 ;  /* 0x000000f5ee057211 */ /* 0x000fca00018f0eff */
[----:B------:R-:W4:Y:S01]  /*5b190*/  LDC R16, c[0x0][0x278] ;  /* 0x00009e00ff107b82 */ /* 0x000f220000000800 */
[----:B---3--:R-:W-:Y:S01]  /*5b1a0*/  IMAD R7, R20, 0x5b, RZ ;  /* 0x0000005b14077824 */ /* 0x008fe200078e02ff */
[----:B------:R-:W-:Y:S06]  /*5b1b0*/  STG.E.U16 desc[UR60][R2.64], R32 ;  /* 0x0000002002007986 */ /* 0x000fec000c10153c */
[----:B------:R-:W3:Y:S01]  /*5b1c0*/  LDC R26, c[0x0][0x278] ;  /* 0x00009e00ff1a7b82 */ /* 0x000ee20000000800 */
[----:B------:R0:W-:Y:S01]  /*5b1d0*/  STG.E.U16 desc[UR60][R4.64], R33 ;  /* 0x0000002104007986 */ /* 0x0001e2000c10153c */
[----:B------:R-:W-:Y:S01]  /*5b1e0*/  LEA.HI.X.SX32 R7, R7, R245, 0x1, P4 ;  /* 0x000000f507077211 */ /* 0x000fe200020f0eff */
[----:B-1----:R-:W-:Y:S01]  /*5b1f0*/  IMAD R238, R9, 0xba, RZ ;  /* 0x000000ba09ee7824 */ /* 0x002fe200078e02ff */
[----:B------:R-:W-:-:S04]  /*5b200*/  PRMT R8, R33, 0x7632, R8 ;  /* 0x0000763221087816 */ /* 0x000fc80000000008 */
[----:B------:R-:W1:Y:S01]  /*5b210*/  LDC R15, c[0x0][0x278] ;  /* 0x00009e00ff0f7b82 */ /* 0x000e620000000800 */
[----:B0-----:R-:W-:Y:S01]  /*5b220*/  IADD3 R4, P3, R239, R244, RZ ;  /* 0x000000f4ef047210 */ /* 0x001fe20007f7e0ff */
[----:B------:R-:W-:-:S06]  /*5b230*/  IMAD R33, R13, 0xbc, RZ ;  /* 0x000000bc0d217824 */ /* 0x000fcc00078e02ff */
[----:B------:R-:W0:Y:S01]  /*5b240*/  LDC R23, c[0x0][0x278] ;  /* 0x00009e00ff177b82 */ /* 0x000e220000000800 */
[----:B------:R-:W-:Y:S01]  /*5b250*/  LEA.HI.X.SX32 R5, R237, R245, 0x1, P3 ;  /* 0x000000f5ed057211 */ /* 0x000fe200018f0eff */
[----:B------:R-:W-:Y:S01]  /*5b260*/  IMAD R3, R12, 0x5d, RZ ;  /* 0x0000005d0c037824 */ /* 0x000fe200078e02ff */
[----:B------:R2:W-:Y:S01]  /*5b270*/  STG.E.U16 desc[UR60][R6.64], R8 ;  /* 0x0000000806007986 */ /* 0x0005e2000c10153c */
[----:B------:R-:W-:-:S04]  /*5b280*/  IADD3 R2, P0, R238, R244, RZ ;  /* 0x000000f4ee027210 */ /* 0x000fc80007f1e0ff */
[----:B------:R-:W0:Y:S01]  /*5b290*/  LDC R18, c[0x0][0x278] ;  /* 0x00009e00ff127b82 */ /* 0x000e220000000800 */
[----:B------:R4:W-:Y:S01]  /*5b2a0*/  STG.E.U16 desc[UR60][R4.64], R34 ;  /* 0x0000002204007986 */ /* 0x0009e2000c10153c */
[----:B------:R-:W-:-:S06]  /*5b2b0*/  LEA.HI.X.SX32 R3, R3, R245, 0x1, P0 ;  /* 0x000000f503037211 */ /* 0x000fcc00000f0eff */
[----:B------:R-:W0:Y:S01]  /*5b2c0*/  LDC R17, c[0x0][0x278] ;  /* 0x00009e00ff117b82 */ /* 0x000e220000000800 */
[----:B--2---:R-:W-:Y:S01]  /*5b2d0*/  IADD3 R6, P3, R33, R244, RZ ;  /* 0x000000f421067210 */ /* 0x004fe20007f7e0ff */
[----:B------:R-:W-:-:S06]  /*5b2e0*/  IMAD R32, R14, 0xbe, RZ ;  /* 0x000000be0e207824 */ /* 0x000fcc00078e02ff */
[----:B------:R-:W2:Y:S01]  /*5b2f0*/  LDC R25, c[0x0][0x278] ;  /* 0x00009e00ff197b82 */ /* 0x000ea20000000800 */
[----:B----4-:R-:W-:Y:S01]  /*5b300*/  PRMT R34, R34, 0x7632, R34 ;  /* 0x0000763222227816 */ /* 0x010fe20000000022 */
[----:B------:R-:W-:Y:S01]  /*5b310*/  IMAD R24, R24, 0xc0, RZ ;  /* 0x000000c018187824 */ /* 0x000fe200078e02ff */
[-C--:B------:R-:W-:Y:S01]  /*5b320*/  LEA.HI.X.SX32 R7, R236, R245.reuse, 0x1, P3 ;  /* 0x000000f5ec077211 */ /* 0x080fe200018f0eff */
[----:B------:R-:W-:Y:S01]  /*5b330*/  IMAD R9, R16, 0x5f, RZ ;  /* 0x0000005f10097824 */ /* 0x000fe200078e02ff */
[----:B------:R-:W-:Y:S01]  /*5b340*/  IADD3 R8, P4, R32, R244, RZ ;  /* 0x000000f420087210 */ /* 0x000fe20007f9e0ff */
[----:B------:R-:W-:Y:S01]  /*5b350*/  STG.E.U16 desc[UR60][R2.64], R34 ;  /* 0x0000002202007986 */ /* 0x000fe2000c10153c */
[----:B---3--:R-:W-:Y:S01]  /*5b360*/  IMAD R26, R26, 0x60, RZ ;  /* 0x000000601a1a7824 */ /* 0x008fe200078e02ff */
[----:B------:R-:W3:Y:S02]  /*5b370*/  LDC R19, c[0x0][0x278] ;  /* 0x00009e00ff137b82 */ /* 0x000ee40000000800 */
[----:B------:R4:W-:Y:S01]  /*5b380*/  STG.E.U16 desc[UR60][R6.64], R35 ;  /* 0x0000002306007986 */ /* 0x0009e2000c10153c */
[----:B------:R-:W-:-:S02]  /*5b390*/  LEA.HI.X.SX32 R9, R9, R245, 0x1, P4 ;  /* 0x000000f509097211 */ /* 0x000fc400020f0eff */
[----:B------:R-:W-:-:S03]  /*5b3a0*/  PRMT R4, R35, 0x7632, R4 ;  /* 0x0000763223047816 */ /* 0x000fc60000000004 */
[----:B------:R-:W3:Y:S01]  /*5b3b0*/  LDC R20, c[0x0][0x278] ;  /* 0x00009e00ff147b82 */ /* 0x000ee20000000800 */
[----:B----4-:R-:W-:-:S07]  /*5b3c0*/  IADD3 R6, P3, R24, R244, RZ ;  /* 0x000000f418067210 */ /* 0x010fce0007f7e0ff */
[----:B------:R-:W4:Y:S01]  /*5b3d0*/  LDC R21, c[0x0][0x278] ;  /* 0x00009e00ff157b82 */ /* 0x000f220000000800 */
[----:B------:R-:W-:Y:S01]  /*5b3e0*/  LEA.HI.X.SX32 R7, R26, R245, 0x1, P3 ;  /* 0x000000f51a077211 */ /* 0x000fe200018f0eff */
[----:B------:R2:W-:Y:S01]  /*5b3f0*/  STG.E.U16 desc[UR60][R8.64], R4 ;  /* 0x0000000408007986 */ /* 0x0005e2000c10153c */
[----:B-1----:R-:W-:-:S05]  /*5b400*/  IMAD R2, R15, 0xc2, RZ ;  /* 0x000000c20f027824 */ /* 0x002fca00078e02ff */
[----:B------:R-:W1:Y:S01]  /*5b410*/  LDC R26, c[0x0][0x278] ;  /* 0x00009e00ff1a7b82 */ /* 0x000e620000000800 */
[----:B0-----:R-:W-:Y:S02]  /*5b420*/  IMAD R3, R23, 0xc4, RZ ;  /* 0x000000c417037824 */ /* 0x001fe400078e02ff */
[----:B--2---:R-:W-:Y:S02]  /*5b430*/  IMAD R5, R25, 0x63, RZ ;  /* 0x0000006319057824 */ /* 0x004fe400078e02ff */
[----:B------:R-:W-:-:S03]  /*5b440*/  IMAD R4, R18, 0xc6, RZ ;  /* 0x000000c612047824 */ /* 0x000fc600078e02ff */
[----:B------:R-:W0:Y:S01]  /*5b450*/  LDC R22, c[0x0][0x278] ;  /* 0x00009e00ff167b82 */ /* 0x000e220000000800 */
[----:B------:R-:W-:Y:S01]  /*5b460*/  IMAD R9, R17, 0x61, RZ ;  /* 0x0000006111097824 */ /* 0x000fe200078e02ff */
[-C--:B------:R-:W-:Y:S02]  /*5b470*/  IADD3 R8, P0, R2, R244.reuse, RZ ;  /* 0x000000f402087210 */ /* 0x080fe40007f1e0ff */
[-C--:B------:R-:W-:Y:S02]  /*5b480*/  IADD3 R12, P3, R3, R244.reuse, RZ ;  /* 0x000000f4030c7210 */ /* 0x080fe40007f7e0ff */
[----:B------:R-:W-:Y:S01]  /*5b490*/  IADD3 R14, P4, R4, R244, RZ ;  /* 0x000000f4040e7210 */ /* 0x000fe20007f9e0ff */
[----:B------:R2:W-:Y:S01]  /*5b4a0*/  STG.E.U16 desc[UR60][R6.64], R36 ;  /* 0x0000002406007986 */ /* 0x0005e2000c10153c */
[----:B------:R-:W0:Y:S01]  /*5b4b0*/  LDC R16, c[0x0][0x278] ;  /* 0x00009e00ff107b82 */ /* 0x000e220000000800 */
[-C--:B------:R-:W-:Y:S02]  /*5b4c0*/  LEA.HI.X.SX32 R9, R9, R245.reuse, 0x1, P0 ;  /* 0x000000f509097211 */ /* 0x080fe400000f0eff */
[----:B------:R-:W-:-:S02]  /*5b4d0*/  LEA.HI.X.SX32 R13, R10, R245, 0x1, P3 ;  /* 0x000000f50a0d7211 */ /* 0x000fc400018f0eff */
[----:B------:R-:W-:Y:S02]  /*5b4e0*/  LEA.HI.X.SX32 R15, R5, R245, 0x1, P4 ;  /* 0x000000f5050f7211 */ /* 0x000fe400020f0eff */
[----:B------:R-:W-:Y:S01]  /*5b4f0*/  PRMT R5, R37, 0x7632, R5 ;  /* 0x0000763225057816 */ /* 0x000fe20000000005 */
[----:B------:R-:W0:Y:S01]  /*5b500*/  LDC R18, c[0x0][0x278] ;  /* 0x00009e00ff127b82 */ /* 0x000e220000000800 */
[----:B--2---:R-:W-:-:S07]  /*5b510*/  PRMT R36, R36, 0x7632, R36 ;  /* 0x0000763224247816 */ /* 0x004fce0000000024 */
[----:B------:R-:W2:Y:S01]  /*5b520*/  LDC R17, c[0x0][0x278] ;  /* 0x00009e00ff117b82 */ /* 0x000ea20000000800 */
[----:B------:R-:W-:Y:S04]  /*5b530*/  STG.E.U16 desc[UR60][R8.64], R36 ;  /* 0x0000002408007986 */ /* 0x000fe8000c10153c */
[----:B------:R-:W-:Y:S03]  /*5b540*/  STG.E.U16 desc[UR60][R12.64], R37 ;  /* 0x000000250c007986 */ /* 0x000fe6000c10153c */
[----:B------:R-:W2:Y:S01]  /*5b550*/  LDC R28, c[0x0][0x278] ;  /* 0x00009e00ff1c7b82 */ /* 0x000ea20000000800 */
[----:B------:R1:W-:Y:S01]  /*5b560*/  STG.E.U16 desc[UR60][R14.64], R5 ;  /* 0x000000050e007986 */ /* 0x0003e2000c10153c */
[----:B---3--:R-:W-:-:S02]  /*5b570*/  IMAD R7, R20, 0xca, RZ ;  /* 0x000000ca14077824 */ /* 0x008fc400078e02ff */
[----:B----4-:R-:W-:-:S04]  /*5b580*/  IMAD R6, R21, 0xcc, RZ ;  /* 0x000000cc15067824 */ /* 0x010fc800078e02ff */
[----:B------:R-:W3:Y:S01]  /*5b590*/  LDC R31, c[0x0][0x278] ;  /* 0x00009e00ff1f7b82 */ /* 0x000ee20000000800 */
[----:B-1----:R-:W-:Y:S02]  /*5b5a0*/  IMAD R26, R26, 0x64, RZ ;  /* 0x000000641a1a7824 */ /* 0x002fe400078e02ff */
[----:B------:R-:W-:-:S05]  /*5b5b0*/  IMAD R5, R19, 0xc8, RZ ;  /* 0x000000c813057824 */ /* 0x000fca00078e02ff */
[----:B------:R-:W1:Y:S01]  /*5b5c0*/  LDC R19, c[0x0][0x278] ;  /* 0x00009e00ff137b82 */ /* 0x000e620000000800 */
[-C--:B------:R-:W-:Y:S01]  /*5b5d0*/  IADD3 R8, P0, R5, R244.reuse, RZ ;  /* 0x000000f405087210 */ /* 0x080fe20007f1e0ff */
[----:B0-----:R-:W-:Y:S01]  /*5b5e0*/  IMAD R13, R22, 0x65, RZ ;  /* 0x00000065160d7824 */ /* 0x001fe200078e02ff */
[-C--:B------:R-:W-:Y:S02]  /*5b5f0*/  IADD3 R12, P3, R7, R244.reuse, RZ ;  /* 0x000000f4070c7210 */ /* 0x080fe40007f7e0ff */
[----:B------:R-:W-:-:S03]  /*5b600*/  IADD3 R10, P4, R6, R244, RZ ;  /* 0x000000f4060a7210 */ /* 0x000fc60007f9e0ff */
[----:B------:R-:W0:Y:S01]  /*5b610*/  LDC R27, c[0x0][0x278] ;  /* 0x00009e00ff1b7b82 */ /* 0x000e220000000800 */
[-C--:B------:R-:W-:Y:S02]  /*5b620*/  LEA.HI.X.SX32 R9, R26, R245.reuse, 0x1, P0 ;  /* 0x000000f51a097211 */ /* 0x080fe400000f0eff */
[----:B------:R-:W-:Y:S02]  /*5b630*/  LEA.HI.X.SX32 R13, R13, R245, 0x1, P3 ;  /* 0x000000f50d0d7211 */ /* 0x000fe400018f0eff */
[----:B------:R-:W-:-:S03]  /*5b640*/  PRMT R14, R38, 0x7632, R14 ;  /* 0x00007632260e7816 */ /* 0x000fc6000000000e */
[----:B------:R-:W4:Y:S01]  /*5b650*/  LDC R29, c[0x0][0x278] ;  /* 0x00009e00ff1d7b82 */ /* 0x000f220000000800 */
[----:B------:R-:W-:Y:S01]  /*5b660*/  LEA.HI.X.SX32 R11, R11, R245, 0x1, P4 ;  /* 0x000000f50b0b7211 */ /* 0x000fe200020f0eff */
[----:B------:R2:W-:Y:S06]  /*5b670*/  STG.E.U16 desc[UR60][R8.64], R38 ;  /* 0x0000002608007986 */ /* 0x0005ec000c10153c */
[----:B------:R-:W4:Y:S01]  /*5b680*/  LDC R237, c[0x0][0x278] ;  /* 0x00009e00ffed7b82 */ /* 0x000f220000000800 */
[----:B------:R-:W-:Y:S01]  /*5b690*/  STG.E.U16 desc[UR60][R12.64], R14 ;  /* 0x0000000e0c007986 */ /* 0x000fe2000c10153c */
[----:B--2---:R-:W-:-:S06]  /*5b6a0*/  IMAD R8, R16, 0xce, RZ ;  /* 0x000000ce10087824 */ /* 0x004fcc00078e02ff */
[----:B------:R-:W2:Y:S01]  /*5b6b0*/  LDC R30, c[0x0][0x278] ;  /* 0x00009e00ff1e7b82 */ /* 0x000ea20000000800 */
[----:B------:R3:W-:Y:S01]  /*5b6c0*/  STG.E.U16 desc[UR60][R10.64], R39 ;  /* 0x000000270a007986 */ /* 0x0007e2000c10153c */
[----:B------:R-:W-:Y:S02]  /*5b6d0*/  IMAD R9, R17, 0xd0, RZ ;  /* 0x000000d011097824 */ /* 0x000fe400078e02ff */
[----:B------:R-:W-:-:S04]  /*5b6e0*/  IMAD R28, R28, 0xd2, RZ ;  /* 0x000000d21c1c7824 */ /* 0x000fc800078e02ff */
[----:B------:R-:W2:Y:S01]  /*5b6f0*/  LDC R21, c[0x0][0x278] ;  /* 0x00009e00ff157b82 */ /* 0x000ea20000000800 */
[----:B---3--:R-:W-:Y:S01]  /*5b700*/  IMAD R11, R18, 0x67, RZ ;  /* 0x00000067120b7824 */ /* 0x008fe200078e02ff */
[----:B------:R-:W-:-:S06]  /*5b710*/  IADD3 R10, P3, R8, R244, RZ ;  /* 0x000000f4080a7210 */ /* 0x000fcc0007f7e0ff */
[----:B------:R-:W3:Y:S01]  /*5b720*/  LDC R26, c[0x0][0x278] ;  /* 0x00009e00ff1a7b82 */ /* 0x000ee20000000800 */
[----:B------:R-:W-:Y:S01]  /*5b730*/  PRMT R15, R39, 0x7632, R15 ;  /* 0x00007632270f7816 */ /* 0x000fe2000000000f */
[----:B------:R-:W-:Y:S01]  /*5b740*/  IMAD R31, R31, 0x68, RZ ;  /* 0x000000681f1f7824 */ /* 0x000fe200078e02ff */
[----:B------:R-:W-:Y:S01]  /*5b750*/  LEA.HI.X.SX32 R11, R11, R245, 0x1, P3 ;  /* 0x000000f50b0b7211 */ /* 0x000fe200018f0eff */
[----:B-1----:R-:W-:Y:S01]  /*5b760*/  IMAD R17, R19, 0x69, RZ ;  /* 0x0000006913117824 */ /* 0x002fe200078e02ff */
[----:B------:R-:W-:-:S03]  /*5b770*/  IADD3 R12, P0, R9, R244, RZ ;  /* 0x000000f4090c7210 */ /* 0x000fc60007f1e0ff */
[----:B------:R-:W1:Y:S01]  /*5b780*/  LDC R22, c[0x0][0x278] ;  /* 0x00009e00ff167b82 */ /* 0x000e620000000800 */
[----:B------:R-:W-:Y:S01]  /*5b790*/  IADD3 R14, P3, R28, R244, RZ ;  /* 0x000000f41c0e7210 */ /* 0x000fe20007f7e0ff */
[----:B------:R4:W-:Y:S01]  /*5b7a0*/  STG.E.U16 desc[UR60][R10.64], R15 ;  /* 0x0000000f0a007986 */ /* 0x0009e2000c10153c */
[----:B------:R-:W-:-:S05]  /*5b7b0*/  LEA.HI.X.SX32 R13, R31, R245, 0x1, P0 ;  /* 0x000000f51f0d7211 */ /* 0x000fca00000f0eff */
[----:B------:R-:W1:Y:S01]  /*5b7c0*/  LDC R23, c[0x0][0x278] ;  /* 0x00009e00ff177b82 */ /* 0x000e620000000800 */
[----:B0-----:R-:W-:Y:S01]  /*5b7d0*/  IMAD R27, R27, 0xd8, RZ ;  /* 0x000000d81b1b7824 */ /* 0x001fe200078e02ff */
[----:B------:R-:W-:Y:S01]  /*5b7e0*/  STG.E.U16 desc[UR60][R12.64], R40 ;  /* 0x000000280c007986 */ /* 0x000fe2000c10153c */
[----:B----4-:R-:W-:Y:S02]  /*5b7f0*/  LEA.HI.X.SX32 R15, R17, R245, 0x1, P3 ;  /* 0x000000f5110f7211 */ /* 0x010fe400018f0eff */
[----:B------:R-:W-:Y:S01]  /*5b800*/  PRMT R10, R40, 0x7632, R10 ;  /* 0x00007632280a7816 */ /* 0x000fe2000000000a */
[----:B------:R-:W-:Y:S02]  /*5b810*/  IMAD R29, R29, 0xd4, RZ ;  /* 0x000000d41d1d7824 */ /* 0x000fe400078e02ff */
[----:B------:R-:W0:Y:S01]  /*5b820*/  LDC R18, c[0x0][0x278] ;  /* 0x00009e00ff127b82 */ /* 0x000e220000000800 */
[----:B------:R-:W-:Y:S01]  /*5b830*/  IMAD R237, R237, 0x6c, RZ ;  /* 0x0000006ceded7824 */ /* 0x000fe200078e02ff */
[----:B------:R4:W-:Y:S01]  /*5b840*/  STG.E.U16 desc[UR60][R14.64], R10 ;  /* 0x0000000a0e007986 */ /* 0x0009e2000c10153c */
[----:B--2---:R-:W-:Y:S01]  /*5b850*/  IMAD R30, R30, 0x6a, RZ ;  /* 0x0000006a1e1e7824 */ /* 0x004fe200078e02ff */
[----:B------:R-:W-:Y:S01]  /*5b860*/  IADD3 R16, P4, R29, R244, RZ ;  /* 0x000000f41d107210 */ /* 0x000fe20007f9e0ff */
[----:B---3--:R-:W-:-:S02]  /*5b870*/  IMAD R26, R26, 0xda, RZ ;  /* 0x000000da1a1a7824 */ /* 0x008fc400078e02ff */
[----:B-1----:R-:W-:Y:S01]  /*5b880*/  IMAD R11, R22, 0x6b, RZ ;  /* 0x0000006b160b7824 */ /* 0x002fe200078e02ff */
[----:B------:R-:W1:Y:S01]  /*5b890*/  LDC R20, c[0x0][0x278] ;  /* 0x00009e00ff147b82 */ /* 0x000e620000000800 */
[----:B----4-:R-:W-:Y:S01]  /*5b8a0*/  IADD3 R14, P3, R27, R244, RZ ;  /* 0x000000f41b0e7210 */ /* 0x010fe20007f7e0ff */
[----:B------:R-:W-:Y:S01]  /*5b8b0*/  IMAD R10, R21, 0xd6, RZ ;  /* 0x000000d6150a7824 */ /* 0x000fe200078e02ff */
[----:B------:R-:W-:-:S05]  /*5b8c0*/  LEA.HI.X.SX32 R17, R30, R245, 0x1, P4 ;  /* 0x000000f51e117211 */ /* 0x000fca00020f0eff */
[----:B------:R-:W2:Y:S01]  /*5b8d0*/  LDC R19, c[0x0][0x278] ;  /* 0x00009e00ff137b82 */ /* 0x000ea20000000800 */
[----:B------:R-:W-:-:S07]  /*5b8e0*/  LEA.HI.X.SX32 R15, R237, R245, 0x1, P3 ;  /* 0x000000f5ed0f7211 */ /* 0x000fce00018f0eff */
[----:B------:R-:W3:Y:S01]  /*5b8f0*/  LDC R237, c[0x0][0x278] ;  /* 0x00009e00ffed7b82 */ /* 0x000ee20000000800 */
[----:B------:R4:W-:Y:S01]  /*5b900*/  STG.E.U16 desc[UR60][R16.64], R41 ;  /* 0x0000002910007986 */ /* 0x0009e2000c10153c */
[----:B------:R-:W-:-:S04]  /*5b910*/  IADD3 R12, P0, R10, R244, RZ ;  /* 0x000000f40a0c7210 */ /* 0x000fc80007f1e0ff */
[----:B------:R-:W-:Y:S02]  /*5b920*/  LEA.HI.X.SX32 R13, R11, R245, 0x1, P0 ;  /* 0x000000f50b0d7211 */ /* 0x000fe400000f0eff */
[----:B------:R-:W-:Y:S01]  /*5b930*/  PRMT R11, R42, 0x7632, R11 ;  /* 0x000076322a0b7816 */ /* 0x000fe2000000000b */
[----:B------:R-:W2:Y:S01]  /*5b940*/  LDC R31, c[0x0][0x278] ;  /* 0x00009e00ff1f7b82 */ /* 0x000ea20000000800 */
[----:B----4-:R-:W-:Y:S01]  /*5b950*/  IMAD R17, R23, 0x6d, RZ ;  /* 0x0000006d17117824 */ /* 0x010fe200078e02ff */
[----:B------:R-:W-:Y:S02]  /*5b960*/  IADD3 R16, P4, R26, R244, RZ ;  /* 0x000000f41a107210 */ /* 0x000fe40007f9e0ff */
[----:B------:R-:W-:-:S04]  /*5b970*/  PRMT R41, R41, 0x7632, R41 ;  /* 0x0000763229297816 */ /* 0x000fc80000000029 */
[----:B------:R-:W4:Y:S01]  /*5b980*/  LDC R30, c[0x0][0x278] ;  /* 0x00009e00ff1e7b82 */ /* 0x000f220000000800 */
[----:B------:R-:W-:Y:S01]  /*5b990*/  LEA.HI.X.SX32 R17, R17, R245, 0x1, P4 ;  /* 0x000000f511117211 */ /* 0x000fe200020f0eff */
[----:B------:R-:W-:Y:S04]  /*5b9a0*/  STG.E.U16 desc[UR60][R12.64], R41 ;  /* 0x000000290c007986 */ /* 0x000fe8000c10153c */
[----:B------:R-:W-:Y:S01]  /*5b9b0*/  STG.E.U16 desc[UR60][R14.64], R42 ;  /* 0x0000002a0e007986 */ /* 0x000fe2000c10153c */
[----:B---3--:R-:W-:Y:S01]  /*5b9c0*/  IMAD R237, R237, 0x6e, RZ ;  /* 0x0000006eeded7824 */ /* 0x008fe200078e02ff */
[----:B------:R-:W3:Y:S02]  /*5b9d0*/  LDC R21, c[0x0][0x278] ;  /* 0x00009e00ff157b82 */ /* 0x000ee40000000800 */
[----:B------:R0:W-:Y:S06]  /*5b9e0*/  STG.E.U16 desc[UR60][R16.64], R11 ;  /* 0x0000000b10007986 */ /* 0x0001ec000c10153c */
[----:B------:R-:W3:Y:S01]  /*5b9f0*/  LDC R22, c[0x0][0x278] ;  /* 0x00009e00ff167b82 */ /* 0x000ee20000000800 */
[----:B0-----:R-:W-:-:S07]  /*5ba00*/  IMAD R11, R18, 0xdc, RZ ;  /* 0x000000dc120b7824 */ /* 0x001fce00078e02ff */
[----:B------:R-:W0:Y:S01]  /*5ba10*/  LDC R236, c[0x0][0x278] ;  /* 0x00009e00ffec7b82 */ /* 0x000e220000000800 */
[----:B------:R-:W-:-:S04]  /*5ba20*/  IADD3 R12, P3, R11, R244, RZ ;  /* 0x000000f40b0c7210 */ /* 0x000fc80007f7e0ff */
[-C--:B------:R-:W-:Y:S01]  /*5ba30*/  LEA.HI.X.SX32 R13, R237, R245.reuse, 0x1, P3 ;  /* 0x000000f5ed0d7211 */ /* 0x080fe200018f0eff */
[----:B-1----:R-:W-:Y:S02]  /*5ba40*/  IMAD R20, R20, 0xde, RZ ;  /* 0x000000de14147824 */ /* 0x002fe400078e02ff */
[----:B------:R-:W1:Y:S01]  /*5ba50*/  LDC R237, c[0x0][0x278] ;  /* 0x00009e00ffed7b82 */ /* 0x000e620000000800 */
[----:B--2---:R-:W-:Y:S02]  /*5ba60*/  IMAD R15, R19, 0x6f, RZ ;  /* 0x0000006f130f7824 */ /* 0x004fe400078e02ff */
[----:B------:R-:W-:Y:S01]  /*5ba70*/  IMAD R31, R31, 0xe0, RZ ;  /* 0x000000e01f1f7824 */ /* 0x000fe200078e02ff */
[-C--:B------:R-:W-:Y:S01]  /*5ba80*/  IADD3 R14, P0, R20, R244.reuse, RZ ;  /* 0x000000f4140e7210 */ /* 0x080fe20007f1e0ff */
[----:B----4-:R-:W-:Y:S02]  /*5ba90*/  IMAD R30, R30, 0xe2, RZ ;  /* 0x000000e21e1e7824 */ /* 0x010fe400078e02ff */
[----:B---3--:R-:W-:Y:S01]  /*5baa0*/  IMAD R19, R21, 0x71, RZ ;  /* 0x0000007115137824 */ /* 0x008fe200078e02ff */
[----:B------:R-:W-:Y:S01]  /*5bab0*/  IADD3 R16, P3, R31, R244, RZ ;  /* 0x000000f41f107210 */ /* 0x000fe20007f7e0ff */
[----:B------:R-:W2:Y:S01]  /*5bac0*/  LDC R23, c[0x0][0x278] ;  /* 0x00009e00ff177b82 */ /* 0x000ea20000000800 */
[----:B------:R-:W-:-:S02]  /*5bad0*/  LEA.HI.X.SX32 R15, R15, R245, 0x1, P0 ;  /* 0x000000f50f0f7211 */ /* 0x000fc400000f0eff */
[----:B------:R-:W-:Y:S02]  /*5bae0*/  PRMT R21, R43, 0x7632, R21 ;  /* 0x000076322b157816 */ /* 0x000fe40000000015 */
[----:B------:R-:W-:Y:S01]  /*5baf0*/  IADD3 R18, P4, R30, R244, RZ ;  /* 0x000000f41e127210 */ /* 0x000fe20007f9e0ff */
[----:B------:R3:W-:Y:S02]  /*5bb00*/  STG.E.U16 desc[UR60][R12.64], R43 ;  /* 0x0000002b0c007986 */ /* 0x0007e4000c10153c */
[----:B------:R-:W4:Y:S01]  /*5bb10*/  LDC R39, c[0x0][0x278] ;  /* 0x00009e00ff277b82 */ /* 0x000f220000000800 */
[----:B------:R-:W-:Y:S01]  /*5bb20*/  LEA.HI.X.SX32 R19, R19, R245, 0x1, P4 ;  /* 0x000000f513137211 */ /* 0x000fe200020f0eff */
[----:B-1----:R-:W-:Y:S01]  /*5bb30*/  IMAD R237, R237, 0x70, RZ ;  /* 0x00000070eded7824 */ /* 0x002fe200078e02ff */
[----:B------:R1:W-:Y:S05]  /*5bb40*/  STG.E.U16 desc[UR60][R14.64], R21 ;  /* 0x000000150e007986 */ /* 0x0003ea000c10153c */
[----:B------:R-:W4:Y:S01]  /*5bb50*/  LDC R42, c[0x0][0x278] ;  /* 0x00009e00ff2a7b82 */ /* 0x000f220000000800 */
[----:B---3--:R-:W-:-:S02]  /*5bb60*/  PRMT R12, R44, 0x7632, R12 ;  /* 0x000076322c0c7816 */ /* 0x008fc4000000000c */
[----:B------:R-:W-:Y:S01]  /*5bb70*/  LEA.HI.X.SX32 R17, R237, R245, 0x1, P3 ;  /* 0x000000f5ed117211 */ /* 0x000fe200018f0eff */
[----:B0-----:R-:W-:-:S04]  /*5bb80*/  IMAD R236, R236, 0x72, RZ ;  /* 0x00000072ecec7824 */ /* 0x001fc800078e02ff */
[----:B------:R-:W-:Y:S01]  /*5bb90*/  STG.E.U16 desc[UR60][R16.64], R44 ;  /* 0x0000002c10007986 */ /* 0x000fe2000c10153c */
[----:B------:R-:W0:Y:S01]  /*5bba0*/  LDC R37, c[0x0][0x278] ;  /* 0x00009e00ff257b82 */ /* 0x000e220000000800 */
[----:B-1----:R-:W-:Y:S02]  /*5bbb0*/  IMAD R21, R22, 0xe4, RZ ;  /* 0x000000e416157824 */ /* 0x002fe400078e02ff */
[----:B------:R1:W-:Y:S05]  /*5bbc0*/  STG.E.U16 desc[UR60][R18.64], R12 ;  /* 0x0000000c12007986 */ /* 0x0003ea000c10153c */
[----:B------:R-:W3:Y:S01]  /*5bbd0*/  LDC R36, c[0x0][0x278] ;  /* 0x00009e00ff247b82 */ /* 0x000ee20000000800 */
[----:B-1----:R-:W-:-:S07]  /*5bbe0*/  IADD3 R12, P3, R21, R244, RZ ;  /* 0x000000f4150c7210 */ /* 0x002fce0007f7e0ff */
[----:B------:R-:W1:Y:S01]  /*5bbf0*/  LDC R25, c[0x0][0x278] ;  /* 0x00009e00ff197b82 */ /* 0x000e620000000800 */
[----:B------:R-:W-:-:S07]  /*5bc00*/  LEA.HI.X.SX32 R13, R236, R245, 0x1, P3 ;  /* 0x000000f5ec0d7211 */ /* 0x000fce00018f0eff */
[----:B------:R-:W1:Y:S08]  /*5bc10*/  LDC R236, c[0x0][0x278] ;  /* 0x00009e00ffec7b82 */ /* 0x000e700000000800 */
[----:B------:R-:W1:Y:S01]  /*5bc20*/  LDC R41, c[0x0][0x278] ;  /* 0x00009e00ff297b82 */ /* 0x000e620000000800 */
[----:B--2---:R-:W-:Y:S02]  /*5bc30*/  IMAD R22, R23, 0xe6, RZ ;  /* 0x000000e617167824 */ /* 0x004fe400078e02ff */
[----:B----4-:R-:W-:-:S02]  /*5bc40*/  IMAD R23, R39, 0xe8, RZ ;  /* 0x000000e827177824 */ /* 0x010fc400078e02ff */
[----:B------:R-:W-:Y:S01]  /*5bc50*/  IMAD R42, R42, 0xea, RZ ;  /* 0x000000ea2a2a7824 */ /* 0x000fe200078e02ff */
[-C--:B------:R-:W-:Y:S01]  /*5bc60*/  IADD3 R14, P0, R22, R244.reuse, RZ ;  /* 0x000000f4160e7210 */ /* 0x080fe20007f1e0ff */
[----:B0-----:R-:W-:Y:S01]  /*5bc70*/  IMAD R15, R37, 0x73, RZ ;  /* 0x00000073250f7824 */ /* 0x001fe200078e02ff */
[-C--:B------:R-:W-:Y:S01]  /*5bc80*/  IADD3 R16, P3, R23, R244.reuse, RZ ;  /* 0x000000f417107210 */ /* 0x080fe20007f7e0ff */
[----:B---3--:R-:W-:Y:S01]  /*5bc90*/  IMAD R19, R36, 0x75, RZ ;  /* 0x0000007524137824 */ /* 0x008fe200078e02ff */
[----:B------:R-:W-:Y:S01]  /*5bca0*/  IADD3 R18, P4, R42, R244, RZ ;  /* 0x000000f42a127210 */ /* 0x000fe20007f9e0ff */
[----:B------:R0:W-:Y:S01]  /*5bcb0*/  STG.E.U16 desc[UR60][R12.64], R45 ;  /* 0x0000002d0c007986 */ /* 0x0001e2000c10153c */
[-C--:B------:R-:W-:Y:S01]  /*5bcc0*/  LEA.HI.X.SX32 R15, R15, R245.reuse, 0x1, P0 ;  /* 0x000000f50f0f7211 */ /* 0x080fe200000f0eff */
[----:B-1----:R-:W-:Y:S01]  /*5bcd0*/  IMAD R25, R25, 0xec, RZ ;  /* 0x000000ec19197824 */ /* 0x002fe200078e02ff */
[----:B------:R-:W1:Y:S01]  /*5bce0*/  LDC R34, c[0x0][0x278] ;  /* 0x00009e00ff227b82 */ /* 0x000e620000000800 */
[----:B------:R-:W-:Y:S01]  /*5bcf0*/  IMAD R236, R236, 0x74, RZ ;  /* 0x00000074ecec7824 */ /* 0x000fe200078e02ff */
[----:B------:R-:W-:-:S04]  /*5bd00*/  LEA.HI.X.SX32 R19, R19, R245, 0x1, P4 ;  /* 0x000000f513137211 */ /* 0x000fc800020f0eff */
[----:B------:R-:W-:Y:S02]  /*5bd10*/  LEA.HI.X.SX32 R17, R236, R245, 0x1, P3 ;  /* 0x000000f5ec117211 */ /* 0x000fe400018f0eff */
[----:B------:R-:W2:Y:S01]  /*5bd20*/  LDC R237, c[0x0][0x278] ;  /* 0x00009e00ffed7b82 */ /* 0x000ea20000000800 */
[----:B0-----:R-:W-:Y:S02]  /*5bd30*/  PRMT R45, R45, 0x7632, R45 ;  /* 0x000076322d2d7816 */ /* 0x001fe4000000002d */
[----:B------:R-:W-:Y:S01]  /*5bd40*/  PRMT R12, R46, 0x7632, R12 ;  /* 0x000076322e0c7816 */ /* 0x000fe2000000000c */
[----:B------:R-:W-:Y:S02]  /*5bd50*/  IMAD R41, R41, 0x76, RZ ;  /* 0x0000007629297824 */ /* 0x000fe400078e02ff */
[----:B------:R-:W-:Y:S02]  /*5bd60*/  STG.E.U16 desc[UR60][R14.64], R45 ;  /* 0x0000002d0e007986 */ /* 0x000fe4000c10153c */
[----:B------:R-:W0:Y:S02]  /*5bd70*/  LDC R38, c[0x0][0x278] ;  /* 0x00009e00ff267b82 */ /* 0x000e240000000800 */
[----:B------:R-:W-:Y:S04]  /*5bd80*/  STG.E.U16 desc[UR60][R16.64], R46 ;  /* 0x0000002e10007986 */ /* 0x000fe8000c10153c */
[----:B------:R3:W-:Y:S02]  /*5bd90*/  STG.E.U16 desc[UR60][R18.64], R12 ;  /* 0x0000000c12007986 */ /* 0x0007e4000c10153c */
[----:B------:R-:W4:Y:S08]  /*5bda0*/  LDC R35, c[0x0][0x278] ;  /* 0x00009e00ff237b82 */ /* 0x000f300000000800 */
[----:B------:R-:W4:Y:S01]  /*5bdb0*/  LDC R40, c[0x0][0x278] ;  /* 0x00009e00ff287b82 */ /* 0x000f220000000800 */
[----:B---3--:R-:W-:-:S04]  /*5bdc0*/  IADD3 R12, P3, R25, R244, RZ ;  /* 0x000000f4190c7210 */ /* 0x008fc80007f7e0ff */
[----:B------:R-:W-:-:S03]  /*5bdd0*/  LEA.HI.X.SX32 R13, R41, R245, 0x1, P3 ;  /* 0x000000f5290d7211 */ /* 0x000fc600018f0eff */
[----:B------:R-:W3:Y:S01]  /*5bde0*/  LDC R41, c[0x0][0x278] ;  /* 0x00009e00ff297b82 */ /* 0x000ee20000000800 */
[----:B-1----:R-:W-:Y:S02]  /*5bdf0*/  IMAD R46, R34, 0xee, RZ ;  /* 0x000000ee222e7824 */ /* 0x002fe400078e02ff */
[----:B--2---:R-:W-:-:S05]  /*5be00*/  IMAD R237, R237, 0xf0, RZ ;  /* 0x000000f0eded7824 */ /* 0x004fca00078e02ff */
[----:B------:R-:W1:Y:S01]  /*5be10*/  LDC R37, c[0x0][0x278] ;  /* 0x00009e00ff257b82 */ /* 0x000e620000000800 */
[----:B0-----:R-:W-:Y:S01]  /*5be20*/  IMAD R38, R38, 0xf2, RZ ;  /* 0x000000f226267824 */ /* 0x001fe200078e02ff */
[-C--:B------:R-:W-:Y:S01]  /*5be30*/  IADD3 R14, P0, R46, R244.reuse, RZ ;  /* 0x000000f42e0e7210 */ /* 0x080fe20007f1e0ff */
[----:B----4-:R-:W-:Y:S01]  /*5be40*/  IMAD R15, R35, 0x77, RZ ;  /* 0x00000077230f7824 */ /* 0x010fe200078e02ff */
[----:B------:R-:W-:-:S04]  /*5be50*/  IADD3 R16, P3, R237, R244, RZ ;  /* 0x000000f4ed107210 */ /* 0x000fc80007f7e0ff */
[----:B------:R-:W0:Y:S01]  /*5be60*/  LDC R39, c[0x0][0x278] ;  /* 0x00009e00ff277b82 */ /* 0x000e220000000800 */
[----:B------:R-:W-:Y:S01]  /*5be70*/  IMAD R19, R40, 0x79, RZ ;  /* 0x0000007928137824 */ /* 0x000fe200078e02ff */
[----:B------:R-:W-:Y:S01]  /*5be80*/  IADD3 R18, P4, R38, R244, RZ ;  /* 0x000000f426127210 */ /* 0x000fe20007f9e0ff */
[----:B------:R2:W-:Y:S01]  /*5be90*/  STG.E.U16 desc[UR60][R12.64], R47 ;  /* 0x0000002f0c007986 */ /* 0x0005e2000c10153c */
[----:B------:R-:W-:Y:S01]  /*5bea0*/  LEA.HI.X.SX32 R15, R15, R245, 0x1, P0 ;  /* 0x000000f50f0f7211 */ /* 0x000fe200000f0eff */
[----:B---3--:R-:W-:-:S03]  /*5beb0*/  IMAD R41, R41, 0x78, RZ ;  /* 0x0000007829297824 */ /* 0x008fc600078e02ff */
[----:B------:R-:W3:Y:S01]  /*5bec0*/  LDC R236, c[0x0][0x278] ;  /* 0x00009e00ffec7b82 */ /* 0x000ee20000000800 */
[----:B------:R-:W-:Y:S02]  /*5bed0*/  PRMT R34, R47, 0x7632, R34 ;  /* 0x000076322f227816 */ /* 0x000fe40000000022 */
[-C--:B------:R-:W-:Y:S02]  /*5bee0*/  LEA.HI.X.SX32 R19, R19, R245.reuse, 0x1, P4 ;  /* 0x000000f513137211 */ /* 0x080fe400020f0eff */
[----:B------:R-:W-:-:S03]  /*5bef0*/  LEA.HI.X.SX32 R17, R41, R245, 0x1, P3 ;  /* 0x000000f529117211 */ /* 0x000fc600018f0eff */
[----:B------:R-:W4:Y:S01]  /*5bf00*/  LDC R36, c[0x0][0x278] ;  /* 0x00009e00ff247b82 */ /* 0x000f220000000800 */
[----:B--2---:R-:W-:Y:S01]  /*5bf10*/  PRMT R12, R48, 0x7632, R12 ;  /* 0x00007632300c7816 */ /* 0x004fe2000000000c */
[----:B------:R-:W-:Y:S06]  /*5bf20*/  STG.E.U16 desc[UR60][R14.64], R34 ;  /* 0x000000220e007986 */ /* 0x000fec000c10153c */
[----:B------:R-:W2:Y:S01]  /*5bf30*/  LDC R43, c[0x0][0x278] ;  /* 0x00009e00ff2b7b82 */ /* 0x000ea20000000800 */
[----:B------:R-:W-:Y:S04]  /*5bf40*/  STG.E.U16 desc[UR60][R16.64], R48 ;  /* 0x0000003010007986 */ /* 0x000fe8000c10153c */
[----:B------:R0:W-:Y:S03]  /*5bf50*/  STG.E.U16 desc[UR60][R18.64], R12 ;  /* 0x0000000c12007986 */ /* 0x0001e6000c10153c */
[----:B------:R-:W2:Y:S01]  /*5bf60*/  LDC R41, c[0x0][0x278] ;  /* 0x00009e00ff297b82 */ /* 0x000ea20000000800 */
[----:B-1----:R-:W-:-:S07]  /*5bf70*/  IMAD R40, R37, 0xf8, RZ ;  /* 0x000000f825287824 */ /* 0x002fce00078e02ff */
[----:B------:R-:W1:Y:S08]  /*5bf80*/  LDC R35, c[0x0][0x278] ;  /* 0x00009e00ff237b82 */ /* 0x000e700000000800 */
[----:B0-----:R-:W0:Y:S01]  /*5bf90*/  LDC R19, c[0x0][0x278] ;  /* 0x00009e00ff137b82 */ /* 0x001e220000000800 */
[----:B------:R-:W-:-:S07]  /*5bfa0*/  IMAD R15, R39, 0x7b, RZ ;  /* 0x0000007b270f7824 */ /* 0x000fce00078e02ff */
[----:B------:R-:W1:Y:S01]  /*5bfb0*/  LDC R34, c[0x0][0x278] ;  /* 0x00009e00ff227b82 */ /* 0x000e620000000800 */
[----:B---3--:R-:W-:-:S07]  /*5bfc0*/  IMAD R236, R236, 0xf4, RZ ;  /* 0x000000f4ecec7824 */ /* 0x008fce00078e02ff */
[----:B------:R-:W3:Y:S01]  /*5bfd0*/  LDC R37, c[0x0][0x278] ;  /* 0x00009e00ff257b82 */ /* 0x000ee20000000800 */
[----:B----4-:R-:W-:-:S07]  /*5bfe0*/  IMAD R36, R36, 0xf6, RZ ;  /* 0x000000f624247824 */ /* 0x010fce00078e02ff */
[----:B------:R-:W4:Y:S01]  /*5bff0*/  LDC R39, c[0x0][0x278] ;  /* 0x00009e00ff277b82 */ /* 0x000f220000000800 */
[----:B--2---:R-:W-:Y:S01]  /*5c000*/  IMAD R43, R43, 0x7a, RZ ;  /* 0x0000007a2b2b7824 */ /* 0x004fe200078e02ff */
[-C--:B------:R-:W-:Y:S02]  /*5c010*/  IADD3 R12, P0, R236, R244.reuse, RZ ;  /* 0x000000f4ec0c7210 */ /* 0x080fe40007f1e0ff */
[-C--:B------:R-:W-:Y:S01]  /*5c020*/  IADD3 R14, P3, R36, R244.reuse, RZ ;  /* 0x000000f4240e7210 */ /* 0x080fe20007f7e0ff */
[----:B------:R-:W-:Y:S01]  /*5c030*/  IMAD R41, R41, 0x7c, RZ ;  /* 0x0000007c29297824 */ /* 0x000fe200078e02ff */
[-C--:B------:R-:W-:Y:S01]  /*5c040*/  LEA.HI.X.SX32 R13, R43, R245.reuse, 0x1, P0 ;  /* 0x000000f52b0d7211 */ /* 0x080fe200000f0eff */
[----:B0-----:R-:W-:Y:S01]  /*5c050*/  IMAD R19, R19, 0xfa, RZ ;  /* 0x000000fa13137824 */ /* 0x001fe200078e02ff */
[----:B------:R-:W-:Y:S01]  /*5c060*/  IADD3 R16, P4, R40, R244, RZ ;  /* 0x000000f428107210 */ /* 0x000fe20007f9e0ff */
[----:B------:R-:W0:Y:S01]  /*5c070*/  LDC R38, c[0x0][0x278] ;  /* 0x00009e00ff267b82 */ /* 0x000e220000000800 */
[----:B------:R-:W-:-:S02]  /*5c080*/  LEA.HI.X.SX32 R15, R15, R245, 0x1, P3 ;  /* 0x000000f50f0f7211 */ /* 0x000fc400018f0eff */
[----:B------:R-:W-:Y:S01]  /*5c090*/  PRMT R18, R49, 0x7632, R18 ;  /* 0x0000763231127816 */ /* 0x000fe20000000012 */
[----:B------:R2:W-:Y:S01]  /*5c0a0*/  STG.E.U16 desc[UR60][R12.64], R49 ;  /* 0x000000310c007986 */ /* 0x0005e2000c10153c */
[----:B------:R-:W-:Y:S01]  /*5c0b0*/  LEA.HI.X.SX32 R17, R41, R245, 0x1, P4 ;  /* 0x000000f529117211 */ /* 0x000fe200020f0eff */
[----:B-1----:R-:W-:Y:S02]  /*5c0c0*/  IMAD R47, R34, 0xfc, RZ ;  /* 0x000000fc222f7824 */ /* 0x002fe400078e02ff */
[----:B------:R3:W-:Y:S01]  /*5c0d0*/  STG.E.U16 desc[UR60][R14.64], R18 ;  /* 0x000000120e007986 */ /* 0x0007e2000c10153c */
[----:B------:R-:W1:Y:S03]  /*5c0e0*/  LDC R45, c[0x0][0x278] ;  /* 0x00009e00ff2d7b82 */ /* 0x000e660000000800 */
[----:B------:R4:W-:Y:S01]  /*5c0f0*/  STG.E.U16 desc[UR60][R16.64], R50 ;  /* 0x0000003210007986 */ /* 0x0009e2000c10153c */
[----:B--2---:R-:W-:Y:S01]  /*5c100*/  IMAD R13, R35, 0x7d, RZ ;  /* 0x0000007d230d7824 */ /* 0x004fe200078e02ff */
[----:B------:R-:W-:-:S03]  /*5c110*/  IADD3 R12, P3, R19, R244, RZ ;  /* 0x000000f4130c7210 */ /* 0x000fc60007f7e0ff */
[----:B------:R-:W2:Y:S01]  /*5c120*/  LDC R36, c[0x0][0x278] ;  /* 0x00009e00ff247b82 */ /* 0x000ea20000000800 */
[----:B---3--:R-:W-:Y:S01]  /*5c130*/  IMAD R18, R37, 0xfe, RZ ;  /* 0x000000fe25127824 */ /* 0x008fe200078e02ff */
[----:B------:R-:W-:Y:S02]  /*5c140*/  LEA.HI.X.SX32 R13, R13, R245, 0x1, P3 ;  /* 0x000000f50d0d7211 */ /* 0x000fe400018f0eff */
[-C--:B------:R-:W-:Y:S02]  /*5c150*/  IADD3 R14, P0, R47, R244.reuse, RZ ;  /* 0x000000f42f0e7210 */ /* 0x080fe40007f1e0ff */
[----:B----4-:R-:W-:Y:S02]  /*5c160*/  PRMT R50, R50, 0x7632, R50 ;  /* 0x0000763232327816 */ /* 0x010fe40000000032 */
[----:B------:R-:W3:Y:S01]  /*5c170*/  LDC R40, c[0x0][0x278] ;  /* 0x00009e00ff287b82 */ /* 0x000ee20000000800 */
[----:B------:R-:W-:Y:S02]  /*5c180*/  LEA R17, R39, -R39, 0x7 ;  /* 0x8000002727117211 */ /* 0x000fe400078e38ff */
[----:B------:R-:W-:Y:S01]  /*5c190*/  IADD3 R18, P3, R18, R244, RZ ;  /* 0x000000f412127210 */ /* 0x000fe20007f7e0ff */
[----:B------:R4:W-:Y:S01]  /*5c1a0*/  STG.E.U16 desc[UR60][R12.64], R50 ;  /* 0x000000320c007986 */ /* 0x0009e2000c10153c */
[----:B------:R-:W-:-:S02]  /*5c1b0*/  LEA.HI.X.SX32 R15, R249, R245, 0x1, P0 ;  /* 0x000000f5f90f7211 */ /* 0x000fc400000f0eff */
[----:B------:R-:W-:Y:S01]  /*5c1c0*/  LEA.HI.X.SX32 R19, R17, R245, 0x1, P3 ;  /* 0x000000f511137211 */ /* 0x000fe200018f0eff */
[----:B------:R-:W3:Y:S02]  /*5c1d0*/  LDC R43, c[0x0][0x278] ;  /* 0x00009e00ff2b7b82 */ /* 0x000ee40000000800 */
[----:B------:R-:W-:Y:S01]  /*5c1e0*/  STG.E.U16 desc[UR60][R14.64], R51 ;  /* 0x000000330e007986 */ /* 0x000fe2000c10153c */
[----:B----4-:R-:W-:-:S05]  /*5c1f0*/  PRMT R12, R51, 0x7632, R12 ;  /* 0x00007632330c7816 */ /* 0x010fca000000000c */
[----:B------:R-:W4:Y:S01]  /*5c200*/  LDC R41, c[0x0][0x278] ;  /* 0x00009e00ff297b82 */ /* 0x000f220000000800 */
[----:B------:R0:W-:Y:S07]  /*5c210*/  STG.E.U16 desc[UR60][R18.64], R12 ;  /* 0x0000000c12007986 */ /* 0x0001ee000c10153c */
[----:B------:R-:W4:Y:S08]  /*5c220*/  LDC R47, c[0x0][0x278] ;  /* 0x00009e00ff2f7b82 */ /* 0x000f300000000800 */
[----:B0-----:R-:W0:Y:S08]  /*5c230*/  LDC R19, c[0x0][0x278] ;  /* 0x00009e00ff137b82 */ /* 0x001e300000000800 */
[----:B------:R-:W0:Y:S01]  /*5c240*/  LDC R48, c[0x0][0x278] ;  /* 0x00009e00ff307b82 */ /* 0x000e220000000800 */
[----:B------:R-:W-:Y:S01]  /*5c250*/  SHF.L.U32 R34, R38, 0x7, RZ ;  /* 0x0000000726227819 */ /* 0x000fe200000006ff */
[----:B--2---:R-:W-:Y:S01]  /*5c260*/  IMAD R36, R36, 0x102, RZ ;  /* 0x0000010224247824 */ /* 0x004fe200078e02ff */
[----:B-1----:R-:W-:-:S05]  /*5c270*/  LEA R16, P4, R45, R244, 0x8 ;  /* 0x000000f42d107211 */ /* 0x002fca00078840ff */
[----:B------:R-:W1:Y:S01]  /*5c280*/  LDC R44, c[0x0][0x278] ;  /* 0x00009e00ff2c7b82 */ /* 0x000e620000000800 */
[----:B------:R-:W-:Y:S01]  /*5c290*/  LEA.HI.X.SX32 R17, R34, R245, 0x1, P4 ;  /* 0x000000f522117211 */ /* 0x000fe200020f0eff */
[----:B---3--:R-:W-:Y:S01]  /*5c2a0*/  IMAD R39, R40, 0x106, RZ ;  /* 0x0000010628277824 */ /* 0x008fe200078e02ff */
[----:B------:R-:W-:Y:S01]  /*5c2b0*/  LEA R13, R43, R43, 0x7 ;  /* 0x0000002b2b0d7211 */ /* 0x000fe200078e38ff */
[----:B----4-:R-:W-:Y:S01]  /*5c2c0*/  IMAD R41, R41, 0x104, RZ ;  /* 0x0000010429297824 */ /* 0x010fe200078e02ff */
[----:B------:R-:W-:-:S03]  /*5c2d0*/  IADD3 R12, P0, R36, R244, RZ ;  /* 0x000000f4240c7210 */ /* 0x000fc60007f1e0ff */
[----:B------:R-:W2:Y:S01]  /*5c2e0*/  LDC R34, c[0x0][0x278] ;  /* 0x00009e00ff227b82 */ /* 0x000ea20000000800 */
[----:B------:R3:W-:Y:S01]  /*5c2f0*/  STG.E.U16 desc[UR60][R16.64], R52 ;  /* 0x0000003410007986 */ /* 0x0007e2000c10153c */
[----:B------:R-:W-:Y:S01]  /*5c300*/  IMAD R47, R47, 0x82, RZ ;  /* 0x000000822f2f7824 */ /* 0x000fe200078e02ff */
[----:B------:R-:W-:-:S05]  /*5c310*/  LEA.HI.X.SX32 R13, R13, R245, 0x1, P0 ;  /* 0x000000f50d0d7211 */ /* 0x000fca00000f0eff */
[----:B------:R-:W4:Y:S01]  /*5c320*/  LDC R38, c[0x0][0x278] ;  /* 0x00009e00ff267b82 */ /* 0x000f220000000800 */
[-C--:B------:R-:W-:Y:S01]  /*5c330*/  IADD3 R14, P3, R41, R244.reuse, RZ ;  /* 0x000000f4290e7210 */ /* 0x080fe20007f7e0ff */
[----:B0-----:R-:W-:Y:S01]  /*5c340*/  IMAD R19, R19, 0x108, RZ ;  /* 0x0000010813137824 */ /* 0x001fe200078e02ff */
[----:B---3--:R-:W-:-:S05]  /*5c350*/  IADD3 R16, P4, R39, R244, RZ ;  /* 0x000000f427107210 */ /* 0x008fca0007f9e0ff */
[----:B------:R-:W0:Y:S01]  /*5c360*/  LDC R37, c[0x0][0x278] ;  /* 0x00009e00ff257b82 */ /* 0x000e220000000800 */
[----:B------:R-:W-:Y:S01]  /*5c370*/  PRMT R52, R52, 0x7632, R52 ;  /* 0x0000763234347816 */ /* 0x000fe20000000034 */
[----:B------:R-:W-:-:S06]  /*5c380*/  IMAD R48, R48, 0x84, RZ ;  /* 0x0000008430307824 */ /* 0x000fcc00078e02ff */
[----:B------:R-:W3:Y:S01]  /*5c390*/  LDC R35, c[0x0][0x278] ;  /* 0x00009e00ff237b82 */ /* 0x000ee20000000800 */
[----:B------:R-:W-:Y:S01]  /*5c3a0*/  LEA.HI.X.SX32 R15, R47, R245, 0x1, P3 ;  /* 0x000000f52f0f7211 */ /* 0x000fe200018f0eff */
[----:B------:R1:W-:Y:S06]  /*5c3b0*/  STG.E.U16 desc[UR60][R12.64], R52 ;  /* 0x000000340c007986 */ /* 0x0003ec000c10153c */
[----:B------:R-:W4:Y:S01]  /*5c3c0*/  LDC R39, c[0x0][0x278] ;  /* 0x00009e00ff277b82 */ /* 0x000f220000000800 */
[----:B-1----:R-:W-:Y:S01]  /*5c3d0*/  IMAD R17, R44, 0x83, RZ ;  /* 0x000000832c117824 */ /* 0x002fe200078e02ff */
[----:B------:R-:W-:-:S06]  /*5c3e0*/  IADD3 R12, P3, R19, R244, RZ ;  /* 0x000000f4130c7210 */ /* 0x000fcc0007f7e0ff */
[----:B------:R-:W1:Y:S01]  /*5c3f0*/  LDC R36, c[0x0][0x278] ;  /* 0x00009e00ff247b82 */ /* 0x000e620000000800 */
[-C--:B------:R-:W-:Y:S02]  /*5c400*/  LEA.HI.X.SX32 R13, R48, R245.reuse, 0x1, P3 ;  /* 0x000000f5300d7211 */ /* 0x080fe400018f0eff */
[----:B------:R-:W-:-:S05]  /*5c410*/  LEA.HI.X.SX32 R17, R17, R245, 0x1, P4 ;  /* 0x000000f511117211 */ /* 0x000fca00020f0eff */
[----:B------:R-:W1:Y:S01]  /*5c420*/  LDC R48, c[0x0][0x278] ;  /* 0x00009e00ff307b82 */ /* 0x000e620000000800 */
[----:B------:R-:W-:Y:S01]  /*5c430*/  PRMT R18, R53, 0x7632, R18 ;  /* 0x0000763235127816 */ /* 0x000fe20000000012 */
[----:B------:R3:W-:Y:S01]  /*5c440*/  STG.E.U16 desc[UR60][R14.64], R53 ;  /* 0x000000350e007986 */ /* 0x0007e2000c10153c */
[----:B--2---:R-:W-:-:S03]  /*5c450*/  IMAD R34, R34, 0x10a, RZ ;  /* 0x0000010a22227824 */ /* 0x004fc600078e02ff */
[----:B------:R2:W-:Y:S01]  /*5c460*/  STG.E.U16 desc[UR60][R16.64], R18 ;  /* 0x0000001210007986 */ /* 0x0005e2000c10153c */
[----:B----4-:R-:W-:Y:S01]  /*5c470*/  IMAD R19, R39, 0x87, RZ ;  /* 0x0000008727137824 */ /* 0x010fe200078e02ff */
[----:B------:R-:W4:Y:S02]  /*5c480*/  LDC R45, c[0x0][0x278] ;  /* 0x00009e00ff2d7b82 */ /* 0x000f240000000800 */
[----:B------:R1:W-:Y:S01]  /*5c490*/  STG.E.U16 desc[UR60][R12.64], R54 ;  /* 0x000000360c007986 */ /* 0x0003e2000c10153c */
[----:B---3--:R-:W-:Y:S01]  /*5c4a0*/  IMAD R15, R35, 0x85, RZ ;  /* 0x00000085230f7824 */ /* 0x008fe200078e02ff */
[----:B------:R-:W-:-:S04]  /*5c4b0*/  IADD3 R14, P0, R34, R244, RZ ;  /* 0x000000f4220e7210 */ /* 0x000fc80007f1e0ff */
[----:B------:R-:W3:Y:S01]  /*5c4c0*/  LDC R40, c[0x0][0x278] ;  /* 0x00009e00ff287b82 */ /* 0x000ee20000000800 */
[----:B--2---:R-:W-:Y:S02]  /*5c4d0*/  IMAD R16, R38, 0x10c, RZ ;  /* 0x0000010c26107824 */ /* 0x004fe400078e02ff */
[----:B0-----:R-:W-:-:S03]  /*5c4e0*/  IMAD R18, R37, 0x10e, RZ ;  /* 0x0000010e25127824 */ /* 0x001fc600078e02ff */
[-C--:B------:R-:W-:Y:S02]  /*5c4f0*/  IADD3 R16, P3, R16, R244.reuse, RZ ;  /* 0x000000f410107210 */ /* 0x080fe40007f7e0ff */
[----:B------:R-:W-:Y:S01]  /*5c500*/  IADD3 R18, P4, R18, R244, RZ ;  /* 0x000000f412127210 */ /* 0x000fe20007f9e0ff */
[----:B-1----:R-:W-:Y:S01]  /*5c510*/  IMAD R48, R48, 0x88, RZ ;  /* 0x0000008830307824 */ /* 0x002fe200078e02ff */
[-C--:B------:R-:W-:Y:S01]  /*5c520*/  LEA.HI.X.SX32 R15, R15, R245.reuse, 0x1, P0 ;  /* 0x000000f50f0f7211 */ /* 0x080fe200000f0eff */
[----:B------:R-:W0:Y:S01]  /*5c530*/  LDC R44, c[0x0][0x278] ;  /* 0x00009e00ff2c7b82 */ /* 0x000e220000000800 */
[----:B------:R-:W-:Y:S02]  /*5c540*/  PRMT R54, R54, 0x7632, R54 ;  /* 0x0000763236367816 */ /* 0x000fe40000000036 */
[-C--:B------:R-:W-:Y:S01]  /*5c550*/  LEA.HI.X.SX32 R17, R250, R245.reuse, 0x1, P3 ;  /* 0x000000f5fa117211 */ /* 0x080fe200018f0eff */
[----:B------:R-:W-:Y:S01]  /*5c560*/  IMAD R250, R36, 0x110, RZ ;  /* 0x0000011024fa7824 */ /* 0x000fe200078e02ff */
[----:B------:R-:W-:-:S02]  /*5c570*/  LEA.HI.X.SX32 R19, R19, R245, 0x1, P4 ;  /* 0x000000f513137211 */ /* 0x000fc400020f0eff */
[----:B------:R-:W-:Y:S01]  /*5c580*/  PRMT R12, R55, 0x7632, R12 ;  /* 0x00007632370c7816 */ /* 0x000fe2000000000c */
[----:B------:R-:W-:Y:S01]  /*5c590*/  STG.E.U16 desc[UR60][R14.64], R54 ;  /* 0x000000360e007986 */ /* 0x000fe2000c10153c */
[----:B------:R-:W1:Y:S03]  /*5c5a0*/  LDC R41, c[0x0][0x278] ;  /* 0x00009e00ff297b82 */ /* 0x000e660000000800 */
[----:B------:R-:W-:Y:S04]  /*5c5b0*/  STG.E.U16 desc[UR60][R16.64], R55 ;  /* 0x0000003710007986 */ /* 0x000fe8000c10153c */
[----:B------:R2:W-:Y:S01]  /*5c5c0*/  STG.E.U16 desc[UR60][R18.64], R12 ;  /* 0x0000000c12007986 */ /* 0x0005e2000c10153c */
[----:B------:R-:W1:Y:S01]  /*5c5d0*/  LDC R47, c[0x0][0x278] ;  /* 0x00009e00ff2f7b82 */ /* 0x000e620000000800 */
[----:B----4-:R-:W-:-:S07]  /*5c5e0*/  IMAD R35, R45, 0x114, RZ ;  /* 0x000001142d237824 */ /* 0x010fce00078e02ff */
[----:B------:R-:W4:Y:S01]  /*5c5f0*/  LDC R249, c[0x0][0x278] ;  /* 0x00009e00fff97b82 */ /* 0x000f220000000800 */
[----:B--2---:R-:W-:-:S04]  /*5c600*/  IADD3 R12, P3, R250, R244, RZ ;  /* 0x000000f4fa0c7210 */ /* 0x004fc80007f7e0ff */
[-C--:B------:R-:W-:Y:S01]  /*5c610*/  LEA.HI.X.SX32 R13, R48, R245.reuse, 0x1, P3 ;  /* 0x000000f5300d7211 */ /* 0x080fe200018f0eff */
[----:B---3--:R-:W-:Y:S02]  /*5c620*/  IMAD R37, R40, 0x112, RZ ;  /* 0x0000011228257824 */ /* 0x008fe400078e02ff */
[----:B------:R-:W2:Y:S01]  /*5c630*/  LDC R48, c[0x0][0x278] ;  /* 0x00009e00ff307b82 */ /* 0x000ea20000000800 */
[-C--:B------:R-:W-:Y:S01]  /*5c640*/  IADD3 R16, P3, R35, R244.reuse, RZ ;  /* 0x000000f423107210 */ /* 0x080fe20007f7e0ff */
[----:B0-----:R-:W-:Y:S02]  /*5c650*/  IMAD R34, R44, 0x116, RZ ;  /* 0x000001162c227824 */ /* 0x001fe400078e02ff */
[----:B-1----:R-:W-:Y:S01]  /*5c660*/  IMAD R15, R41, 0x89, RZ ;  /* 0x00000089290f7824 */ /* 0x002fe200078e02ff */
[-C--:B------:R-:W-:Y:S01]  /*5c670*/  IADD3 R14, P0, R37, R244.reuse, RZ ;  /* 0x000000f4250e7210 */ /* 0x080fe20007f1e0ff */
[----:B------:R-:W-:Y:S02]  /*5c680*/  IMAD R19, R47, 0x8b, RZ ;  /* 0x0000008b2f137824 */ /* 0x000fe400078e02ff */
[----:B------:R-:W0:Y:S08]  /*5c690*/  LDC R39, c[0x0][0x278] ;  /* 0x00009e00ff277b82 */ /* 0x000e300000000800 */
[----:B------:R-:W1:Y:S01]  /*5c6a0*/  LDC R38, c[0x0][0x278] ;  /* 0x00009e00ff267b82 */ /* 0x000e620000000800 */
[----:B--2---:R-:W-:Y:S01]  /*5c6b0*/  IMAD R48, R48, 0x8a, RZ ;  /* 0x0000008a30307824 */ /* 0x004fe200078e02ff */
[----:B------:R-:W-:Y:S01]  /*5c6c0*/  IADD3 R18, P4, R34, R244, RZ ;  /* 0x000000f422127210 */ /* 0x000fe20007f9e0ff */
[----:B------:R2:W-:Y:S01]  /*5c6d0*/  STG.E.U16 desc[UR60][R12.64], R56 ;  /* 0x000000380c007986 */ /* 0x0005e2000c10153c */
[-C--:B------:R-:W-:Y:S01]  /*5c6e0*/  LEA.HI.X.SX32 R15, R15, R245.reuse, 0x1, P0 ;  /* 0x000000f50f0f7211 */ /* 0x080fe200000f0eff */
[----:B----4-:R-:W-:Y:S01]  /*5c6f0*/  IMAD R249, R249, 0x118, RZ ;  /* 0x00000118f9f97824 */ /* 0x010fe200078e02ff */
[----:B------:R-:W-:-:S02]  /*5c700*/  LEA.HI.X.SX32 R17, R48, R245, 0x1, P3 ;  /* 0x000000f530117211 */ /* 0x000fc400018f0eff */
[----:B------:R-:W3:Y:S08]  /*5c710*/  LDC R43, c[0x0][0x278] ;  /* 0x00009e00ff2b7b82 */ /* 0x000ef00000000800 */
[----:B------:R-:W4:Y:S01]  /*5c720*/  LDC R48, c[0x0][0x278] ;  /* 0x00009e00ff307b82 */ /* 0x000f220000000800 */
[----:B--2---:R-:W-:Y:S02]  /*5c730*/  PRMT R56, R56, 0x7632, R56 ;  /* 0x0000763238387816 */ /* 0x004fe40000000038 */
[----:B------:R-:W-:-:S02]  /*5c740*/  LEA.HI.X.SX32 R19, R19, R245, 0x1, P4 ;  /* 0x000000f513137211 */ /* 0x000fc400020f0eff */
[----:B------:R-:W-:Y:S01]  /*5c750*/  PRMT R12, R57, 0x7632, R12 ;  /* 0x00007632390c7816 */ /* 0x000fe2000000000c */
[----:B------:R-:W-:Y:S01]  /*5c760*/  STG.E.U16 desc[UR60][R14.64], R56 ;  /* 0x000000380e007986 */ /* 0x000fe2000c10153c */
[----:B0-----:R-:W-:Y:S01]  /*5c770*/  IMAD R39, R39, 0x11c, RZ ;  /* 0x0000011c27277824 */ /* 0x001fe200078e02ff */
[----:B------:R-:W0:Y:S02]  /*5c780*/  LDC R35, c[0x0][0x278] ;  /* 0x00009e00ff237b82 */ /* 0x000e240000000800 */
[----:B------:R-:W-:Y:S04]  /*5c790*/  STG.E.U16 desc[UR60][R16.64], R57 ;  /* 0x0000003910007986 */ /* 0x000fe8000c10153c */
[----:B------:R2:W-:Y:S01]  /*5c7a0*/  STG.E.U16 desc[UR60][R18.64], R12 ;  /* 0x0000000c12007986 */ /* 0x0005e2000c10153c */
[----:B-1----:R-:W-:Y:S01]  /*5c7b0*/  IMAD R40, R38, 0x11a, RZ ;  /* 0x0000011a26287824 */ /* 0x002fe200078e02ff */
[----:B------:R-:W1:Y:S01]  /*5c7c0*/  LDC R34, c[0x0][0x278] ;  /* 0x00009e00ff227b82 */ /* 0x000e620000000800 */
[----:B----4-:R-:W-:-:S07]  /*5c7d0*/  IMAD R48, R48, 0x8c, RZ ;  /* 0x0000008c30307824 */ /* 0x010fce00078e02ff */
[----:B------:R-:W4:Y:S01]  /*5c7e0*/  LDC R36, c[0x0][0x278] ;  /* 0x00009e00ff247b82 */ /* 0x000f220000000800 */
[----:B--2---:R-:W-:-:S04]  /*5c7f0*/  IADD3 R12, P0, R249, R244, RZ ;  /* 0x000000f4f90c7210 */ /* 0x004fc80007f1e0ff */
[----:B------:R-:W-:-:S03]  /*5c800*/  LEA.HI.X.SX32 R13, R48, R245, 0x1, P0 ;  /* 0x000000f5300d7211 */ /* 0x000fc600000f0eff */
[----:B------:R-:W2:Y:S01]  /*5c810*/  LDC R48, c[0x0][0x278] ;  /* 0x00009e00ff307b82 */ /* 0x000ea20000000800 */
[-C--:B------:R-:W-:Y:S01]  /*5c820*/  IADD3 R16, P4, R39, R244.reuse, RZ ;  /* 0x000000f427107210 */ /* 0x080fe20007f9e0ff */
[----:B---3--:R-:W-:Y:S01]  /*5c830*/  IMAD R15, R43, 0x8d, RZ ;  /* 0x0000008d2b0f7824 */ /* 0x008fe200078e02ff */
[----:B------:R-:W-:Y:S01]  /*5c840*/  IADD3 R14, P3, R40, R244, RZ ;  /* 0x000000f4280e7210 */ /* 0x000fe20007f7e0ff */
[----:B0-----:R-:W-:Y:S01]  /*5c850*/  IMAD R35, R35, 0x120, RZ ;  /* 0x0000012023237824 */ /* 0x001fe200078e02ff */
[----:B------:R-:W-:-:S03]  /*5c860*/  PRMT R18, R58, 0x7632, R18 ;  /* 0x000076323a127816 */ /* 0x000fc60000000012 */
[----:B------:R-:W0:Y:S08]  /*5c870*/  LDC R37, c[0x0][0x278] ;  /* 0x00009e00ff257b82 */ /* 0x000e300000000800 */
[----:B------:R-:W3:Y:S01]  /*5c880*/  LDC R38, c[0x0][0x278] ;  /* 0x00009e00ff267b82 */ /* 0x000ee20000000800 */
[----:B--2---:R-:W-:Y:S01]  /*5c890*/  IMAD R48, R48, 0x8e, RZ ;  /* 0x0000008e30307824 */ /* 0x004fe200078e02ff */
[----:B------:R-:W-:Y:S06]  /*5c8a0*/  STG.E.U16 desc[UR60][R12.64], R58 ;  /* 0x0000003a0c007986 */ /* 0x000fec000c10153c */
[----:B------:R-:W2:Y:S01]  /*5c8b0*/  LDC R40, c[0x0][0x278] ;  /* 0x00009e00ff287b82 */ /* 0x000ea20000000800 */
[----:B------:R-:W-:-:S07]  /*5c8c0*/  LEA.HI.X.SX32 R17, R48, R245, 0x1, P4 ;  /* 0x000000f530117211 */ /* 0x000fce00020f0eff */
[----:B------:R-:W4:Y:S01]  /*5c8d0*/  LDC R48, c[0x0][0x278] ;  /* 0x00009e00ff307b82 */ /* 0x000f220000000800 */
[----:B------:R-:W-:-:S05]  /*5c8e0*/  LEA.HI.X.SX32 R15, R15, R245, 0x1, P3 ;  /* 0x000000f50f0f7211 */ /* 0x000fca00018f0eff */
[----:B------:R0:W-:Y:S01]  /*5c8f0*/  STG.E.U16 desc[UR60][R14.64], R18 ;  /* 0x000000120e007986 */ /* 0x0001e2000c10153c */
[----:B-1----:R-:W-:Y:S01]  /*5c900*/  IMAD R34, R34, 0x11e, RZ ;  /* 0x0000011e22227824 */ /* 0x002fe200078e02ff */
[----:B------:R-:W-:Y:S01]  /*5c910*/  PRMT R19, R59, 0x7632, R19 ;  /* 0x000076323b137816 */ /* 0x000fe20000000013 */
[----:B------:R-:W1:Y:S08]  /*5c920*/  LDC R39, c[0x0][0x278] ;  /* 0x00009e00ff277b82 */ /* 0x000e700000000800 */
[----:B------:R-:W1:Y:S01]  /*5c930*/  LDC R44, c[0x0][0x278] ;  /* 0x00009e00ff2c7b82 */ /* 0x000e620000000800 */
[-C--:B0-----:R-:W-:Y:S01]  /*5c940*/  IADD3 R14, P0, R35, R244.reuse, RZ ;  /* 0x000000f4230e7210 */ /* 0x081fe20007f1e0ff */
[----:B----4-:R-:W-:Y:S01]  /*5c950*/  IMAD R48, R48, 0x90, RZ ;  /* 0x0000009030307824 */ /* 0x010fe200078e02ff */
[----:B------:R0:W-:Y:S01]  /*5c960*/  STG.E.U16 desc[UR60][R16.64], R59 ;  /* 0x0000003b10007986 */ /* 0x0001e2000c10153c */
[----:B------:R-:W-:Y:S01]  /*5c970*/  IMAD R13, R36, 0x8f, RZ ;  /* 0x0000008f240d7824 */ /* 0x000fe200078e02ff */
[-C--:B------:R-:W-:Y:S01]  /*5c980*/  IADD3 R12, P3, R34, R244.reuse, RZ ;  /* 0x000000f4220c7210 */ /* 0x080fe20007f7e0ff */
[----:B---3--:R-:W-:Y:S01]  /*5c990*/  IMAD R18, R38, 0x124, RZ ;  /* 0x0000012426127824 */ /* 0x008fe200078e02ff */
[-C--:B------:R-:W-:Y:S01]  /*5c9a0*/  LEA.HI.X.SX32 R15, R48, R245.reuse, 0x1, P0 ;  /* 0x000000f5300f7211 */ /* 0x080fe200000f0eff */
[----:B------:R-:W3:Y:S08]  /*5c9b0*/  LDC R43, c[0x0][0x278] ;  /* 0x00009e00ff2b7b82 */ /* 0x000ef00000000800 */
[----:B------:R-:W4:Y:S01]  /*5c9c0*/  LDC R48, c[0x0][0x278] ;  /* 0x00009e00ff307b82 */ /* 0x000f220000000800 */
[----:B0-----:R-:W-:Y:S01]  /*5c9d0*/  IMAD R16, R37, 0x122, RZ ;  /* 0x0000012225107824 */ /* 0x001fe200078e02ff */
[----:B------:R-:W-:Y:S01]  /*5c9e0*/  LEA.HI.X.SX32 R13, R13, R245, 0x1, P3 ;  /* 0x000000f50d0d7211 */ /* 0x000fe200018f0eff */
[----:B--2---:R-:W-:Y:S01]  /*5c9f0*/  IMAD R17, R40, 0x91, RZ ;  /* 0x0000009128117824 */ /* 0x004fe200078e02ff */
[----:B------:R-:W-:-:S02]  /*5ca00*/  IADD3 R18, P4, R18, R244, RZ ;  /* 0x000000f412127210 */ /* 0x000fc40007f9e0ff */
[----:B------:R-:W-:Y:S01]  /*5ca10*/  IADD3 R16, P3, R16, R244, RZ ;  /* 0x000000f410107210 */ /* 0x000fe20007f7e0ff */
[----:B------:R0:W-:Y:S01]  /*5ca20*/  STG.E.U16 desc[UR60][R12.64], R19 ;  /* 0x000000130c007986 */ /* 0x0001e2000c10153c */
[----:B-1----:R-:W-:Y:S01]  /*5ca30*/  IMAD R39, R39, 0x126, RZ ;  /* 0x0000012627277824 */ /* 0x002fe200078e02ff */
[----:B------:R-:W1:Y:S01]  /*5ca40*/  LDC R41, c[0x0][0x278] ;  /* 0x00009e00ff297b82 */ /* 0x000e620000000800 */
[----:B------:R-:W-:Y:S01]  /*5ca50*/  LEA.HI.X.SX32 R17, R17, R245, 0x1, P3 ;  /* 0x000000f511117211 */ /* 0x000fe200018f0eff */
[----:B------:R-:W-:Y:S06]  /*5ca60*/  STG.E.U16 desc[UR60][R14.64], R60 ;  /* 0x0000003c0e007986 */ /* 0x000fec000c10153c */
[----:B------:R-:W2:Y:S01]  /*5ca70*/  LDC R45, c[0x0][0x278] ;  /* 0x00009e00ff2d7b82 */ /* 0x000ea20000000800 */
[----:B0-----:R-:W-:Y:S01]  /*5ca80*/  PRMT R12, R60, 0x7632, R12 ;  /* 0x000076323c0c7816 */ /* 0x001fe2000000000c */
[----:B----4-:R-:W-:-:S04]  /*5ca90*/  IMAD R48, R48, 0x92, RZ ;  /* 0x0000009230307824 */ /* 0x010fc800078e02ff */
[----:B------:R0:W-:Y:S01]  /*5caa0*/  STG.E.U16 desc[UR60][R16.64], R12 ;  /* 0x0000000c10007986 */ /* 0x0001e2000c10153c */
[----:B------:R-:W-:Y:S01]  /*5cab0*/  IMAD R13, R44, 0x93, RZ ;  /* 0x000000932c0d7824 */ /* 0x000fe200078e02ff */
[----:B------:R-:W4:Y:S01]  /*5cac0*/  LDC R36, c[0x0][0x278] ;  /* 0x00009e00ff247b82 */ /* 0x000f220000000800 */
[----:B------:R-:W-:-:S05]  /*5cad0*/  LEA.HI.X.SX32 R19, R48, R245, 0x1, P4 ;  /* 0x000000f530137211 */ /* 0x000fca00020f0eff */
[----:B------:R2:W-:Y:S02]  /*5cae0*/  STG.E.U16 desc[UR60][R18.64], R61 ;  /* 0x0000003d12007986 */ /* 0x0005e4000c10153c */
[----:B------:R-:W4:Y:S01]  /*5caf0*/  LDC R48, c[0x0][0x278] ;  /* 0x00009e00ff307b82 */ /* 0x000f220000000800 */
[----:B---3--:R-:W-:Y:S01]  /*5cb00*/  IMAD R40, R43, 0x128, RZ ;  /* 0x000001282b287824 */ /* 0x008fe200078e02ff */
[----:B0-----:R-:W-:Y:S01]  /*5cb10*/  IADD3 R12, P0, R39, R244, RZ ;  /* 0x000000f4270c7210 */ /* 0x001fe20007f1e0ff */
[----:B-1----:R-:W-:Y:S02]  /*5cb20*/  IMAD R38, R41, 0x12a, RZ ;  /* 0x0000012a29267824 */ /* 0x002fe400078e02ff */
[----:B--2---:R-:W-:-:S03]  /*5cb30*/  IMAD R17, R45, 0x95, RZ ;  /* 0x000000952d117824 */ /* 0x004fc600078e02ff */
[----:B------:R-:W0:Y:S08]  /*5cb40*/  LDC R34, c[0x0][0x278] ;  /* 0x00009e00ff227b82 */ /* 0x000e300000000800 */
[----:B------:R-:W1:Y:S01]  /*5cb50*/  LDC R19, c[0x0][0x278] ;  /* 0x00009e00ff137b82 */ /* 0x000e620000000800 */
[----:B------:R-:W-:Y:S02]  /*5cb60*/  LEA.HI.X.SX32 R13, R13, R245, 0x1, P0 ;  /* 0x000000f50d0d7211 */ /* 0x000fe400000f0eff */
[----:B------:R-:W-:-:S02]  /*5cb70*/  PRMT R61, R61, 0x7632, R61 ;  /* 0x000076323d3d7816 */ /* 0x000fc4000000003d */
[----:B------:R-:W-:-:S03]  /*5cb80*/  IADD3 R14, P3, R40, R244, RZ ;  /* 0x000000f4280e7210 */ /* 0x000fc60007f7e0ff */
[----:B------:R2:W-:Y:S01]  /*5cb90*/  STG.E.U16 desc[UR60][R12.64], R61 ;  /* 0x0000003d0c007986 */ /* 0x0005e2000c10153c */
[----:B------:R-:W-:Y:S01]  /*5cba0*/  LEA.HI.X.SX32 R15, R246, R245, 0x1, P3 ;  /* 0x000000f5f60f7211 */ /* 0x000fe200018f0eff */
[----:B----4-:R-:W-:Y:S01]  /*5cbb0*/  IMAD R48, R48, 0x96, RZ ;  /* 0x0000009630307824 */ /* 0x010fe200078e02ff */
[----:B------:R-:W-:Y:S01]  /*5cbc0*/  IADD3 R16, P4, R38, R244, RZ ;  /* 0x000000f426107210 */ /* 0x000fe20007f9e0ff */
[----:B------:R-:W3:Y:S01]  /*5cbd0*/  LDC R37, c[0x0][0x278] ;  /* 0x00009e00ff257b82 */ /* 0x000ee20000000800 */
[----:B------:R-:W-:-:S07]  /*5cbe0*/  PRMT R18, R62, 0x7632, R18 ;  /* 0x000076323e127816 */ /* 0x000fce0000000012 */
[----:B------:R-:W4:Y:S01]  /*5cbf0*/  LDC R35, c[0x0][0x278] ;  /* 0x00009e00ff237b82 */ /* 0x000f220000000800 */
[----:B-1----:R-:W-:Y:S01]  /*5cc00*/  IMAD R19, R19, 0x12c, RZ ;  /* 0x0000012c13137824 */ /* 0x002fe200078e02ff */
[----:B------:R-:W-:Y:S06]  /*5cc10*/  STG.E.U16 desc[UR60][R14.64], R62 ;  /* 0x0000003e0e007986 */ /* 0x000fec000c10153c */
[----:B------:R-:W1:Y:S01]  /*5cc20*/  LDC R39, c[0x0][0x278] ;  /* 0x00009e00ff277b82 */ /* 0x000e620000000800 */
[----:B--2---:R-:W-:-:S04]  /*5cc30*/  IADD3 R12, P3, R19, R244, RZ ;  /* 0x000000f4130c7210 */ /* 0x004fc80007f7e0ff */
[----:B------:R-:W-:-:S03]  /*5cc40*/  LEA.HI.X.SX32 R13, R48, R245, 0x1, P3 ;  /* 0x000000f5300d7211 */ /* 0x000fc600018f0eff */
[----:B------:R-:W2:Y:S01]  /*5cc50*/  LDC R48, c[0x0][0x278] ;  /* 0x00009e00ff307b82 */ /* 0x000ea20000000800 */
[----:B------:R-:W-:-:S05]  /*5cc60*/  LEA.HI.X.SX32 R17, R17, R245, 0x1, P4 ;  /* 0x000000f511117211 */ /* 0x000fca00020f0eff */
[----:B------:R3:W-:Y:S02]  /*5cc70*/  STG.E.U16 desc[UR60][R16.64], R18 ;  /* 0x0000001210007986 */ /* 0x0007e4000c10153c */
[----:B------:R-:W1:Y:S01]  /*5cc80*/  LDC R246, c[0x0][0x278] ;  /* 0x00009e00fff67b82 */ /* 0x000e620000000800 */
[----:B0-----:R-:W-:-:S07]  /*5cc90*/  IMAD R40, R34, 0x12e, RZ ;  /* 0x0000012e22287824 */ /* 0x001fce00078e02ff */
[----:B------:R-:W0:Y:S01]  /*5cca0*/  LDC R38, c[0x0][0x278] ;  /* 0x00009e00ff267b82 */ /* 0x000e220000000800 */
[----:B---3--:R-:W-:-:S05]  /*5ccb0*/  IMAD R16, R36, 0x130, RZ ;  /* 0x0000013024107824 */ /* 0x008fca00078e02ff */
[----:B------:R-:W-:Y:S01]  /*5ccc0*/  IADD3 R16, P3, R16, R244, RZ ;  /* 0x000000f410107210 */ /* 0x000fe20007f7e0ff */
[----:B--2---:R-:W-:Y:S01]  /*5ccd0*/  IMAD R48, R48, 0x98, RZ ;  /* 0x0000009830307824 */ /* 0x004fe200078e02ff */
[----:B------:R-:W2:Y:S04]  /*5cce0*/  LDC R44, c[0x0][0x278] ;  /* 0x00009e00ff2c7b82 */ /* 0x000ea80000000800 */
[----:B------:R-:W-:-:S04]  /*5ccf0*/  LEA.HI.X.SX32 R17, R48, R245, 0x1, P3 ;  /* 0x000000f530117211 */ /* 0x000fc800018f0eff */
[----:B------:R-:W3:Y:S01]  /*5cd00*/  LDC R48, c[0x0][0x278] ;  /* 0x00009e00ff307b82 */ /* 0x000ee20000000800 */
[----:B------:R-:W-:Y:S01]  /*5cd10*/  IMAD R18, R37, 0x132, RZ ;  /* 0x0000013225127824 */ /* 0x000fe200078e02ff */
[-C--:B------:R-:W-:Y:S01]  /*5cd20*/  IADD3 R14, P0, R40, R244.reuse, RZ ;  /* 0x000000f4280e7210 */ /* 0x080fe20007f1e0ff */
[----:B----4-:R-:W-:Y:S02]  /*5cd30*/  IMAD R15, R35, 0x97, RZ ;  /* 0x00000097230f7824 */ /* 0x010fe400078e02ff */
[----:B-1----:R-:W-:Y:S01]  /*5cd40*/  IMAD R19, R39, 0x99, RZ ;  /* 0x0000009927137824 */ /* 0x002fe200078e02ff */
[----:B------:R-:W-:Y:S02]  /*5cd50*/  IADD3 R18, P4, R18, R244, RZ ;  /* 0x000000f412127210 */ /* 0x000fe40007f9e0ff */
[----:B------:R-:W1:Y:S01]  /*5cd60*/  LDC R45, c[0x0][0x278] ;  /* 0x00009e00ff2d7b82 */ /* 0x000e620000000800 */
[-C--:B------:R-:W-:Y:S01]  /*5cd70*/  LEA.HI.X.SX32 R15, R15, R245.reuse, 0x1, P0 ;  /* 0x000000f50f0f7211 */ /* 0x080fe200000f0eff */
[----:B------:R4:W-:Y:S01]  /*5cd80*/  STG.E.U16 desc[UR60][R12.64], R63 ;  /* 0x0000003f0c007986 */ /* 0x0009e2000c10153c */
[----:B------:R-:W-:Y:S01]  /*5cd90*/  PRMT R34, R63, 0x7632, R34 ;  /* 0x000076323f227816 */ /* 0x000fe20000000022 */
[----:B------:R-:W-:Y:S01]  /*5cda0*/  IMAD R246, R246, 0x134, RZ ;  /* 0x00000134f6f67824 */ /* 0x000fe200078e02ff */
[----:B------:R-:W-:-:S03]  /*5cdb0*/  LEA.HI.X.SX32 R19, R19, R245, 0x1, P4 ;  /* 0x000000f513137211 */ /* 0x000fc600020f0eff */
[----:B------:R-:W1:Y:S01]  /*5cdc0*/  LDC R43, c[0x0][0x278] ;  /* 0x00009e00ff2b7b82 */ /* 0x000e620000000800 */
[----:B------:R0:W-:Y:S01]  /*5cdd0*/  STG.E.U16 desc[UR60][R14.64], R34 ;  /* 0x000000220e007986 */ /* 0x0001e2000c10153c */
[----:B----4-:R-:W-:-:S06]  /*5cde0*/  PRMT R12, R64, 0x7632, R12 ;  /* 0x00007632400c7816 */ /* 0x010fcc000000000c */
[----:B------:R-:W4:Y:S01]  /*5cdf0*/  LDC R37, c[0x0][0x278] ;  /* 0x00009e00ff257b82 */ /* 0x000f220000000800 */
[----:B------:R-:W-:Y:S01]  /*5ce00*/  STG.E.U16 desc[UR60][R16.64], R64 ;  /* 0x0000004010007986 */ /* 0x000fe2000c10153c */
[----:B---3--:R-:W-:-:S03]  /*5ce10*/  IMAD R48, R48, 0x9a, RZ ;  /* 0x0000009a30307824 */ /* 0x008fc600078e02ff */
[----:B------:R3:W-:Y:S03]  /*5ce20*/  STG.E.U16 desc[UR60][R18.64], R12 ;  /* 0x0000000c12007986 */ /* 0x0007e6000c10153c */
[----:B0-----:R-:W0:Y:S01]  /*5ce30*/  LDC R34, c[0x0][0x278] ;  /* 0x00009e00ff227b82 */ /* 0x001e220000000800 */
[----:B------:R-:W-:Y:S02]  /*5ce40*/  IMAD R38, R38, 0x136, RZ ;  /* 0x0000013626267824 */ /* 0x000fe400078e02ff */
[----:B--2---:R-:W-:Y:S02]  /*5ce50*/  IMAD R44, R44, 0x138, RZ ;  /* 0x000001382c2c7824 */ /* 0x004fe400078e02ff */
[----:B-1----:R-:W-:Y:S02]  /*5ce60*/  IMAD R39, R45, 0x13a, RZ ;  /* 0x0000013a2d277824 */ /* 0x002fe400078e02ff */
[----:B------:R-:W-:Y:S01]  /*5ce70*/  IMAD R15, R43, 0x9b, RZ ;  /* 0x0000009b2b0f7824 */ /* 0x000fe200078e02ff */
[----:B---3--:R-:W-:Y:S01]  /*5ce80*/  IADD3 R12, P3, R246, R244, RZ ;  /* 0x000000f4f60c7210 */ /* 0x008fe20007f7e0ff */
[----:B------:R-:W1:Y:S03]  /*5ce90*/  LDC R41, c[0x0][0x278] ;  /* 0x00009e00ff297b82 */ /* 0x000e660000000800 */
[----:B------:R-:W-:-:S05]  /*5cea0*/  LEA.HI.X.SX32 R13, R48, R245, 0x1, P3 ;  /* 0x000000f5300d7211 */ /* 0x000fca00018f0eff */
[----:B------:R-:W2:Y:S01]  /*5ceb0*/  LDC R48, c[0x0][0x278] ;  /* 0x00009e00ff307b82 */ /* 0x000ea20000000800 */
[-C--:B------:R-:W-:Y:S01]  /*5cec0*/  IADD3 R14, P0, R38, R244.reuse, RZ ;  /* 0x000000f4260e7210 */ /* 0x080fe20007f1e0ff */
[----:B----4-:R-:W-:Y:S01]  /*5ced0*/  IMAD R19, R37, 0x9d, RZ ;  /* 0x0000009d25137824 */ /* 0x010fe200078e02ff */
[-C--:B------:R-:W-:Y:S01]  /*5cee0*/  IADD3 R16, P3, R44, R244.reuse, RZ ;  /* 0x000000f42c107210 */ /* 0x080fe20007f7e0ff */
[----:B------:R3:W-:Y:S01]  /*5cef0*/  STG.E.U16 desc[UR60][R12.64], R65 ;  /* 0x000000410c007986 */ /* 0x0007e2000c10153c */
[----:B------:R-:W-:Y:S02]  /*5cf00*/  IADD3 R18, P4, R39, R244, RZ ;  /* 0x000000f427127210 */ /* 0x000fe40007f9e0ff */
[-C--:B------:R-:W-:Y:S01]  /*5cf10*/  LEA.HI.X.SX32 R15, R15, R245.reuse, 0x1, P0 ;  /* 0x000000f50f0f7211 */ /* 0x080fe200000f0eff */
[----:B------:R-:W4:Y:S01]  /*5cf20*/  LDC R35, c[0x0][0x278] ;  /* 0x00009e00ff237b82 */ /* 0x000f220000000800 */
[-C--:B------:R-:W-:Y:S01]  /*5cf30*/  LEA.HI.X.SX32 R17, R248, R245.reuse, 0x1, P3 ;  /* 0x000000f5f8117211 */ /* 0x080fe200018f0eff */
[----:B0-----:R-:W-:Y:S01]  /*5cf40*/  IMAD R248, R34, 0x13c, RZ ;  /* 0x0000013c22f87824 */ /* 0x001fe200078e02ff */
[----:B------:R-:W-:-:S02]  /*5cf50*/  LEA.HI.X.SX32 R19, R19, R245, 0x1, P4 ;  /* 0x000000f513137211 */ /* 0x000fc400020f0eff */
[----:B---3--:R-:W-:-:S03]  /*5cf60*/  PRMT R65, R65, 0x7632, R65 ;  /* 0x0000763241417816 */ /* 0x008fc60000000041 */
[----:B------:R-:W0:Y:S01]  /*5cf70*/  LDC R40, c[0x0][0x278] ;  /* 0x00009e00ff287b82 */ /* 0x000e220000000800 */
[----:B------:R-:W-:Y:S01]  /*5cf80*/  PRMT R12, R66, 0x7632, R12 ;  /* 0x00007632420c7816 */ /* 0x000fe2000000000c */
[----:B------:R-:W-:Y:S01]  /*5cf90*/  STG.E.U16 desc[UR60][R14.64], R65 ;  /* 0x000000410e007986 */ /* 0x000fe2000c10153c */
[----:B--2---:R-:W-:-:S03]  /*5cfa0*/  IMAD R48, R48, 0x9e, RZ ;  /* 0x0000009e30307824 */ /* 0x004fc600078e02ff */
[----:B------:R-:W-:Y:S02]  /*5cfb0*/  STG.E.U16 desc[UR60][R16.64], R66 ;  /* 0x0000004210007986 */ /* 0x000fe4000c10153c */
[----:B------:R-:W2:Y:S02]  /*5cfc0*/  LDC R36, c[0x0][0x278] ;  /* 0x00009e00ff247b82 */ /* 0x000ea40000000800 */
[----:B------:R3:W-:Y:S01]  /*5cfd0*/  STG.E.U16 desc[UR60][R18.64], R12 ;  /* 0x0000000c12007986 */ /* 0x0007e2000c10153c */
[----:B-1----:R-:W-:-:S05]  /*5cfe0*/  IMAD R41, R41, 0x140, RZ ;  /* 0x0000014029297824 */ /* 0x002fca00078e02ff */
[----:B------:R-:W1:Y:S01]  /*5cff0*/  LDC R47, c[0x0][0x278] ;  /* 0x00009e00ff2f7b82 */ /* 0x000e620000000800 */
[----:B---3--:R-:W-:-:S07]  /*5d000*/  IADD3 R12, P3, R248, R244, RZ ;  /* 0x000000f4f80c7210 */ /* 0x008fce0007f7e0ff */
[----:B------:R-:W3:Y:S01]  /*5d010*/  LDC R37, c[0x0][0x278] ;  /* 0x00009e00ff257b82 */ /* 0x000ee20000000800 */
[----:B------:R-:W-:-:S07]  /*5d020*/  LEA.HI.X.SX32 R13, R48, R245, 0x1, P3 ;  /* 0x000000f5300d7211 */ /* 0x000fce00018f0eff */
[----:B------:R-:W3:Y:S01]  /*5d030*/  LDC R48, c[0x0][0x278] ;  /* 0x00009e00ff307b82 */ /* 0x000ee20000000800 */
[-C--:B------:R-:W-:Y:S01]  /*5d040*/  IADD3 R16, P3, R41, R244.reuse, RZ ;  /* 0x000000f429107210 */ /* 0x080fe20007f7e0ff */
[----:B----4-:R-:W-:Y:S02]  /*5d050*/  IMAD R35, R35, 0x13e, RZ ;  /* 0x0000013e23237824 */ /* 0x010fe400078e02ff */
[----:B0-----:R-:W-:Y:S02]  /*5d060*/  IMAD R40, R40, 0x142, RZ ;  /* 0x0000014228287824 */ /* 0x001fe400078e02ff */
[----:B--2---:R-:W-:Y:S01]  /*5d070*/  IMAD R15, R36, 0x9f, RZ ;  /* 0x0000009f240f7824 */ /* 0x004fe200078e02ff */
[----:B------:R-:W-:Y:S01]  /*5d080*/  PRMT R34, R67, 0x7632, R34 ;  /* 0x0000763243227816 */ /* 0x000fe20000000022 */
[----:B-1----:R-:W-:Y:S01]  /*5d090*/  IMAD R19, R47, 0xa1, RZ ;  /* 0x000000a12f137824 */ /* 0x002fe200078e02ff */
[----:B------:R-:W0:Y:S08]  /*5d0a0*/  LDC R38, c[0x0][0x278] ;  /* 0x00009e00ff267b82 */ /* 0x000e300000000800 */
[----:B------:R-:W1:Y:S01]  /*5d0b0*/  LDC R43, c[0x0][0x278] ;  /* 0x00009e00ff2b7b82 */ /* 0x000e620000000800 */
[----:B---3--:R-:W-:Y:S01]  /*5d0c0*/  IMAD R48, R48, 0xa0, RZ ;  /* 0x000000a030307824 */ /* 0x008fe200078e02ff */
[-C--:B------:R-:W-:Y:S01]  /*5d0d0*/  IADD3 R14, P0, R35, R244.reuse, RZ ;  /* 0x000000f4230e7210 */ /* 0x080fe20007f1e0ff */
[----:B------:R2:W-:Y:S01]  /*5d0e0*/  STG.E.U16 desc[UR60][R12.64], R67 ;  /* 0x000000430c007986 */ /* 0x0005e2000c10153c */
[----:B------:R-:W-:-:S04]  /*5d0f0*/  IADD3 R18, P4, R40, R244, RZ ;  /* 0x000000f428127210 */ /* 0x000fc80007f9e0ff */
[----:B------:R-:W3:Y:S01]  /*5d100*/  LDC R39, c[0x0][0x278] ;  /* 0x00009e00ff277b82 */ /* 0x000ee20000000800 */
[----:B------:R-:W-:-:S07]  /*5d110*/  LEA.HI.X.SX32 R17, R48, R245, 0x1, P3 ;  /* 0x000000f530117211 */ /* 0x000fce00018f0eff */
[----:B------:R-:W4:Y:S01]  /*5d120*/  LDC R48, c[0x0][0x278] ;  /* 0x00009e00ff307b82 */ /* 0x000f220000000800 */
[-C--:B------:R-:W-:Y:S01]  /*5d130*/  LEA.HI.X.SX32 R15, R15, R245.reuse, 0x1, P0 ;  /* 0x000000f50f0f7211 */ /* 0x080fe200000f0eff */
[----:B--2---:R-:W-:Y:S01]  /*5d140*/  IMAD R13, R37, 0x144, RZ ;  /* 0x00000144250d7824 */ /* 0x004fe200078e02ff */
[----:B------:R-:W-:Y:S02]  /*5d150*/  LEA.HI.X.SX32 R19, R19, R245, 0x1, P4 ;  /* 0x000000f513137211 */ /* 0x000fe400020f0eff */
[----:B------:R-:W-:Y:S01]  /*5d160*/  PRMT R12, R68, 0x7632, R12 ;  /* 0x00007632440c7816 */ /* 0x000fe2000000000c */
[----:B------:R2:W-:Y:S01]  /*5d170*/  STG.E.U16 desc[UR60][R14.64], R34 ;  /* 0x000000220e007986 */ /* 0x0005e2000c10153c */
[----:B0-----:R-:W-:Y:S01]  /*5d180*/  IMAD R38, R38, 0x146, RZ ;  /* 0x0000014626267824 */ /* 0x001fe200078e02ff */
[----:B------:R-:W0:Y:S02]  /*5d190*/  LDC R35, c[0x0][0x278] ;  /* 0x00009e00ff237b82 */ /* 0x000e240000000800 */
[----:B------:R-:W-:Y:S04]  /*5d1a0*/  STG.E.U16 desc[UR60][R16.64], R68 ;  /* 0x0000004410007986 */ /* 0x000fe8000c10153c */
[----:B------:R1:W-:Y:S01]  /*5d1b0*/  STG.E.U16 desc[UR60][R18.64], R12 ;  /* 0x0000000c12007986 */ /* 0x0003e2000c10153c */
[----:B---3--:R-:W-:Y:S01]  /*5d1c0*/  IMAD R39, R39, 0x148, RZ ;  /* 0x0000014827277824 */ /* 0x008fe200078e02ff */
[----:B------:R-:W3:Y:S01]  /*5d1d0*/  LDC R36, c[0x0][0x278] ;  /* 0x00009e00ff247b82 */ /* 0x000ee20000000800 */
[----:B----4-:R-:W-:-:S07]  /*5d1e0*/  IMAD R48, R48, 0xa2, RZ ;  /* 0x000000a230307824 */ /* 0x010fce00078e02ff */
[----:B--2---:R-:W2:Y:S01]  /*5d1f0*/  LDC R34, c[0x0][0x278] ;  /* 0x00009e00ff227b82 */ /* 0x004ea20000000800 */
[----:B-1----:R-:W-:-:S04]  /*5d200*/  IADD3 R12, P0, R13, R244, RZ ;  /* 0x000000f40d0c7210 */ /* 0x002fc80007f1e0ff */
[----:B------:R-:W-:-:S03]  /*5d210*/  LEA.HI.X.SX32 R13, R48, R245, 0x1, P0 ;  /* 0x000000f5300d7211 */ /* 0x000fc600000f0eff */
[----:B------:R-:W1:Y:S01]  /*5d220*/  LDC R48, c[0x0][0x278] ;  /* 0x00009e00ff307b82 */ /* 0x000e620000000800 */
[----:B------:R-:W-:Y:S01]  /*5d230*/  IMAD R15, R43, 0xa3, RZ ;  /* 0x000000a32b0f7824 */ /* 0x000fe200078e02ff */
[----:B------:R-:W-:Y:S02]  /*5d240*/  IADD3 R14, P3, R38, R244, RZ ;  /* 0x000000f4260e7210 */ /* 0x000fe40007f7e0ff */
[----:B------:R-:W-:Y:S02]  /*5d250*/  PRMT R18, R69, 0x7632, R18 ;  /* 0x0000763245127816 */ /* 0x000fe40000000012 */
[----:B------:R-:W-:Y:S02]  /*5d260*/  LEA.HI.X.SX32 R15, R15, R245, 0x1, P3 ;  /* 0x000000f50f0f7211 */ /* 0x000fe400018f0eff */
[----:B------:R-:W4:Y:S01]  /*5d270*/  LDC R19, c[0x0][0x278] ;  /* 0x00009e00ff137b82 */ /* 0x000f220000000800 */
[----:B------:R-:W-:Y:S01]  /*5d280*/  STG.E.U16 desc[UR60][R12.64], R69 ;  /* 0x000000450c007986 */ /* 0x000fe2000c10153c */
[----:B--2---:R-:W-:-:S03]  /*5d290*/  IMAD R34, R34, 0x14c, RZ ;  /* 0x0000014c22227824 */ /* 0x004fc600078e02ff */
[----:B------:R2:W-:Y:S03]  /*5d2a0*/  STG.E.U16 desc[UR60][R14.64], R18 ;  /* 0x000000120e007986 */ /* 0x0005e6000c10153c */
[----:B------:R-:W3:Y:S01]  /*5d2b0*/  LDC R37, c[0x0][0x278] ;  /* 0x00009e00ff257b82 */ /* 0x000ee20000000800 */
[----:B------:R-:W-:Y:S01]  /*5d2c0*/  IADD3 R16, P4, R39, R244, RZ ;  /* 0x000000f427107210 */ /* 0x000fe20007f9e0ff */
[----:B-1----:R-:W-:-:S06]  /*5d2d0*/  IMAD R48, R48, 0xa6, RZ ;  /* 0x000000a630307824 */ /* 0x002fcc00078e02ff */
[----:B------:R-:W1:Y:S01]  /*5d2e0*/  LDC R39, c[0x0][0x278] ;  /* 0x00009e00ff277b82 */ /* 0x000e620000000800 */
[----:B--2---:R-:W-:-:S04]  /*5d2f0*/  IADD3 R14, P0, R34, R244, RZ ;  /* 0x000000f4220e7210 */ /* 0x004fc80007f1e0ff */
[-C--:B------:R-:W-:Y:S01]  /*5d300*/  LEA.HI.X.SX32 R15, R48, R245.reuse, 0x1, P0 ;  /* 0x000000f5300f7211 */ /* 0x080fe200000f0eff */
[----:B----4-:R-:W-:Y:S02]  /*5d310*/  IMAD R19, R19, 0x14a, RZ ;  /* 0x0000014a13137824 */ /* 0x010fe400078e02ff */
[----:B------:R-:W2:Y:S01]  /*5d320*/  LDC R48, c[0x0][0x278] ;  /* 0x00009e00ff307b82 */ /* 0x000ea20000000800 */
[----:B------:R-:W-:Y:S01]  /*5d330*/  LEA.HI.X.SX32 R17, R247, R245, 0x1, P4 ;  /* 0x000000f5f7117211 */ /* 0x000fe200020f0eff */
[----:B0-----:R-:W-:Y:S01]  /*5d340*/  IMAD R13, R35, 0xa5, RZ ;  /* 0x000000a5230d7824 */ /* 0x001fe200078e02ff */
[----:B------:R-:W-:-:S03]  /*5d350*/  IADD3 R12, P3, R19, R244, RZ ;  /* 0x000000f4130c7210 */ /* 0x000fc60007f7e0ff */
[----:B------:R0:W-:Y:S01]  /*5d360*/  STG.E.U16 desc[UR60][R16.64], R70 ;  /* 0x0000004610007986 */ /* 0x0001e2000c10153c */
[----:B---3--:R-:W-:Y:S01]  /*5d370*/  IMAD R18, R37, 0x150, RZ ;  /* 0x0000015025127824 */ /* 0x008fe200078e02ff */
[----:B------:R-:W-:Y:S01]  /*5d380*/  LEA.HI.X.SX32 R13, R13, R245, 0x1, P3 ;  /* 0x000000f50d0d7211 */ /* 0x000fe200018f0eff */
[----:B------:R-:W3:Y:S03]  /*5d390*/  LDC R38, c[0x0][0x278] ;  /* 0x00009e00ff267b82 */ /* 0x000ee60000000800 */
[----:B------:R-:W-:-:S05]  /*5d3a0*/  IADD3 R18, P4, R18, R244, RZ ;  /* 0x000000f412127210 */ /* 0x000fca0007f9e0ff */
[----:B------:R-:W4:Y:S01]  /*5d3b0*/  LDC R43, c[0x0][0x278] ;  /* 0x00009e00ff2b7b82 */ /* 0x000f220000000800 */
[----:B0-----:R-:W-:Y:S01]  /*5d3c0*/  IMAD R16, R36, 0x14e, RZ ;  /* 0x0000014e24107824 */ /* 0x001fe200078e02ff */
[----:B------:R-:W-:Y:S01]  /*5d3d0*/  PRMT R70, R70, 0x7632, R70 ;  /* 0x0000763246467816 */ /* 0x000fe20000000046 */
[----:B-1----:R-:W-:-:S03]  /*5d3e0*/  IMAD R17, R39, 0xa7, RZ ;  /* 0x000000a727117824 */ /* 0x002fc600078e02ff */
[----:B------:R-:W-:Y:S01]  /*5d3f0*/  IADD3 R16, P3, R16, R244, RZ ;  /* 0x000000f410107210 */ /* 0x000fe20007f7e0ff */
[----:B--2---:R-:W-:Y:S01]  /*5d400*/  IMAD R48, R48, 0xa8, RZ ;  /* 0x000000a830307824 */ /* 0x004fe200078e02ff */
[----:B------:R0:W-:Y:S01]  /*5d410*/  STG.E.U16 desc[UR60][R12.64], R70 ;  /* 0x000000460c007986 */ /* 0x0001e2000c10153c */
[----:B------:R-:W1:Y:S01]  /*5d420*/  LDC R41, c[0x0][0x278] ;  /* 0x00009e00ff297b82 */ /* 0x000e620000000800 */
[-C--:B------:R-:W-:Y:S02]  /*5d430*/  LEA.HI.X.SX32 R17, R17, R245.reuse, 0x1, P3 ;  /* 0x000000f511117211 */ /* 0x080fe400018f0eff */
[----:B------:R-:W-:Y:S01]  /*5d440*/  LEA.HI.X.SX32 R19, R48, R245, 0x1, P4 ;  /* 0x000000f530137211 */ /* 0x000fe200020f0eff */
[----:B------:R-:W-:Y:S04]  /*5d450*/  STG.E.U16 desc[UR60][R14.64], R71 ;  /* 0x000000470e007986 */ /* 0x000fe8000c10153c */
[----:B------:R-:W2:Y:S01]  /*5d460*/  LDC R48, c[0x0][0x278] ;  /* 0x00009e00ff307b82 */ /* 0x000ea20000000800 */
[----:B0-----:R-:W-:-:S05]  /*5d470*/  PRMT R12, R71, 0x7632, R12 ;  /* 0x00007632470c7816 */ /* 0x001fca000000000c */
[----:B------:R-:W-:Y:S01]  /*5d480*/  STG.E.U16 desc[UR60][R16.64], R12 ;  /* 0x0000000c10007986 */ /* 0x000fe2000c10153c */
[----:B---3--:R-:W-:Y:S01]  /*5d490*/  IMAD R45, R38, 0x152, RZ ;  /* 0x00000152262d7824 */ /* 0x008fe200078e02ff */
[----:B------:R-:W0:Y:S02]  /*5d4a0*/  LDC R40, c[0x0][0x278] ;  /* 0x00009e00ff287b82 */ /* 0x000e240000000800 */
[----:B------:R3:W-:Y:S01]  /*5d4b0*/  STG.E.U16 desc[UR60][R18.64], R72 ;  /* 0x0000004812007986 */ /* 0x0007e2000c10153c */
[----:B----4-:R-:W-:Y:S02]  /*5d4c0*/  IMAD R13, R43, 0xa9, RZ ;  /* 0x000000a92b0d7824 */ /* 0x010fe400078e02ff */
[----:B-1----:R-:W-:-:S03]  /*5d4d0*/  IMAD R39, R41, 0x154, RZ ;  /* 0x0000015429277824 */ /* 0x002fc600078e02ff */
[----:B------:R-:W1:Y:S08]  /*5d4e0*/  LDC R44, c[0x0][0x278] ;  /* 0x00009e00ff2c7b82 */ /* 0x000e700000000800 */
[----:B---3--:R-:W3:Y:S01]  /*5d4f0*/  LDC R19, c[0x0][0x278] ;  /* 0x00009e00ff137b82 */ /* 0x008ee20000000800 */
[----:B------:R-:W-:Y:S02]  /*5d500*/  IADD3 R12, P0, R45, R244, RZ ;  /* 0x000000f42d0c7210 */ /* 0x000fe40007f1e0ff */
[----:B------:R-:W-:-:S02]  /*5d510*/  PRMT R72, R72, 0x7632, R72 ;  /* 0x0000763248487816 */ /* 0x000fc40000000048 */
[-C--:B------:R-:W-:Y:S02]  /*5d520*/  LEA.HI.X.SX32 R13, R13, R245.reuse, 0x1, P0 ;  /* 0x000000f50d0d7211 */ /* 0x080fe400000f0eff */
[----:B------:R-:W-:Y:S01]  /*5d530*/  IADD3 R14, P3, R39, R244, RZ ;  /* 0x000000f4270e7210 */ /* 0x000fe20007f7e0ff */
[----:B--2---:R-:W-:Y:S01]  /*5d540*/  IMAD R48, R48, 0xac, RZ ;  /* 0x000000ac30307824 */ /* 0x004fe200078e02ff */
[----:B------:R-:W2:Y:S01]  /*5d550*/  LDC R36, c[0x0][0x278] ;  /* 0x00009e00ff247b82 */ /* 0x000ea20000000800 */
[----:B------:R4:W-:Y:S01]  /*5d560*/  STG.E.U16 desc[UR60][R12.64], R72 ;  /* 0x000000480c007986 */ /* 0x0009e2000c10153c */
[----:B------:R-:W-:Y:S01]  /*5d570*/  LEA.HI.X.SX32 R15, R251, R245, 0x1, P3 ;  /* 0x000000f5fb0f7211 */ /* 0x000fe200018f0eff */
[----:B0-----:R-:W-:Y:S01]  /*5d580*/  IMAD R37, R40, 0x156, RZ ;  /* 0x0000015628257824 */ /* 0x001fe200078e02ff */
[----:B------:R-:W-:-:S04]  /*5d590*/  PRMT R18, R73, 0x7632, R18 ;  /* 0x0000763249127816 */ /* 0x000fc80000000012 */
[----:B------:R-:W0:Y:S01]  /*5d5a0*/  LDC R34, c[0x0][0x278] ;  /* 0x00009e00ff227b82 */ /* 0x000e220000000800 */
[----:B---3--:R-:W-:-:S07]  /*5d5b0*/  IMAD R19, R19, 0x158, RZ ;  /* 0x0000015813137824 */ /* 0x008fce00078e02ff */
[----:B------:R-:W3:Y:S01]  /*5d5c0*/  LDC R38, c[0x0][0x278] ;  /* 0x00009e00ff267b82 */ /* 0x000ee20000000800 */
[----:B----4-:R-:W-:-:S04]  /*5d5d0*/  IADD3 R12, P3, R19, R244, RZ ;  /* 0x000000f4130c7210 */ /* 0x010fc80007f7e0ff */
[----:B------:R-:W-:Y:S01]  /*5d5e0*/  LEA.HI.X.SX32 R13, R48, R245, 0x1, P3 ;  /* 0x000000f5300d7211 */ /* 0x000fe200018f0eff */
[----:B-1----:R-:W-:Y:S02]  /*5d5f0*/  IMAD R17, R44, 0xab, RZ ;  /* 0x000000ab2c117824 */ /* 0x002fe400078e02ff */
[----:B------:R-:W1:Y:S01]  /*5d600*/  LDC R48, c[0x0][0x278] ;  /* 0x00009e00ff307b82 */ /* 0x000e620000000800 */
[----:B------:R-:W-:-:S04]  /*5d610*/  IADD3 R16, P4, R37, R244, RZ ;  /* 0x000000f425107210 */ /* 0x000fc80007f9e0ff */
[----:B------:R-:W-:Y:S01]  /*5d620*/  LEA.HI.X.SX32 R17, R17, R245, 0x1, P4 ;  /* 0x000000f511117211 */ /* 0x000fe200020f0eff */
[----:B------:R-:W-:Y:S02]  /*5d630*/  STG.E.U16 desc[UR60][R14.64], R73 ;  /* 0x000000490e007986 */ /* 0x000fe4000c10153c */
[----:B------:R-:W4:Y:S02]  /*5d640*/  LDC R35, c[0x0][0x278] ;  /* 0x00009e00ff237b82 */ /* 0x000f240000000800 */
[----:B------:R2:W-:Y:S06]  /*5d650*/  STG.E.U16 desc[UR60][R16.64], R18 ;  /* 0x0000001210007986 */ /* 0x0005ec000c10153c */
[----:B------:R-:W4:Y:S01]  /*5d660*/  LDC R40, c[0x0][0x278] ;  /* 0x00009e00ff287b82 */ /* 0x000f220000000800 */
[----:B--2---:R-:W-:-:S02]  /*5d670*/  IMAD R16, R36, 0x15c, RZ ;  /* 0x0000015c24107824 */ /* 0x004fc400078e02ff */
[----:B-1----:R-:W-:-:S05]  /*5d680*/  IMAD R48, R48, 0xae, RZ ;  /* 0x000000ae30307824 */ /* 0x002fca00078e02ff */
[----:B------:R-:W1:Y:S01]  /*5d690*/  LDC R37, c[0x0][0x278] ;  /* 0x00009e00ff257b82 */ /* 0x000e620000000800 */
[----:B------:R-:W-:-:S04]  /*5d6a0*/  IADD3 R16, P3, R16, R244, RZ ;  /* 0x000000f410107210 */ /* 0x000fc80007f7e0ff */
[----:B------:R-:W-:-:S03]  /*5d6b0*/  LEA.HI.X.SX32 R17, R48, R245, 0x1, P3 ;  /* 0x000000f530117211 */ /* 0x000fc600018f0eff */
[----:B------:R-:W2:Y:S01]  /*5d6c0*/  LDC R48, c[0x0][0x278] ;  /* 0x00009e00ff307b82 */ /* 0x000ea20000000800 */
[----:B0-----:R-:W-:Y:S02]  /*5d6d0*/  IMAD R34, R34, 0x15a, RZ ;  /* 0x0000015a22227824 */ /* 0x001fe400078e02ff */
[----:B---3--:R-:W-:Y:S02]  /*5d6e0*/  IMAD R18, R38, 0x15e, RZ ;  /* 0x0000015e26127824 */ /* 0x008fe400078e02ff */
[----:B----4-:R-:W-:Y:S01]  /*5d6f0*/  IMAD R15, R35, 0xad, RZ ;  /* 0x000000ad230f7824 */ /* 0x010fe200078e02ff */
[-C--:B------:R-:W-:Y:S01]  /*5d700*/  IADD3 R14, P0, R34, R244.reuse, RZ ;  /* 0x000000f4220e7210 */ /* 0x080fe20007f1e0ff */
[----:B------:R-:W-:Y:S01]  /*5d710*/  IMAD R19, R40, 0xaf, RZ ;  /* 0x000000af28137824 */ /* 0x000fe200078e02ff */
[----:B------:R-:W-:Y:S01]  /*5d720*/  IADD3 R18, P4, R18, R244, RZ ;  /* 0x000000f412127210 */ /* 0x000fe20007f9e0ff */
[----:B------:R0:W-:Y:S01]  /*5d730*/  STG.E.U16 desc[UR60][R12.64], R74 ;  /* 0x0000004a0c007986 */ /* 0x0001e2000c10153c */
[-C--:B------:R-:W-:Y:S01]  /*5d740*/  LEA.HI.X.SX32 R15, R15, R245.reuse, 0x1, P0 ;  /* 0x000000f50f0f7211 */ /* 0x080fe200000f0eff */
[----:B------:R-:W3:Y:S01]  /*5d750*/  LDC R44, c[0x0][0x278] ;  /* 0x00009e00ff2c7b82 */ /* 0x000ee20000000800 */
[----:B------:R-:W-:-:S07]  /*5d760*/  LEA.HI.X.SX32 R19, R19, R245, 0x1, P4 ;  /* 0x000000f513137211 */ /* 0x000fce00020f0eff */
[----:B------:R-:W4:Y:S01]  /*5d770*/  LDC R39, c[0x0][0x278] ;  /* 0x00009e00ff277b82 */ /* 0x000f220000000800 */
[----:B0-----:R-:W-:Y:S01]  /*5d780*/  PRMT R74, R74, 0x7632, R74 ;  /* 0x000076324a4a7816 */ /* 0x001fe2000000004a */
[----:B-1----:R-:W-:Y:S01]  /*5d790*/  IMAD R13, R37, 0x160, RZ ;  /* 0x00000160250d7824 */ /* 0x002fe200078e02ff */
[----:B------:R-:W-:Y:S01]  /*5d7a0*/  PRMT R12, R75, 0x7632, R12 ;  /* 0x000076324b0c7816 */ /* 0x000fe2000000000c */
[----:B--2---:R-:W-:Y:S02]  /*5d7b0*/  IMAD R48, R48, 0xb0, RZ ;  /* 0x000000b030307824 */ /* 0x004fe400078e02ff */
[----:B------:R-:W-:Y:S02]  /*5d7c0*/  STG.E.U16 desc[UR60][R14.64], R74 ;  /* 0x0000004a0e007986 */ /* 0x000fe4000c10153c */
[----:B------:R-:W0:Y:S02]  /*5d7d0*/  LDC R43, c[0x0][0x278] ;  /* 0x00009e00ff2b7b82 */ /* 0x000e240000000800 */
[----:B------:R-:W-:Y:S04]  /*5d7e0*/  STG.E.U16 desc[UR60][R16.64], R75 ;  /* 0x0000004b10007986 */ /* 0x000fe8000c10153c */
[----:B------:R1:W-:Y:S02]  /*5d7f0*/  STG.E.U16 desc[UR60][R18.64], R12 ;  /* 0x0000000c12007986 */ /* 0x0003e4000c10153c */
[----:B------:R-:W2:Y:S08]  /*5d800*/  LDC R41, c[0x0][0x278] ;  /* 0x00009e00ff297b82 */ /* 0x000eb00000000800 */
[----:B------:R-:W2:Y:S01]  /*5d810*/  LDC R45, c[0x0][0x278] ;  /* 0x00009e00ff2d7b82 */ /* 0x000ea20000000800 */
[----:B-1----:R-:W-:-:S04]  /*5d820*/  IADD3 R12, P3, R13, R244, RZ ;  /* 0x000000f40d0c7210 */ /* 0x002fc80007f7e0ff */
[----:B------:R-:W-:-:S03]  /*5d830*/  LEA.HI.X.SX32 R13, R48, R245, 0x1, P3 ;  /* 0x000000f5300d7211 */ /* 0x000fc600018f0eff */
[----:B------:R-:W1:Y:S08]  /*5d840*/  LDC R36, c[0x0][0x278] ;  /* 0x00009e00ff247b82 */ /* 0x000e700000000800 */
[----:B------:R-:W0:Y:S01]  /*5d850*/  LDC R48, c[0x0][0x278] ;  /* 0x00009e00ff307b82 */ /* 0x000e220000000800 */
[----:B---3--:R-:W-:-:S05]  /*5d860*/  IMAD R16, R44, 0x164, RZ ;  /* 0x000001642c107824 */ /* 0x008fca00078e02ff */
[----:B------:R-:W-:Y:S01]  /*5d870*/  IADD3 R16, P3, R16, R244, RZ ;  /* 0x000000f410107210 */ /* 0x000fe20007f7e0ff */
[----:B----4-:R-:W-:Y:S01]  /*5d880*/  IMAD R34, R39, 0x162, RZ ;  /* 0x0000016227227824 */ /* 0x010fe200078e02ff */
[----:B------:R-:W3:Y:S08]  /*5d890*/  LDC R37, c[0x0][0x278] ;  /* 0x00009e00ff257b82 */ /* 0x000ef00000000800 */
[----:B------:R-:W4:Y:S01]  /*5d8a0*/  LDC R38, c[0x0][0x278] ;  /* 0x00009e00ff267b82 */ /* 0x000f220000000800 */
[----:B0-----:R-:W-:-:S07]  /*5d8b0*/  IMAD R48, R48, 0xb2, RZ ;  /* 0x000000b230307824 */ /* 0x001fce00078e02ff */
[----:B------:R-:W0:Y:S01]  /*5d8c0*/  LDC R40, c[0x0][0x278] ;  /* 0x00009e00ff287b82 */ /* 0x000e220000000800 */
[----:B------:R-:W-:-:S07]  /*5d8d0*/  LEA.HI.X.SX32 R17, R48, R245, 0x1, P3 ;  /* 0x000000f530117211 */ /* 0x000fce00018f0eff */
[----:B------:R-:W4:Y:S01]  /*5d8e0*/  LDC R48, c[0x0][0x278] ;  /* 0x00009e00ff307b82 */ /* 0x000f220000000800 */
[----:B------:R-:W-:Y:S01]  /*5d8f0*/  IMAD R18, R43, 0x166, RZ ;  /* 0x000001662b127824 */ /* 0x000fe200078e02ff */
[-C--:B------:R-:W-:Y:S01]  /*5d900*/  IADD3 R14, P0, R34, R244.reuse, RZ ;  /* 0x000000f4220e7210 */ /* 0x080fe20007f1e0ff */
[----:B--2---:R-:W-:Y:S02]  /*5d910*/  IMAD R15, R41, 0xb1, RZ ;  /* 0x000000b1290f7824 */ /* 0x004fe400078e02ff */
[----:B------:R-:W-:Y:S01]  /*5d920*/  IMAD R19, R45, 0xb3, RZ ;  /* 0x000000b32d137824 */ /* 0x000fe200078e02ff */
[----:B------:R-:W-:Y:S01]  /*5d930*/  IADD3 R18, P4, R18, R244, RZ ;  /* 0x000000f412127210 */ /* 0x000fe20007f9e0ff */
[----:B------:R2:W-:Y:S01]  /*5d940*/  STG.E.U16 desc[UR60][R12.64], R76 ;  /* 0x0000004c0c007986 */ /* 0x0005e2000c10153c */
[-C--:B------:R-:W-:Y:S01]  /*5d950*/  LEA.HI.X.SX32 R15, R15, R245.reuse, 0x1, P0 ;  /* 0x000000f50f0f7211 */ /* 0x080fe200000f0eff */
[----:B------:R-:W0:Y:S01]  /*5d960*/  LDC R34, c[0x0][0x278] ;  /* 0x00009e00ff227b82 */ /* 0x000e220000000800 */
[----:B------:R-:W-:Y:S01]  /*5d970*/  LEA.HI.X.SX32 R19, R19, R245, 0x1, P4 ;  /* 0x000000f513137211 */ /* 0x000fe200020f0eff */
[----:B---3--:R-:W-:-:S06]  /*5d980*/  IMAD R37, R37, 0x16a, RZ ;  /* 0x0000016a25257824 */ /* 0x008fcc00078e02ff */
[----:B------:R-:W3:Y:S01]  /*5d990*/  LDC R35, c[0x0][0x278] ;  /* 0x00009e00ff237b82 */ /* 0x000ee20000000800 */
[----:B--2---:R-:W-:Y:S01]  /*5d9a0*/  PRMT R76, R76, 0x7632, R76 ;  /* 0x000076324c4c7816 */ /* 0x004fe2000000004c */
[----:B-1----:R-:W-:Y:S01]  /*5d9b0*/  IMAD R13, R36, 0x168, RZ ;  /* 0x00000168240d7824 */ /* 0x002fe200078e02ff */
[----:B------:R-:W-:-:S03]  /*5d9c0*/  PRMT R12, R77, 0x7632, R12 ;  /* 0x000076324d0c7816 */ /* 0x000fc6000000000c */
[----:B------:R1:W-:Y:S01]  /*5d9d0*/  STG.E.U16 desc[UR60][R14.64], R76 ;  /* 0x0000004c0e007986 */ /* 0x0003e2000c10153c */
[----:B----4-:R-:W-:Y:S01]  /*5d9e0*/  IMAD R48, R48, 0xb4, RZ ;  /* 0x000000b430307824 */ /* 0x010fe200078e02ff */
[----:B------:R-:W2:Y:S02]  /*5d9f0*/  LDC R251, c[0x0][0x278] ;  /* 0x00009e00fffb7b82 */ /* 0x000ea40000000800 */
[----:B------:R-:W-:Y:S04]  /*5da00*/  STG.E.U16 desc[UR60][R16.64], R77 ;  /* 0x0000004d10007986 */ /* 0x000fe8000c10153c */
[----:B------:R4:W-:Y:S02]  /*5da10*/  STG.E.U16 desc[UR60][R18.64], R12 ;  /* 0x0000000c12007986 */ /* 0x0009e4000c10153c */
[----:B------:R-:W2:Y:S01]  /*5da20*/  LDC R247, c[0x0][0x278] ;  /* 0x00009e00fff77b82 */ /* 0x000ea20000000800 */
[----:B-1----:R-:W-:-:S07]  /*5da30*/  IADD3 R14, P3, R37, R244, RZ ;  /* 0x000000f4250e7210 */ /* 0x002fce0007f7e0ff */
[----:B------:R-:W1:Y:S01]  /*5da40*/  LDC R36, c[0x0][0x278] ;  /* 0x00009e00ff247b82 */ /* 0x000e620000000800 */
[----:B----4-:R-:W-:-:S04]  /*5da50*/  IADD3 R12, P0, R13, R244, RZ ;  /* 0x000000f40d0c7210 */ /* 0x010fc80007f1e0ff */
[----:B------:R-:W-:-:S03]  /*5da60*/  LEA.HI.X.SX32 R13, R48, R245, 0x1, P0 ;  /* 0x000000f5300d7211 */ /* 0x000fc600000f0eff */
[----:B------:R-:W4:Y:S01]  /*5da70*/  LDC R48, c[0x0][0x278] ;  /* 0x00009e00ff307b82 */ /* 0x000f220000000800 */
[----:B------:R-:W-:-:S07]  /*5da80*/  IMAD R38, R38, 0x16c, RZ ;  /* 0x0000016c26267824 */ /* 0x000fce00078e02ff */
[----:B------:R-:W1:Y:S01]  /*5da90*/  LDC R37, c[0x0][0x278] ;  /* 0x00009e00ff257b82 */ /* 0x000e620000000800 */
[----:B0-----:R-:W-:Y:S01]  /*5daa0*/  IMAD R15, R40, 0xb5, RZ ;  /* 0x000000b5280f7824 */ /* 0x001fe200078e02ff */
[----:B------:R-:W-:Y:S01]  /*5dab0*/  IADD3 R16, P4, R38, R244, RZ ;  /* 0x000000f426107210 */ /* 0x000fe20007f9e0ff */
[----:B------:R-:W-:Y:S01]  /*5dac0*/  IMAD R39, R34, 0x16e, RZ ;  /* 0x0000016e22277824 */ /* 0x000fe200078e02ff */
[----:B------:R-:W-:Y:S02]  /*5dad0*/  PRMT R18, R78, 0x7632, R18 ;  /* 0x000076324e127816 */ /* 0x000fe40000000012 */
[----:B------:R-:W-:Y:S02]  /*5dae0*/  LEA.HI.X.SX32 R15, R15, R245, 0x1, P3 ;  /* 0x000000f50f0f7211 */ /* 0x000fe400018f0eff */
[----:B------:R-:W0:Y:S01]  /*5daf0*/  LDC R34, c[0x0][0x278] ;  /* 0x00009e00ff227b82 */ /* 0x000e220000000800 */
[----:B------:R3:W-:Y:S01]  /*5db00*/  STG.E.U16 desc[UR60][R12.64], R78 ;  /* 0x0000004e0c007986 */ /* 0x0007e2000c10153c */
[----:B----4-:R-:W-:-:S06]  /*5db10*/  IMAD R48, R48, 0xb6, RZ ;  /* 0x000000b630307824 */ /* 0x010fcc00078e02ff */
[----:B------:R-:W4:Y:S01]  /*5db20*/  LDC R77, c[0x0][0x278] ;  /* 0x00009e00ff4d7b82 */ /* 0x000f220000000800 */
[-C--:B------:R-:W-:Y:S01]  /*5db30*/  LEA.HI.X.SX32 R17, R48, R245.reuse, 0x1, P4 ;  /* 0x000000f530117211 */ /* 0x080fe200020f0eff */
[----:B---3--:R-:W-:Y:S01]  /*5db40*/  IMAD R13, R35, 0xb7, RZ ;  /* 0x000000b7230d7824 */ /* 0x008fe200078e02ff */
[----:B------:R3:W-:Y:S05]  /*5db50*/  STG.E.U16 desc[UR60][R14.64], R18 ;  /* 0x000000120e007986 */ /* 0x0007ea000c10153c */
[----:B------:R-:W4:Y:S01]  /*5db60*/  LDC R78, c[0x0][0x278] ;  /* 0x00009e00ff4e7b82 */ /* 0x000f220000000800 */
[----:B--2---:R-:W-:Y:S01]  /*5db70*/  IMAD R251, R251, 0x170, RZ ;  /* 0x00000170fbfb7824 */ /* 0x004fe200078e02ff */
[----:B------:R-:W-:Y:S01]  /*5db80*/  IADD3 R12, P3, R39, R244, RZ ;  /* 0x000000f4270c7210 */ /* 0x000fe20007f7e0ff */
[----:B------:R1:W-:Y:S01]  /*5db90*/  STG.E.U16 desc[UR60][R16.64], R79 ;  /* 0x0000004f10007986 */ /* 0x0003e2000c10153c */
[----:B------:R-:W-:Y:S01]  /*5dba0*/  PRMT R19, R79, 0x7632, R19 ;  /* 0x000076324f137816 */ /* 0x000fe20000000013 */
[----:B------:R-:W-:Y:S01]  /*5dbb0*/  IMAD R247, R247, 0x172, RZ ;  /* 0x00000172f7f77824 */ /* 0x000fe200078e02ff */
[----:B------:R-:W-:-:S02]  /*5dbc0*/  LEA.HI.X.SX32 R13, R13, R245, 0x1, P3 ;  /* 0x000000f50d0d7211 */ /* 0x000fc400018f0eff */
[----:B------:R-:W2:Y:S01]  /*5dbd0*/  LDC R38, c[0x0][0x278] ;  /* 0x00009e00ff267b82 */ /* 0x000ea20000000800 */
[----:B---3--:R-:W-:Y:S01]  /*5dbe0*/  IADD3 R14, P0, R251, R244, RZ ;  /* 0x000000f4fb0e7210 */ /* 0x008fe20007f1e0ff */
[----:B-1----:R-:W-:-:S06]  /*5dbf0*/  IMAD R79, R36, 0x174, RZ ;  /* 0x00000174244f7824 */ /* 0x002fcc00078e02ff */
[----:B------:R-:W1:Y:S01]  /*5dc00*/  LDC R76, c[0x0][0x278] ;  /* 0x00009e00ff4c7b82 */ /* 0x000e620000000800 */
[----:B------:R-:W-:Y:S01]  /*5dc10*/  IMAD R17, R37, 0xb9, RZ ;  /* 0x000000b925117824 */ /* 0x000fe200078e02ff */
[-C--:B------:R-:W-:Y:S02]  /*5dc20*/  IADD3 R16, P3, R247, R244.reuse, RZ ;  /* 0x000000f4f7107210 */ /* 0x080fe40007f7e0ff */
[----:B------:R-:W-:Y:S01]  /*5dc30*/  IADD3 R18, P4, R79, R244, RZ ;  /* 0x000000f44f127210 */ /* 0x000fe20007f9e0ff */
[----:B------:R3:W-:Y:S01]  /*5dc40*/  STG.E.U16 desc[UR60][R12.64], R19 ;  /* 0x000000130c007986 */ /* 0x0007e2000c10153c */
[-C--:B------:R-:W-:Y:S02]  /*5dc50*/  LEA.HI.X.SX32 R15, R239, R245.reuse, 0x1, P0 ;  /* 0x000000f5ef0f7211 */ /* 0x080fe400000f0eff */
[----:B------:R-:W1:Y:S01]  /*5dc60*/  LDC R75, c[0x0][0x278] ;  /* 0x00009e00ff4b7b82 */ /* 0x000e620000000800 */
[----:B------:R-:W-:Y:S02]  /*5dc70*/  LEA.HI.X.SX32 R17, R17, R245, 0x1, P3 ;  /* 0x000000f511117211 */ /* 0x000fe400018f0eff */
[----:B------:R-:W-:Y:S05]  /*5dc80*/  STG.E.U16 desc[UR60][R14.64], R80 ;  /* 0x000000500e007986 */ /* 0x000fea000c10153c */
[----:B------:R-:W1:Y:S01]  /*5dc90*/  LDC R74, c[0x0][0x278] ;  /* 0x00009e00ff4a7b82 */ /* 0x000e620000000800 */
[----:B---3--:R-:W-:-:S02]  /*5dca0*/  PRMT R12, R80, 0x7632, R12 ;  /* 0x00007632500c7816 */ /* 0x008fc4000000000c */
[----:B------:R-:W-:-:S03]  /*5dcb0*/  LEA.HI.X.SX32 R19, R238, R245, 0x1, P4 ;  /* 0x000000f5ee137211 */ /* 0x000fc600020f0eff */
[----:B------:R0:W-:Y:S02]  /*5dcc0*/  STG.E.U16 desc[UR60][R16.64], R12 ;  /* 0x0000000c10007986 */ /* 0x0001e4000c10153c */
[----:B------:R-:W3:Y:S02]  /*5dcd0*/  LDC R73, c[0x0][0x278] ;  /* 0x00009e00ff497b82 */ /* 0x000ee40000000800 */
[----:B------:R4:W-:Y:S06]  /*5dce0*/  STG.E.U16 desc[UR60][R18.64], R81 ;  /* 0x0000005112007986 */ /* 0x0009ec000c10153c */
[----:B------:R-:W3:Y:S01]  /*5dcf0*/  LDC R72, c[0x0][0x278] ;  /* 0x00009e00ff487b82 */ /* 0x000ee20000000800 */
[----:B0-----:R-:W-:-:S07]  /*5dd00*/  IMAD R17, R34, 0xbd, RZ ;  /* 0x000000bd22117824 */ /* 0x001fce00078e02ff */
[----:B----4-:R-:W0:Y:S01]  /*5dd10*/  LDC R19, c[0x0][0x278] ;  /* 0x00009e00ff137b82 */ /* 0x010e220000000800 */
[----:B------:R-:W-:Y:S02]  /*5dd20*/  IMAD R78, R78, 0x176, RZ ;  /* 0x000001764e4e7824 */ /* 0x000fe400078e02ff */
[----:B------:R-:W-:-:S05]  /*5dd30*/  IMAD R77, R77, 0x178, RZ ;  /* 0x000001784d4d7824 */ /* 0x000fca00078e02ff */
[----:B------:R-:W4:Y:S01]  /*5dd40*/  LDC R34, c[0x0][0x278] ;  /* 0x00009e00ff227b82 */ /* 0x000f220000000800 */
[----:B--2---:R-:W-:Y:S01]  /*5dd50*/  IMAD R13, R38, 0xbb, RZ ;  /* 0x000000bb260d7824 */ /* 0x004fe200078e02ff */
[-C--:B------:R-:W-:Y:S01]  /*5dd60*/  IADD3 R12, P0, R78, R244.reuse, RZ ;  /* 0x000000f44e0c7210 */ /* 0x080fe20007f1e0ff */
[----:B-1----:R-:W-:Y:S01]  /*5dd70*/  IMAD R76, R76, 0x17a, RZ ;  /* 0x0000017a4c4c7824 */ /* 0x002fe200078e02ff */
[-C--:B------:R-:W-:Y:S02]  /*5dd80*/  IADD3 R14, P3, R77, R244.reuse, RZ ;  /* 0x000000f44d0e7210 */ /* 0x080fe40007f7e0ff */
[-C--:B------:R-:W-:Y:S02]  /*5dd90*/  LEA.HI.X.SX32 R13, R13, R245.reuse, 0x1, P0 ;  /* 0x000000f50d0d7211 */ /* 0x080fe400000f0eff */
[----:B------:R-:W-:Y:S01]  /*5dda0*/  PRMT R81, R81, 0x7632, R81 ;  /* 0x0000763251517816 */ /* 0x000fe20000000051 */
[----:B------:R-:W1:Y:S01]  /*5ddb0*/  LDC R71, c[0x0][0x278] ;  /* 0x00009e00ff477b82 */ /* 0x000e620000000800 */
[-C--:B------:R-:W-:Y:S01]  /*5ddc0*/  LEA.HI.X.SX32 R15, R33, R245.reuse, 0x1, P3 ;  /* 0x000000f5210f7211 */ /* 0x080fe200018f0eff */
[----:B------:R-:W-:Y:S01]  /*5ddd0*/  IMAD R75, R75, 0x17c, RZ ;  /* 0x0000017c4b4b7824 */ /* 0x000fe200078e02ff */
[----:B------:R-:W-:Y:S01]  /*5dde0*/  IADD3 R16, P4, R76, R244, RZ ;  /* 0x000000f44c107210 */ /* 0x000fe20007f9e0ff */
[----:B------:R-:W-:Y:S01]  /*5ddf0*/  STG.E.U16 desc[UR60][R12.64], R81 ;  /* 0x000000510c007986 */ /* 0x000fe2000c10153c */
[----:B------:R-:W-:Y:S01]  /*5de00*/  PRMT R18, R82, 0x7632, R18 ;  /* 0x0000763252127816 */ /* 0x000fe20000000012 */
[----:B------:R-:W-:Y:S01]  /*5de10*/  IMAD R74, R74, 0x17e, RZ ;  /* 0x0000017e4a4a7824 */ /* 0x000fe200078e02ff */
[----:B------:R-:W-:Y:S01]  /*5de20*/  LEA.HI.X.SX32 R17, R17, R245, 0x1, P4 ;  /* 0x000000f511117211 */ /* 0x000fe200020f0eff */
[----:B------:R2:W-:Y:S01]  /*5de30*/  STG.E.U16 desc[UR60][R14.64], R82 ;  /* 0x000000520e007986 */ /* 0x0005e2000c10153c */
[----:B------:R-:W1:Y:S01]  /*5de40*/  LDC R70, c[0x0][0x278] ;  /* 0x00009e00ff467b82 */ /* 0x000e620000000800 */
[----:B---3--:R-:W-:-:S02]  /*5de50*/  IMAD R73, R73, 0x180, RZ ;  /* 0x0000018049497824 */ /* 0x008fc400078e02ff */
[----:B------:R-:W-:Y:S01]  /*5de60*/  IMAD R72, R72, 0x182, RZ ;  /* 0x0000018248487824 */ /* 0x000fe200078e02ff */
[----:B------:R3:W-:Y:S04]  /*5de70*/  STG.E.U16 desc[UR60][R16.64], R18 ;  /* 0x0000001210007986 */ /* 0x0007e8000c10153c */
[----:B------:R-:W1:Y:S01]  /*5de80*/  LDC R69, c[0x0][0x278] ;  /* 0x00009e00ff457b82 */ /* 0x000e620000000800 */
[-C--:B--2---:R-:W-:Y:S01]  /*5de90*/  IADD3 R14, P3, R75, R244.reuse, RZ ;  /* 0x000000f44b0e7210 */ /* 0x084fe20007f7e0ff */
[----:B0-----:R-:W-:Y:S01]  /*5dea0*/  IMAD R13, R19, 0xbf, RZ ;  /* 0x000000bf130d7824 */ /* 0x001fe200078e02ff */
[----:B------:R-:W-:Y:S01]  /*5deb0*/  IADD3 R12, P0, R74, R244, RZ ;  /* 0x000000f44a0c7210 */ /* 0x000fe20007f1e0ff */
[----:B----4-:R-:W-:Y:S01]  /*5dec0*/  IMAD R19, R34, 0xc1, RZ ;  /* 0x000000c122137824 */ /* 0x010fe200078e02ff */
[----:B------:R-:W-:-:S03]  /*5ded0*/  LEA.HI.X.SX32 R15, R32, R245, 0x1, P3 ;  /* 0x000000f5200f7211 */ /* 0x000fc600018f0eff */
[----:B------:R-:W0:Y:S01]  /*5dee0*/  LDC R35, c[0x0][0x278] ;  /* 0x00009e00ff237b82 */ /* 0x000e220000000800 */
[-C--:B---3--:R-:W-:Y:S02]  /*5def0*/  IADD3 R16, P3, R73, R244.reuse, RZ ;  /* 0x000000f449107210 */ /* 0x088fe40007f7e0ff */
[----:B------:R-:W-:Y:S01]  /*5df00*/  IADD3 R18, P4, R72, R244, RZ ;  /* 0x000000f448127210 */ /* 0x000fe20007f9e0ff */
[----:B------:R2:W-:Y:S01]  /*5df10*/  STG.E.U16 desc[UR60][R14.64], R83 ;  /* 0x000000530e007986 */ /* 0x0005e2000c10153c */
[----:B------:R-:W-:-:S03]  /*5df20*/  LEA.HI.X.SX32 R13, R13, R245, 0x1, P0 ;  /* 0x000000f50d0d7211 */ /* 0x000fc600000f0eff */
[----:B------:R-:W3:Y:S01]  /*5df30*/  LDC R68, c[0x0][0x278] ;  /* 0x00009e00ff447b82 */ /* 0x000ee20000000800 */
[----:B------:R-:W-:Y:S02]  /*5df40*/  PRMT R32, R83, 0x7632, R32 ;  /* 0x0000763253207816 */ /* 0x000fe40000000020 */
[-C--:B------:R-:W-:Y:S02]  /*5df50*/  LEA.HI.X.SX32 R17, R24, R245.reuse, 0x1, P3 ;  /* 0x000000f518117211 */ /* 0x080fe400018f0eff */
[----:B------:R-:W-:-:S03]  /*5df60*/  LEA.HI.X.SX32 R19, R19, R245, 0x1, P4 ;  /* 0x000000f513137211 */ /* 0x000fc600020f0eff */
[----:B------:R-:W4:Y:S01]  /*5df70*/  LDC R33, c[0x0][0x278] ;  /* 0x00009e00ff217b82 */ /* 0x000f220000000800 */
[----:B--2---:R-:W-:Y:S01]  /*5df80*/  PRMT R14, R84, 0x7632, R14 ;  /* 0x00007632540e7816 */ /* 0x004fe2000000000e */
[----:B------:R0:W-:Y:S06]  /*5df90*/  STG.E.U16 desc[UR60][R12.64], R32 ;  /* 0x000000200c007986 */ /* 0x0001ec000c10153c */
[----:B------:R-:W2:Y:S01]  /*5dfa0*/  LDC R67, c[0x0][0x278] ;  /* 0x00009e00ff437b82 */ /* 0x000ea20000000800 */
[----:B------:R-:W-:Y:S01]  /*5dfb0*/  STG.E.U16 desc[UR60][R16.64], R84 ;  /* 0x0000005410007986 */ /* 0x000fe2000c10153c */
[----:B-1----:R-:W-:-:S03]  /*5dfc0*/  IMAD R71, R71, 0x184, RZ ;  /* 0x0000018447477824 */ /* 0x002fc600078e02ff */
[----:B------:R1:W-:Y:S03]  /*5dfd0*/  STG.E.U16 desc[UR60][R18.64], R14 ;  /* 0x0000000e12007986 */ /* 0x0003e6000c10153c */
[----:B------:R-:W2:Y:S01]  /*5dfe0*/  LDC R66, c[0x0][0x278] ;  /* 0x00009e00ff427b82 */ /* 0x000ea20000000800 */
[----:B------:R-:W-:Y:S02]  /*5dff0*/  IMAD R70, R70, 0x186, RZ ;  /* 0x0000018646467824 */ /* 0x000fe400078e02ff */
[----:B------:R-:W-:Y:S02]  /*5e000*/  IMAD R69, R69, 0x188, RZ ;  /* 0x0000018845457824 */ /* 0x000fe400078e02ff */
[----:B0-----:R-:W-:-:S03]  /*5e010*/  IMAD R13, R35, 0xc3, RZ ;  /* 0x000000c3230d7824 */ /* 0x001fc600078e02ff */
[----:B------:R-:W0:Y:S01]  /*5e020*/  LDC R65, c[0x0][0x278] ;  /* 0x00009e00ff417b82 */ /* 0x000e220000000800 */
[----:B-1----:R-:W-:-:S07]  /*5e030*/  IADD3 R14, P3, R71, R244, RZ ;  /* 0x000000f4470e7210 */ /* 0x002fce0007f7e0ff */
[----:B------:R-:W1:Y:S01]  /*5e040*/  LDC R18, c[0x0][0x278] ;  /* 0x00009e00ff127b82 */ /* 0x000e620000000800 */
[-C--:B------:R-:W-:Y:S01]  /*5e050*/  LEA.HI.X.SX32 R15, R2, R245.reuse, 0x1, P3 ;  /* 0x000000f5020f7211 */ /* 0x080fe200018f0eff */
[----:B---3--:R-:W-:Y:S01]  /*5e060*/  IMAD R68, R68, 0x18a, RZ ;  /* 0x0000018a44447824 */ /* 0x008fe200078e02ff */
[-C--:B------:R-:W-:Y:S02]  /*5e070*/  IADD3 R12, P0, R70, R244.reuse, RZ ;  /* 0x000000f4460c7210 */ /* 0x080fe40007f1e0ff */
[----:B------:R-:W-:Y:S01]  /*5e080*/  IADD3 R2, P3, R69, R244, RZ ;  /* 0x000000f445027210 */ /* 0x000fe20007f7e0ff */
[----:B------:R3:W-:Y:S02]  /*5e090*/  STG.E.U16 desc[UR60][R14.64], R85 ;  /* 0x000000550e007986 */ /* 0x0007e4000c10153c */
[----:B------:R-:W0:Y:S01]  /*5e0a0*/  LDC R64, c[0x0][0x278] ;  /* 0x00009e00ff407b82 */ /* 0x000e220000000800 */
[-C--:B------:R-:W-:Y:S01]  /*5e0b0*/  LEA.HI.X.SX32 R13, R13, R245.reuse, 0x1, P0 ;  /* 0x000000f50d0d7211 */ /* 0x080fe200000f0eff */
[----:B----4-:R-:W-:Y:S01]  /*5e0c0*/  IMAD R17, R33, 0xc5, RZ ;  /* 0x000000c521117824 */ /* 0x010fe200078e02ff */
[----:B------:R-:W-:Y:S01]  /*5e0d0*/  LEA.HI.X.SX32 R3, R3, R245, 0x1, P3 ;  /* 0x000000f503037211 */ /* 0x000fe200018f0eff */
[----:B--2---:R-:W-:-:S04]  /*5e0e0*/  IMAD R67, R67, 0x18c, RZ ;  /* 0x0000018c43437824 */ /* 0x004fc800078e02ff */
[----:B------:R-:W2:Y:S01]  /*5e0f0*/  LDC R24, c[0x0][0x278] ;  /* 0x00009e00ff187b82 */ /* 0x000ea20000000800 */
[----:B---3--:R-:W-:Y:S01]  /*5e100*/  PRMT R85, R85, 0x7632, R85 ;  /* 0x0000763255557816 */ /* 0x008fe20000000055 */
[----:B------:R-:W-:Y:S01]  /*5e110*/  IMAD R66, R66, 0x18e, RZ ;  /* 0x0000018e42427824 */ /* 0x000fe200078e02ff */
[----:B------:R-:W-:-:S05]  /*5e120*/  IADD3 R16, P4, R68, R244, RZ ;  /* 0x000000f444107210 */ /* 0x000fca0007f9e0ff */
[----:B------:R-:W3:Y:S01]  /*5e130*/  LDC R19, c[0x0][0x278] ;  /* 0x00009e00ff137b82 */ /* 0x000ee20000000800 */
[----:B------:R-:W-:Y:S01]  /*5e140*/  STG.E.U16 desc[UR60][R12.64], R85 ;  /* 0x000000550c007986 */ /* 0x000fe2000c10153c */
[----:B------:R-:W-:Y:S02]  /*5e150*/  LEA.HI.X.SX32 R17, R17, R245, 0x1, P4 ;  /* 0x000000f511117211 */ /* 0x000fe400020f0eff */
[----:B------:R-:W-:Y:S01]  /*5e160*/  PRMT R14, R86, 0x7632, R14 ;  /* 0x00007632560e7816 */ /* 0x000fe2000000000e */
[----:B------:R1:W-:Y:S03]  /*5e170*/  STG.E.U16 desc[UR60][R2.64], R86 ;  /* 0x0000005602007986 */ /* 0x0003e6000c10153c */
[----:B------:R-:W4:Y:S08]  /*5e180*/  LDC R63, c[0x0][0x278] ;  /* 0x00009e00ff3f7b82 */ /* 0x000f300000000800 */
[----:B------:R-:W2:Y:S01]  /*5e190*/  LDC R32, c[0x0][0x278] ;  /* 0x00009e00ff207b82 */ /* 0x000ea20000000800 */
[----:B-1----:R-:W-:Y:S01]  /*5e1a0*/  IMAD R3, R18, 0xc7, RZ ;  /* 0x000000c712037824 */ /* 0x002fe200078e02ff */
[----:B------:R-:W-:-:S02]  /*5e1b0*/  IADD3 R12, P3, R67, R244, RZ ;  /* 0x000000f4430c7210 */ /* 0x000fc40007f7e0ff */
[----:B------:R-:W-:Y:S01]  /*5e1c0*/  IADD3 R2, P0, R66, R244, RZ ;  /* 0x000000f442027210 */ /* 0x000fe20007f1e0ff */
[----:B------:R1:W-:Y:S01]  /*5e1d0*/  STG.E.U16 desc[UR60][R16.64], R14 ;  /* 0x0000000e10007986 */ /* 0x0003e2000c10153c */
[-C--:B------:R-:W-:Y:S02]  /*5e1e0*/  LEA.HI.X.SX32 R13, R4, R245.reuse, 0x1, P3 ;  /* 0x000000f5040d7211 */ /* 0x080fe400018f0eff */
[----:B------:R-:W2:Y:S01]  /*5e1f0*/  LDC R33, c[0x0][0x278] ;  /* 0x00009e00ff217b82 */ /* 0x000ea20000000800 */
[----:B------:R-:W-:Y:S01]  /*5e200*/  LEA.HI.X.SX32 R3, R3, R245, 0x1, P0 ;  /* 0x000000f503037211 */ /* 0x000fe200000f0eff */
[----:B0-----:R-:W-:Y:S01]  /*5e210*/  IMAD R65, R65, 0x190, RZ ;  /* 0x0000019041417824 */ /* 0x001fe200078e02ff */
[----:B------:R-:W-:Y:S01]  /*5e220*/  STG.E.U16 desc[UR60][R12.64], R87 ;  /* 0x000000570c007986 */ /* 0x000fe2000c10153c */
[----:B------:R-:W-:Y:S02]  /*5e230*/  IMAD R64, R64, 0x192, RZ ;  /* 0x0000019240407824 */ /* 0x000fe400078e02ff */
[----:B---3--:R-:W-:-:S02]  /*5e240*/  IMAD R15, R19, 0xc9, RZ ;  /* 0x000000c9130f7824 */ /* 0x008fc400078e02ff */
[----:B------:R-:W0:Y:S01]  /*5e250*/  LDC R18, c[0x0][0x278] ;  /* 0x00009e00ff127b82 */ /* 0x000e220000000800 */
[----:B-1----:R-:W-:-:S05]  /*5e260*/  PRMT R16, R87, 0x7632, R16 ;  /* 0x0000763257107816 */ /* 0x002fca0000000010 */
[----:B------:R2:W-:Y:S01]  /*5e270*/  STG.E.U16 desc[UR60][R2.64], R16 ;  /* 0x0000001002007986 */ /* 0x0005e2000c10153c */
[-C--:B------:R-:W-:Y:S01]  /*5e280*/  IADD3 R4, P3, R65, R244.reuse, RZ ;  /* 0x000000f441047210 */ /* 0x080fe20007f7e0ff */
[----:B------:R-:W1:Y:S01]  /*5e290*/  LDC R17, c[0x0][0x278] ;  /* 0x00009e00ff117b82 */ /* 0x000e620000000800 */
[----:B------:R-:W-:Y:S01]  /*5e2a0*/  IADD3 R14, P4, R64, R244, RZ ;  /* 0x000000f4400e7210 */ /* 0x000fe20007f9e0ff */
[----:B----4-:R-:W-:-:S06]  /*5e2b0*/  IMAD R63, R63, 0x194, RZ ;  /* 0x000001943f3f7824 */ /* 0x010fcc00078e02ff */
[----:B------:R-:W3:Y:S01]  /*5e2c0*/  LDC R19, c[0x0][0x278] ;  /* 0x00009e00ff137b82 */ /* 0x000ee20000000800 */
[----:B--2---:R-:W-:-:S07]  /*5e2d0*/  IMAD R2, R24, 0x196, RZ ;  /* 0x0000019618027824 */ /* 0x004fce00078e02ff */
[----:B------:R-:W2:Y:S01]  /*5e2e0*/  LDC R16, c[0x0][0x278] ;  /* 0x00009e00ff107b82 */ /* 0x000ea20000000800 */
[----:B------:R-:W-:Y:S01]  /*5e2f0*/  LEA.HI.X.SX32 R5, R5, R245, 0x1, P3 ;  /* 0x000000f505057211 */ /* 0x000fe200018f0eff */
[----:B------:R-:W-:-:S06]  /*5e300*/  IMAD R3, R32, 0x198, RZ ;  /* 0x0000019820037824 */ /* 0x000fcc00078e02ff */
[----:B------:R-:W4:Y:S01]  /*5e310*/  LDC R24, c[0x0][0x278] ;  /* 0x00009e00ff187b82 */ /* 0x000f220000000800 */
[----:B------:R-:W-:Y:S01]  /*5e320*/  LEA.HI.X.SX32 R15, R15, R245, 0x1, P4 ;  /* 0x000000f50f0f7211 */ /* 0x000fe200020f0eff */
[----:B------:R0:W-:Y:S01]  /*5e330*/  STG.E.U16 desc[UR60][R4.64], R88 ;  /* 0x0000005804007986 */ /* 0x0001e2000c10153c */
[----:B------:R-:W-:-:S05]  /*5e340*/  PRMT R12, R88, 0x7632, R12 ;  /* 0x00007632580c7816 */ /* 0x000fca000000000c */
[----:B------:R-:W1:Y:S01]  /*5e350*/  LDC R32, c[0x0][0x278] ;  /* 0x00009e00ff207b82 */ /* 0x000e620000000800 */
[----:B------:R0:W-:Y:S01]  /*5e360*/  STG.E.U16 desc[UR60][R14.64], R12 ;  /* 0x0000000c0e007986 */ /* 0x0001e2000c10153c */
[----:B------:R-:W-:Y:S01]  /*5e370*/  IMAD R13, R33, 0xcb, RZ ;  /* 0x000000cb210d7824 */ /* 0x000fe200078e02ff */
[----:B0-----:R-:W-:-:S05]  /*5e380*/  IADD3 R4, P0, R63, R244, RZ ;  /* 0x000000f43f047210 */ /* 0x001fca0007f1e0ff */
[----:B------:R-:W0:Y:S01]  /*5e390*/  LDC R35, c[0x0][0x278] ;  /* 0x00009e00ff237b82 */ /* 0x000e220000000800 */
[----:B------:R-:W-:Y:S02]  /*5e3a0*/  LEA.HI.X.SX32 R5, R7, R245, 0x1, P0 ;  /* 0x000000f507057211 */ /* 0x000fe400000f0eff */
[----:B------:R-:W-:-:S05]  /*5e3b0*/  IADD3 R12, P3, R2, R244, RZ ;  /* 0x000000f4020c7210 */ /* 0x000fca0007f7e0ff */
[----:B------:R-:W0:Y:S01]  /*5e3c0*/  LDC R38, c[0x0][0x278] ;  /* 0x00009e00ff267b82 */ /* 0x000e220000000800 */
[----:B------:R-:W-:Y:S01]  /*5e3d0*/  LEA.HI.X.SX32 R13, R13, R245, 0x1, P3 ;  /* 0x000000f50d0d7211 */ /* 0x000fe200018f0eff */
[----:B------:R2:W-:Y:S01]  /*5e3e0*/  STG.E.U16 desc[UR60][R4.64], R89 ;  /* 0x0000005904007986 */ /* 0x0005e2000c10153c */
[----:B------:R-:W-:Y:S02]  /*5e3f0*/  PRMT R7, R89, 0x7632, R7 ;  /* 0x0000763259077816 */ /* 0x000fe40000000007 */
[----:B------:R-:W-:-:S03]  /*5e400*/  IADD3 R14, P4, R3, R244, RZ ;  /* 0x000000f4030e7210 */ /* 0x000fc60007f9e0ff */
[----:B------:R-:W0:Y:S01]  /*5e410*/  LDC R37, c[0x0][0x278] ;  /* 0x00009e00ff257b82 */ /* 0x000e220000000800 */
[----:B------:R-:W-:Y:S01]  /*5e420*/  LEA.HI.X.SX32 R15, R6, R245, 0x1, P4 ;  /* 0x000000f5060f7211 */ /* 0x000fe200020f0eff */
[----:B------:R1:W-:Y:S01]  /*5e430*/  STG.E.U16 desc[UR60][R12.64], R7 ;  /* 0x000000070c007986 */ /* 0x0003e2000c10153c */
[----:B--2---:R-:W-:-:S05]  /*5e440*/  IMAD R5, R16, 0x19a, RZ ;  /* 0x0000019a10057824 */ /* 0x004fca00078e02ff */
[----:B------:R-:W2:Y:S01]  /*5e450*/  LDC R36, c[0x0][0x278] ;  /* 0x00009e00ff247b82 */ /* 0x000ea20000000800 */
[----:B----4-:R-:W-:Y:S02]  /*5e460*/  IMAD R4, R24, 0x1a0, RZ ;  /* 0x000001a018047824 */ /* 0x010fe400078e02ff */
[----:B---3--:R-:W-:Y:S02]  /*5e470*/  IMAD R6, R19, 0x19e, RZ ;  /* 0x0000019e13067824 */ /* 0x008fe400078e02ff */
[----:B-1----:R-:W-:Y:S01]  /*5e480*/  IMAD R7, R17, 0x19c, RZ ;  /* 0x0000019c11077824 */ /* 0x002fe200078e02ff */
[----:B------:R-:W-:Y:S01]  /*5e490*/  IADD3 R12, P3, R5, R244, RZ ;  /* 0x000000f4050c7210 */ /* 0x000fe20007f7e0ff */
[----:B------:R-:W-:Y:S01]  /*5e4a0*/  IMAD R13, R18, 0xcd, RZ ;  /* 0x000000cd120d7824 */ /* 0x000fe200078e02ff */
[----:B------:R-:W1:Y:S01]  /*5e4b0*/  LDC R39, c[0x0][0x278] ;  /* 0x00009e00ff277b82 */ /* 0x000e620000000800 */
[----:B------:R3:W-:Y:S01]  /*5e4c0*/  STG.E.U16 desc[UR60][R14.64], R90 ;  /* 0x0000005a0e007986 */ /* 0x0007e2000c10153c */
[----:B------:R-:W-:-:S02]  /*5e4d0*/  IMAD R17, R32, 0xcf, RZ ;  /* 0x000000cf20117824 */ /* 0x000fc400078e02ff */
[----:B------:R-:W-:-:S04]  /*5e4e0*/  LEA.HI.X.SX32 R13, R13, R245, 0x1, P3 ;  /* 0x000000f50d0d7211 */ /* 0x000fc800018f0eff */
[----:B------:R-:W4:Y:S01]  /*5e4f0*/  LDC R24, c[0x0][0x278] ;  /* 0x00009e00ff187b82 */ /* 0x000f220000000800 */
[-C--:B------:R-:W-:Y:S02]  /*5e500*/  IADD3 R16, P3, R6, R244.reuse, RZ ;  /* 0x000000f406107210 */ /* 0x080fe40007f7e0ff */
[----:B---3--:R-:W-:Y:S02]  /*5e510*/  PRMT R90, R90, 0x7632, R90 ;  /* 0x000076325a5a7816 */ /* 0x008fe4000000005a */
[----:B------:R-:W-:-:S03]  /*5e520*/  IADD3 R14, P0, R7, R244, RZ ;  /* 0x000000f4070e7210 */ /* 0x000fc60007f1e0ff */
[----:B------:R-:W3:Y:S01]  /*5e530*/  LDC R32, c[0x0][0x278] ;  /* 0x00009e00ff207b82 */ /* 0x000ee20000000800 */
[----:B------:R-:W-:Y:S01]  /*5e540*/  IADD3 R18, P4, R4, R244, RZ ;  /* 0x000000f404127210 */ /* 0x000fe20007f9e0ff */
[----:B------:R0:W-:Y:S01]  /*5e550*/  STG.E.U16 desc[UR60][R12.64], R90 ;  /* 0x0000005a0c007986 */ /* 0x0001e2000c10153c */
[-C--:B------:R-:W-:Y:S02]  /*5e560*/  LEA.HI.X.SX32 R15, R8, R245.reuse, 0x1, P0 ;  /* 0x000000f5080f7211 */ /* 0x080fe400000f0eff */
[-C--:B------:R-:W-:Y:S02]  /*5e570*/  LEA.HI.X.SX32 R17, R17, R245.reuse, 0x1, P3 ;  /* 0x000000f511117211 */ /* 0x080fe400018f0eff */
[----:B------:R-:W-:Y:S01]  /*5e580*/  PRMT R8, R91, 0x7632, R8 ;  /* 0x000076325b087816 */ /* 0x000fe20000000008 */
[----:B------:R-:W3:Y:S01]  /*5e590*/  LDC R33, c[0x0][0x278] ;  /* 0x00009e00ff217b82 */ /* 0x000ee20000000800 */
[----:B------:R-:W-:Y:S01]  /*5e5a0*/  LEA.HI.X.SX32 R19, R9, R245, 0x1, P4 ;  /* 0x000000f509137211 */ /* 0x000fe200020f0eff */
[----:B------:R2:W-:Y:S01]  /*5e5b0*/  STG.E.U16 desc[UR60][R14.64], R91 ;  /* 0x0000005b0e007986 */ /* 0x0005e2000c10153c */
[----:B0-----:R-:W-:-:S05]  /*5e5c0*/  IMAD R12, R35, 0x1a2, RZ ;  /* 0x000001a2230c7824 */ /* 0x001fca00078e02ff */
[----:B------:R-:W0:Y:S01]  /*5e5d0*/  LDC R34, c[0x0][0x278] ;  /* 0x00009e00ff227b82 */ /* 0x000e220000000800 */
[----:B------:R1:W-:Y:S01]  /*5e5e0*/  STG.E.U16 desc[UR60][R16.64], R8 ;  /* 0x0000000810007986 */ /* 0x0003e2000c10153c */
[----:B--2---:R-:W-:Y:S01]  /*5e5f0*/  IMAD R15, R38, 0xd1, RZ ;  /* 0x000000d1260f7824 */ /* 0x004fe200078e02ff */
[----:B------:R-:W-:-:S05]  /*5e600*/  IADD3 R14, P0, R12, R244, RZ ;  /* 0x000000f40c0e7210 */ /* 0x000fca0007f1e0ff */
[----:B------:R-:W2:Y:S01]  /*5e610*/  LDC R35, c[0x0][0x278] ;  /* 0x00009e00ff237b82 */ /* 0x000ea20000000800 */
[----:B------:R4:W-:Y:S01]  /*5e620*/  STG.E.U16 desc[UR60][R18.64], R92 ;  /* 0x0000005c12007986 */ /* 0x0009e2000c10153c */
[----:B-1----:R-:W-:Y:S01]  /*5e630*/  IMAD R8, R37, 0x1a4, RZ ;  /* 0x000001a425087824 */ /* 0x002fe200078e02ff */
[----:B------:R-:W-:Y:S01]  /*5e640*/  LEA.HI.X.SX32 R15, R15, R245, 0x1, P0 ;  /* 0x000000f50f0f7211 */ /* 0x000fe200000f0eff */
[----:B------:R-:W-:-:S04]  /*5e650*/  IMAD R9, R36, 0x1a6, RZ ;  /* 0x000001a624097824 */ /* 0x000fc800078e02ff */
[----:B------:R-:W1:Y:S01]  /*5e660*/  LDC R38, c[0x0][0x278] ;  /* 0x00009e00ff267b82 */ /* 0x000e620000000800 */
[----:B------:R-:W-:Y:S02]  /*5e670*/  IADD3 R16, P3, R8, R244, RZ ;  /* 0x000000f408107210 */ /* 0x000fe40007f7e0ff */
[----:B----4-:R-:W-:Y:S01]  /*5e680*/  PRMT R92, R92, 0x7632, R92 ;  /* 0x000076325c5c7816 */ /* 0x010fe2000000005c */
[----:B------:R-:W-:-:S04]  /*5e690*/  IMAD R13, R39, 0xd3, RZ ;  /* 0x000000d3270d7824 */ /* 0x000fc800078e02ff */
[----:B------:R-:W4:Y:S01]  /*5e6a0*/  LDC R36, c[0x0][0x278] ;  /* 0x00009e00ff247b82 */ /* 0x000f220000000800 */
[----:B------:R-:W-:Y:S01]  /*5e6b0*/  IADD3 R18, P4, R9, R244, RZ ;  /* 0x000000f409127210 */ /* 0x000fe20007f9e0ff */
[----:B------:R3:W-:Y:S01]  /*5e6c0*/  STG.E.U16 desc[UR60][R14.64], R92 ;  /* 0x0000005c0e007986 */ /* 0x0007e2000c10153c */
[-C--:B------:R-:W-:Y:S02]  /*5e6d0*/  LEA.HI.X.SX32 R17, R28, R245.reuse, 0x1, P3 ;  /* 0x000000f51c117211 */ /* 0x080fe400018f0eff */
[----:B------:R-:W-:-:S03]  /*5e6e0*/  LEA.HI.X.SX32 R19, R13, R245, 0x1, P4 ;  /* 0x000000f50d137211 */ /* 0x000fc600020f0eff */
[----:B------:R-:W4:Y:S01]  /*5e6f0*/  LDC R37, c[0x0][0x278] ;  /* 0x00009e00ff257b82 */ /* 0x000f220000000800 */
[----:B------:R-:W-:Y:S01]  /*5e700*/  PRMT R13, R93, 0x7632, R13 ;  /* 0x000076325d0d7816 */ /* 0x000fe2000000000d */
[----:B---3--:R-:W-:Y:S01]  /*5e710*/  IMAD R15, R24, 0x1a8, RZ ;  /* 0x000001a8180f7824 */ /* 0x008fe200078e02ff */
[----:B------:R3:W-:Y:S05]  /*5e720*/  STG.E.U16 desc[UR60][R16.64], R93 ;  /* 0x0000005d10007986 */ /* 0x0007ea000c10153c */
[----:B------:R-:W4:Y:S01]  /*5e730*/  LDC R47, c[0x0][0x278] ;  /* 0x00009e00ff2f7b82 */ /* 0x000f220000000800 */
[----:B------:R-:W-:-:S07]  /*5e740*/  IADD3 R28, P3, R15, R244, RZ ;  /* 0x000000f40f1c7210 */ /* 0x000fce0007f7e0ff */
[----:B------:R-:W4:Y:S01]  /*5e750*/  LDC R45, c[0x0][0x278] ;  /* 0x00009e00ff2d7b82 */ /* 0x000f220000000800 */
[----:B---3--:R-:W-:Y:S01]  /*5e760*/  IMAD R16, R32, 0x1aa, RZ ;  /* 0x000001aa20107824 */ /* 0x008fe200078e02ff */
[----:B------:R-:W-:Y:S01]  /*5e770*/  LEA.HI.X.SX32 R29, R29, R245, 0x1, P3 ;  /* 0x000000f51d1d7211 */ /* 0x000fe200018f0eff */
[----:B------:R0:W-:Y:S05]  /*5e780*/  STG.E.U16 desc[UR60][R18.64], R13 ;  /* 0x0000000d12007986 */ /* 0x0001ea000c10153c */
[----:B------:R-:W3:Y:S01]  /*5e790*/  LDC R39, c[0x0][0x278] ;  /* 0x00009e00ff277b82 */ /* 0x000ee20000000800 */
[----:B------:R-:W-:Y:S01]  /*5e7a0*/  IMAD R17, R33, 0xd5, RZ ;  /* 0x000000d521117824 */ /* 0x000fe200078e02ff */
[----:B------:R1:W-:Y:S01]  /*5e7b0*/  STG.E.U16 desc[UR60][R28.64], R94 ;  /* 0x0000005e1c007986 */ /* 0x0003e2000c10153c */
[----:B--2---:R-:W-:-:S05]  /*5e7c0*/  IMAD R14, R35, 0x1ae, RZ ;  /* 0x000001ae230e7824 */ /* 0x004fca00078e02ff */
[----:B------:R-:W2:Y:S01]  /*5e7d0*/  LDC R48, c[0x0][0x278] ;  /* 0x00009e00ff307b82 */ /* 0x000ea20000000800 */
[----:B0-----:R-:W-:Y:S01]  /*5e7e0*/  IMAD R13, R34, 0x1ac, RZ ;  /* 0x000001ac220d7824 */ /* 0x001fe200078e02ff */
[----:B------:R-:W-:Y:S01]  /*5e7f0*/  IADD3 R18, P0, R16, R244, RZ ;  /* 0x000000f410127210 */ /* 0x000fe20007f1e0ff */
[----:B-1----:R-:W-:-:S03]  /*5e800*/  IMAD R24, R38, 0xd7, RZ ;  /* 0x000000d726187824 */ /* 0x002fc600078e02ff */
[-C--:B------:R-:W-:Y:S02]  /*5e810*/  LEA.HI.X.SX32 R19, R17, R245.reuse, 0x1, P0 ;  /* 0x000000f511137211 */ /* 0x080fe400000f0eff */
[----:B------:R-:W-:Y:S01]  /*5e820*/  PRMT R94, R94, 0x7632, R94 ;  /* 0x000076325e5e7816 */ /* 0x000fe2000000005e */
[----:B------:R-:W0:Y:S01]  /*5e830*/  LDC R40, c[0x0][0x278] ;  /* 0x00009e00ff287b82 */ /* 0x000e220000000800 */
[-C--:B------:R-:W-:Y:S02]  /*5e840*/  IADD3 R32, P3, R13, R244.reuse, RZ ;  /* 0x000000f40d207210 */ /* 0x080fe40007f7e0ff */
[----:B------:R-:W-:Y:S01]  /*5e850*/  IADD3 R34, P4, R14, R244, RZ ;  /* 0x000000f40e227210 */ /* 0x000fe20007f9e0ff */
[----:B------:R4:W-:Y:S01]  /*5e860*/  STG.E.U16 desc[UR60][R18.64], R94 ;  /* 0x0000005e12007986 */ /* 0x0009e2000c10153c */
[-C--:B------:R-:W-:Y:S02]  /*5e870*/  LEA.HI.X.SX32 R33, R10, R245.reuse, 0x1, P3 ;  /* 0x000000f50a217211 */ /* 0x080fe400018f0eff */
[----:B------:R-:W-:Y:S01]  /*5e880*/  LEA.HI.X.SX32 R35, R24, R245, 0x1, P4 ;  /* 0x000000f518237211 */ /* 0x000fe200020f0eff */
[----:B------:R-:W1:Y:S01]  /*5e890*/  LDC R43, c[0x0][0x278] ;  /* 0x00009e00ff2b7b82 */ /* 0x000e620000000800 */
[----:B------:R-:W-:Y:S01]  /*5e8a0*/  PRMT R10, R95, 0x7632, R10 ;  /* 0x000076325f0a7816 */ /* 0x000fe2000000000a */
[----:B------:R4:W-:Y:S02]  /*5e8b0*/  STG.E.U16 desc[UR60][R32.64], R95 ;  /* 0x0000005f20007986 */ /* 0x0009e4000c10153c */
[----:B----4-:R-:W-:-:S02]  /*5e8c0*/  IMAD R18, R36, 0x1b0, RZ ;  /* 0x000001b024127824 */ /* 0x010fc400078e02ff */
[----:B------:R4:W-:Y:S01]  /*5e8d0*/  STG.E.U16 desc[UR60][R34.64], R10 ;  /* 0x0000000a22007986 */ /* 0x0009e2000c10153c */
[----:B------:R-:W-:Y:S01]  /*5e8e0*/  IMAD R19, R37, 0x1b2, RZ ;  /* 0x000001b225137824 */ /* 0x000fe200078e02ff */
[----:B------:R-:W0:Y:S01]  /*5e8f0*/  LDC R41, c[0x0][0x278] ;  /* 0x00009e00ff297b82 */ /* 0x000e220000000800 */
[----:B------:R-:W-:Y:S01]  /*5e900*/  IMAD R17, R47, 0x1b4, RZ ;  /* 0x000001b42f117824 */ /* 0x000fe200078e02ff */
[-C--:B------:R-:W-:Y:S01]  /*5e910*/  IADD3 R32, P3, R18, R244.reuse, RZ ;  /* 0x000000f412207210 */ /* 0x080fe20007f7e0ff */
[----:B---3--:R-:W-:Y:S01]  /*5e920*/  IMAD R24, R39, 0xd9, RZ ;  /* 0x000000d927187824 */ /* 0x008fe200078e02ff */
[-C--:B------:R-:W-:Y:S02]  /*5e930*/  IADD3 R28, P0, R19, R244.reuse, RZ ;  /* 0x000000f4131c7210 */ /* 0x080fe40007f1e0ff */
[----:B------:R-:W-:Y:S02]  /*5e940*/  LEA.HI.X.SX32 R33, R27, R245, 0x1, P3 ;  /* 0x000000f51b217211 */ /* 0x000fe400018f0eff */
[----:B------:R-:W3:Y:S01]  /*5e950*/  LDC R44, c[0x0][0x278] ;  /* 0x00009e00ff2c7b82 */ /* 0x000ee20000000800 */
[----:B----4-:R-:W-:Y:S01]  /*5e960*/  IMAD R10, R45, 0x1b6, RZ ;  /* 0x000001b62d0a7824 */ /* 0x010fe200078e02ff */
[-C--:B------:R-:W-:Y:S01]  /*5e970*/  IADD3 R34, P3, R17, R244.reuse, RZ ;  /* 0x000000f411227210 */ /* 0x080fe20007f7e0ff */
[----:B--2---:R-:W-:Y:S01]  /*5e980*/  IMAD R27, R48, 0xdb, RZ ;  /* 0x000000db301b7824 */ /* 0x004fe200078e02ff */
[----:B------:R2:W-:Y:S02]  /*5e990*/  STG.E.U16 desc[UR60][R32.64], R96 ;  /* 0x0000006020007986 */ /* 0x0005e4000c10153c */
[----:B------:R-:W-:-:S02]  /*5e9a0*/  IADD3 R36, P4, R10, R244, RZ ;  /* 0x000000f40a247210 */ /* 0x000fc40007f9e0ff */
[----:B------:R-:W4:Y:S01]  /*5e9b0*/  LDC R39, c[0x0][0x278] ;  /* 0x00009e00ff277b82 */ /* 0x000f220000000800 */
[-C--:B------:R-:W-:Y:S02]  /*5e9c0*/  LEA.HI.X.SX32 R29, R24, R245.reuse, 0x1, P0 ;  /* 0x000000f5181d7211 */ /* 0x080fe400000f0eff */
[-C--:B------:R-:W-:Y:S02]  /*5e9d0*/  LEA.HI.X.SX32 R35, R26, R245.reuse, 0x1, P3 ;  /* 0x000000f51a237211 */ /* 0x080fe400018f0eff */
[----:B------:R-:W-:Y:S02]  /*5e9e0*/  LEA.HI.X.SX32 R37, R27, R245, 0x1, P4 ;  /* 0x000000f51b257211 */ /* 0x000fe400020f0eff */
[----:B------:R-:W-:Y:S01]  /*5e9f0*/  PRMT R24, R97, 0x7632, R24 ;  /* 0x0000763261187816 */ /* 0x000fe20000000018 */
[----:B------:R-:W4:Y:S01]  /*5ea00*/  LDC R38, c[0x0][0x278] ;  /* 0x00009e00ff267b82 */ /* 0x000f220000000800 */
[----:B--2---:R-:W-:-:S05]  /*5ea10*/  PRMT R96, R96, 0x7632, R96 ;  /* 0x0000763260607816 */ /* 0x004fca0000000060 */
[----:B------:R-:W-:Y:S02]  /*5ea20*/  STG.E.U16 desc[UR60][R28.64], R96 ;  /* 0x000000601c007986 */ /* 0x000fe4000c10153c */
[----:B------:R-:W2:Y:S02]  /*5ea30*/  LDC R45, c[0x0][0x278] ;  /* 0x00009e00ff2d7b82 */ /* 0x000ea40000000800 */
[----:B------:R-:W-:Y:S04]  /*5ea40*/  STG.E.U16 desc[UR60][R34.64], R97 ;  /* 0x0000006122007986 */ /* 0x000fe8000c10153c */
[----:B------:R3:W-:Y:S01]  /*5ea50*/  STG.E.U16 desc[UR60][R36.64], R24 ;  /* 0x0000001824007986 */ /* 0x0007e2000c10153c */
[----:B-1----:R-:W-:Y:S01]  /*5ea60*/  IMAD R26, R43, 0x1bc, RZ ;  /* 0x000001bc2b1a7824 */ /* 0x002fe200078e02ff */
[----:B------:R-:W1:Y:S01]  /*5ea70*/  LDC R48, c[0x0][0x278] ;  /* 0x00009e00ff307b82 */ /* 0x000e620000000800 */
[----:B0-----:R-:W-:-:S07]  /*5ea80*/  IMAD R27, R41, 0x1ba, RZ ;  /* 0x000001ba291b7824 */ /* 0x001fce00078e02ff */
[----:B------:R-:W0:Y:S01]  /*5ea90*/  LDC R43, c[0x0][0x278] ;  /* 0x00009e00ff2b7b82 */ /* 0x000e220000000800 */
[----:B---3--:R-:W-:-:S07]  /*5eaa0*/  IMAD R24, R40, 0x1b8, RZ ;  /* 0x000001b828187824 */ /* 0x008fce00078e02ff */
[----:B------:R-:W3:Y:S08]  /*5eab0*/  LDC R36, c[0x0][0x278] ;  /* 0x00009e00ff247b82 */ /* 0x000ef00000000800 */
[----:B------:R-:W2:Y:S01]  /*5eac0*/  LDC R40, c[0x0][0x278] ;  /* 0x00009e00ff287b82 */ /* 0x000ea20000000800 */
[----:B------:R-:W-:Y:S01]  /*5ead0*/  IADD3 R28, P0, R24, R244, RZ ;  /* 0x000000f4181c7210 */ /* 0x000fe20007f1e0ff */
[----:B------:R-:W-:-:S06]  /*5eae0*/  IMAD R33, R44, 0xdd, RZ ;  /* 0x000000dd2c217824 */ /* 0x000fcc00078e02ff */
[----:B------:R-:W1:Y:S01]  /*5eaf0*/  LDC R41, c[0x0][0x278] ;  /* 0x00009e00ff297b82 */ /* 0x000e620000000800 */
[-C--:B------:R-:W-:Y:S02]  /*5eb00*/  IADD3 R32, P3, R27, R244.reuse, RZ ;  /* 0x000000f41b207210 */ /* 0x080fe40007f7e0ff */
[-C--:B------:R-:W-:Y:S02]  /*5eb10*/  LEA.HI.X.SX32 R29, R11, R245.reuse, 0x1, P0 ;  /* 0x000000f50b1d7211 */ /* 0x080fe400000f0eff */
[----:B------:R-:W-:Y:S02]  /*5eb20*/  LEA.HI.X.SX32 R33, R33, R245, 0x1, P3 ;  /* 0x000000f521217211 */ /* 0x000fe400018f0eff */
[----:B------:R-:W-:Y:S01]  /*5eb30*/  PRMT R11, R98, 0x7632, R11 ;  /* 0x00007632620b7816 */ /* 0x000fe2000000000b */
[----:B------:R3:W-:Y:S01]  /*5eb40*/  STG.E.U16 desc[UR60][R28.64], R98 ;  /* 0x000000621c007986 */ /* 0x0007e2000c10153c */
[----:B------:R-:W1:Y:S01]  /*5eb50*/  LDC R47, c[0x0][0x278] ;  /* 0x00009e00ff2f7b82 */ /* 0x000e620000000800 */
[----:B------:R-:W-:-:S02]  /*5eb60*/  IADD3 R34, P4, R26, R244, RZ ;  /* 0x000000f41a227210 */ /* 0x000fc40007f9e0ff */
[----:B------:R0:W-:Y:S02]  /*5eb70*/  STG.E.U16 desc[UR60][R32.64], R11 ;  /* 0x0000000b20007986 */ /* 0x0001e4000c10153c */
[----:B------:R-:W-:-:S03]  /*5eb80*/  LEA.HI.X.SX32 R35, R20, R245, 0x1, P4 ;  /* 0x000000f514237211 */ /* 0x000fc600020f0eff */
[----:B------:R-:W1:Y:S01]  /*5eb90*/  LDC R49, c[0x0][0x278] ;  /* 0x00009e00ff317b82 */ /* 0x000e620000000800 */
[----:B---3--:R-:W-:Y:S02]  /*5eba0*/  IMAD R28, R36, 0x1be, RZ ;  /* 0x000001be241c7824 */ /* 0x008fe400078e02ff */
[----:B----4-:R-:W-:Y:S02]  /*5ebb0*/  IMAD R29, R38, 0x1c0, RZ ;  /* 0x000001c0261d7824 */ /* 0x010fe400078e02ff */
[----:B0-----:R-:W-:-:S03]  /*5ebc0*/  IMAD R33, R39, 0xdf, RZ ;  /* 0x000000df27217824 */ /* 0x001fc600078e02ff */
[----:B------:R-:W0:Y:S01]  /*5ebd0*/  LDC R50, c[0x0][0x278] ;  /* 0x00009e00ff327b82 */ /* 0x000e220000000800 */
[-C--:B------:R-:W-:Y:S01]  /*5ebe0*/  IADD3 R32, P3, R28, R244.reuse, RZ ;  /* 0x000000f41c207210 */ /* 0x080fe20007f7e0ff */
[----:B--2---:R-:W-:Y:S01]  /*5ebf0*/  IMAD R11, R40, 0x1c2, RZ ;  /* 0x000001c2280b7824 */ /* 0x004fe200078e02ff */
[----:B------:R-:W-:Y:S01]  /*5ec00*/  PRMT R37, R99, 0x7632, R37 ;  /* 0x0000763263257816 */ /* 0x000fe20000000025 */
[----:B------:R2:W-:Y:S01]  /*5ec10*/  STG.E.U16 desc[UR60][R34.64], R99 ;  /* 0x0000006322007986 */ /* 0x0005e2000c10153c */
[----:B------:R-:W-:Y:S01]  /*5ec20*/  LEA.HI.X.SX32 R33, R33, R245, 0x1, P3 ;  /* 0x000000f521217211 */ /* 0x000fe200018f0eff */
[----:B------:R-:W-:Y:S01]  /*5ec30*/  IMAD R39, R43, 0xe1, RZ ;  /* 0x000000e12b277824 */ /* 0x000fe200078e02ff */
[-C--:B------:R-:W-:Y:S01]  /*5ec40*/  IADD3 R36, P3, R11, R244.reuse, RZ ;  /* 0x000000f40b247210 */ /* 0x080fe20007f7e0ff */
[----:B-1----:R-:W-:Y:S01]  /*5ec50*/  IMAD R20, R41, 0x1c4, RZ ;  /* 0x000001c429147824 */ /* 0x002fe200078e02ff */
[----:B------:R-:W1:Y:S01]  /*5ec60*/  LDC R40, c[0x0][0x278] ;  /* 0x00009e00ff287b82 */ /* 0x000e620000000800 */
[----:B------:R3:W-:Y:S01]  /*5ec70*/  STG.E.U16 desc[UR60][R32.64], R37 ;  /* 0x0000002520007986 */ /* 0x0007e2000c10153c */
[----:B--2---:R-:W-:-:S06]  /*5ec80*/  IADD3 R34, P0, R29, R244, RZ ;  /* 0x000000f41d227210 */ /* 0x004fcc0007f1e0ff */
[----:B------:R-:W2:Y:S01]  /*5ec90*/  LDC R41, c[0x0][0x278] ;  /* 0x00009e00ff297b82 */ /* 0x000ea20000000800 */
[-C--:B------:R-:W-:Y:S02]  /*5eca0*/  LEA.HI.X.SX32 R35, R31, R245.reuse, 0x1, P0 ;  /* 0x000000f51f237211 */ /* 0x080fe400000f0eff */
[----:B---3--:R-:W-:Y:S02]  /*5ecb0*/  LEA.HI.X.SX32 R37, R39, R245, 0x1, P3 ;  /* 0x000000f527257211 */ /* 0x008fe400018f0eff */
[----:B------:R-:W-:-:S03]  /*5ecc0*/  PRMT R31, R100, 0x7632, R31 ;  /* 0x00007632641f7816 */ /* 0x000fc6000000001f */
[----:B------:R-:W3:Y:S01]  /*5ecd0*/  LDC R44, c[0x0][0x278] ;  /* 0x00009e00ff2c7b82 */ /* 0x000ee20000000800 */
[----:B------:R-:W-:Y:S01]  /*5ece0*/  IADD3 R38, P4, R20, R244, RZ ;  /* 0x000000f414267210 */ /* 0x000fe20007f9e0ff */
[----:B------:R4:W-:Y:S01]  /*5ecf0*/  STG.E.U16 desc[UR60][R34.64], R100 ;  /* 0x0000006422007986 */ /* 0x0009e2000c10153c */
[----:B------:R-:W-:Y:S02]  /*5ed00*/  IMAD R32, R47, 0x1ca, RZ ;  /* 0x000001ca2f207824 */ /* 0x000fe400078e02ff */
[----:B------:R-:W-:Y:S01]  /*5ed10*/  LEA.HI.X.SX32 R39, R30, R245, 0x1, P4 ;  /* 0x000000f51e277211 */ /* 0x000fe200020f0eff */
[----:B------:R1:W-:Y:S01]  /*5ed20*/  STG.E.U16 desc[UR60][R36.64], R31 ;  /* 0x0000001f24007986 */ /* 0x0003e2000c10153c */
[----:B------:R-:W-:Y:S01]  /*5ed30*/  IMAD R30, R48, 0x1c8, RZ ;  /* 0x000001c8301e7824 */ /* 0x000fe200078e02ff */
[----:B------:R-:W2:Y:S01]  /*5ed40*/  LDC R43, c[0x0][0x278] ;  /* 0x00009e00ff2b7b82 */ /* 0x000ea20000000800 */
[----:B0-----:R-:W-:Y:S01]  /*5ed50*/  IMAD R33, R50, 0xe5, RZ ;  /* 0x000000e532217824 */ /* 0x001fe200078e02ff */
[----:B------:R0:W-:Y:S01]  /*5ed60*/  STG.E.U16 desc[UR60][R38.64], R101 ;  /* 0x0000006526007986 */ /* 0x0001e2000c10153c */
[----:B----4-:R-:W-:-:S05]  /*5ed70*/  IMAD R35, R49, 0xe3, RZ ;  /* 0x000000e331237824 */ /* 0x010fca00078e02ff */
[----:B------:R-:W4:Y:S08]  /*5ed80*/  LDC R51, c[0x0][0x278] ;  /* 0x00009e00ff337b82 */ /* 0x000f300000000800 */
[----:B------:R-:W4:Y:S01]  /*5ed90*/  LDC R53, c[0x0][0x278] ;  /* 0x00009e00ff357b82 */ /* 0x000f220000000800 */
[----:B-1----:R-:W-:Y:S01]  /*5eda0*/  IMAD R31, R45, 0x1c6, RZ ;  /* 0x000001c62d1f7824 */ /* 0x002fe200078e02ff */
[-C--:B------:R-:W-:Y:S01]  /*5edb0*/  IADD3 R36, P3, R30, R244.reuse, RZ ;  /* 0x000000f41e247210 */ /* 0x080fe20007f7e0ff */
[----:B------:R-:W4:Y:S01]  /*5edc0*/  LDL.LU R100, [R1+0x68] ;  /* 0x0000680001647983 */ /* 0x000f220000300800 */
[----:B0-----:R-:W-:-:S02]  /*5edd0*/  IADD3 R38, P4, R32, R244, RZ ;  /* 0x000000f420267210 */ /* 0x001fc40007f9e0ff */
[----:B------:R-:W-:Y:S01]  /*5ede0*/  IADD3 R34, P0, R31, R244, RZ ;  /* 0x000000f41f227210 */ /* 0x000fe20007f1e0ff */
[----:B------:R-:W4:Y:S01]  /*5edf0*/  LDL.LU R99, [R1+0x60] ;  /* 0x0000600001637983 */ /* 0x000f220000300800 */
[----:B------:R-:W0:Y:S01]  /*5ee00*/  LDC R45, c[0x0][0x278] ;  /* 0x00009e00ff2d7b82 */ /* 0x000e220000000800 */
[----:B------:R-:W-:Y:S02]  /*5ee10*/  PRMT R101, R101, 0x7632, R101 ;  /* 0x0000763265657816 */ /* 0x000fe40000000065 */
[-C--:B------:R-:W-:Y:S01]  /*5ee20*/  LEA.HI.X.SX32 R35, R35, R245.reuse, 0x1, P0 ;  /* 0x000000f523237211 */ /* 0x080fe200000f0eff */
[----:B------:R-:W4:Y:S01]  /*5ee30*/  LDL.LU R98, [R1+0x58] ;  /* 0x0000580001627983 */ /* 0x000f220000300800 */
[----:B------:R-:W-:-:S03]  /*5ee40*/  LEA.HI.X.SX32 R37, R21, R245, 0x1, P3 ;  /* 0x000000f515257211 */ /* 0x000fc600018f0eff */
[----:B------:R-:W1:Y:S01]  /*5ee50*/  LDC R47, c[0x0][0x278] ;  /* 0x00009e00ff2f7b82 */ /* 0x000e620000000800 */
[----:B------:R-:W-:Y:S01]  /*5ee60*/  LEA.HI.X.SX32 R39, R33, R245, 0x1, P4 ;  /* 0x000000f521277211 */ /* 0x000fe200020f0eff */
[----:B------:R2:W-:Y:S01]  /*5ee70*/  STG.E.U16 desc[UR60][R34.64], R101 ;  /* 0x0000006522007986 */ /* 0x0005e2000c10153c */
[----:B------:R-:W-:-:S03]  /*5ee80*/  PRMT R21, R102, 0x7632, R21 ;  /* 0x0000763266157816 */ /* 0x000fc60000000015 */
[----:B------:R-:W-:Y:S02]  /*5ee90*/  STG.E.U16 desc[UR60][R36.64], R102 ;  /* 0x0000006624007986 */ /* 0x000fe4000c10153c */
[----:B------:R-:W4:Y:S02]  /*5eea0*/  LDC R50, c[0x0][0x278] ;  /* 0x00009e00ff327b82 */ /* 0x000f240000000800 */
[----:B------:R2:W-:Y:S01]  /*5eeb0*/  STG.E.U16 desc[UR60][R38.64], R21 ;  /* 0x0000001526007986 */ /* 0x0005e2000c10153c */
[----:B---3--:R-:W-:Y:S02]  /*5eec0*/  IMAD R33, R44, 0x1d0, RZ ;  /* 0x000001d02c217824 */ /* 0x008fe400078e02ff */
[----:B--2---:R-:W-:-:S03]  /*5eed0*/  IMAD R35, R41, 0x1ce, RZ ;  /* 0x000001ce29237824 */ /* 0x004fc600078e02ff */
[----:B------:R-:W2:Y:S08]  /*5eee0*/  LDC R55, c[0x0][0x278] ;  /* 0x00009e00ff377b82 */ /* 0x000eb00000000800 */
[----:B------:R-:W3:Y:S01]  /*5eef0*/  LDC R56, c[0x0][0x278] ;  /* 0x00009e00ff387b82 */ /* 0x000ee20000000800 */
[----:B------:R-:W-:Y:S01]  /*5ef00*/  IMAD R21, R40, 0x1cc, RZ ;  /* 0x000001cc28157824 */ /* 0x000fe200078e02ff */
[----:B------:R-:W-:Y:S01]  /*5ef10*/  IADD3 R36, P0, R35, R244, RZ ;  /* 0x000000f423247210 */ /* 0x000fe20007f1e0ff */
[----:B------:R-:W-:-:S05]  /*5ef20*/  IMAD R37, R43, 0xe7, RZ ;  /* 0x000000e72b257824 */ /* 0x000fca00078e02ff */
[----:B------:R-:W3:Y:S01]  /*5ef30*/  LDC R54, c[0x0][0x278] ;  /* 0x00009e00ff367b82 */ /* 0x000ee20000000800 */
[----:B------:R-:W-:Y:S01]  /*5ef40*/  IADD3 R38, P3, R21, R244, RZ ;  /* 0x000000f415267210 */ /* 0x000fe20007f7e0ff */
[----:B0-----:R-:W-:-:S06]  /*5ef50*/  IMAD R34, R45, 0x1d2, RZ ;  /* 0x000001d22d227824 */ /* 0x001fcc00078e02ff */
[----:B------:R-:W0:Y:S01]  /*5ef60*/  LDC R59, c[0x0][0x278] ;  /* 0x00009e00ff3b7b82 */ /* 0x000e220000000800 */
[-C--:B------:R-:W-:Y:S01]  /*5ef70*/  LEA.HI.X.SX32 R39, R22, R245.reuse, 0x1, P3 ;  /* 0x000000f516277211 */ /* 0x080fe200018f0eff */
[----:B------:R-:W3:Y:S01]  /*5ef80*/  LDL.LU R97, [R1+0x54] ;  /* 0x0000540001617983 */ /* 0x000ee20000300800 */
[-C--:B------:R-:W-:Y:S01]  /*5ef90*/  IADD3 R22, P3, R33, R244.reuse, RZ ;  /* 0x000000f421167210 */ /* 0x080fe20007f7e0ff */
[----:B-1----:R-:W-:Y:S01]  /*5efa0*/  IMAD R41, R47, 0xe9, RZ ;  /* 0x000000e92f297824 */ /* 0x002fe200078e02ff */
[-C--:B------:R-:W-:Y:S02]  /*5efb0*/  LEA.HI.X.SX32 R37, R37, R245.reuse, 0x1, P0 ;  /* 0x000000f525257211 */ /* 0x080fe400000f0eff */
[----:B------:R-:W-:Y:S01]  /*5efc0*/  PRMT R43, R103, 0x7632, R43 ;  /* 0x00007632672b7816 */ /* 0x000fe2000000002b */
[----:B------:R-:W1:Y:S01]  /*5efd0*/  LDC R45, c[0x0][0x278] ;  /* 0x00009e00ff2d7b82 */ /* 0x000e620000000800 */
[-C--:B------:R-:W-:Y:S02]  /*5efe0*/  LEA.HI.X.SX32 R23, R23, R245.reuse, 0x1, P3 ;  /* 0x000000f517177211 */ /* 0x080fe400018f0eff */
[----:B------:R-:W-:Y:S01]  /*5eff0*/  IADD3 R40, P4, R34, R244, RZ ;  /* 0x000000f422287210 */ /* 0x000fe20007f9e0ff */
[----:B------:R2:W-:Y:S04]  /*5f000*/  STG.E.U16 desc[UR60][R38.64], R103 ;  /* 0x0000006726007986 */ /* 0x0005e8000c10153c */
[----:B------:R-:W1:Y:S01]  /*5f010*/  LDC R47, c[0x0][0x278] ;  /* 0x00009e00ff2f7b82 */ /* 0x000e620000000800 */
[----:B------:R-:W-:Y:S01]  /*5f020*/  STG.E.U16 desc[UR60][R36.64], R43 ;  /* 0x0000002b24007986 */ /* 0x000fe2000c10153c */
[----:B------:R-:W-:-:S03]  /*5f030*/  LEA.HI.X.SX32 R41, R41, R245, 0x1, P4 ;  /* 0x000000f529297211 */ /* 0x000fc600020f0eff */
[----:B------:R4:W-:Y:S01]  /*5f040*/  STG.E.U16 desc[UR60][R22.64], R104 ;  /* 0x0000006816007986 */ /* 0x0009e2000c10153c */
[----:B--2---:R-:W-:Y:S02]  /*5f050*/  PRMT R38, R104, 0x7632, R38 ;  /* 0x0000763268267816 */ /* 0x004fe40000000026 */
[----:B------:R-:W2:Y:S08]  /*5f060*/  LDC R48, c[0x0][0x278] ;  /* 0x00009e00ff307b82 */ /* 0x000eb00000000800 */
[----:B------:R-:W2:Y:S01]  /*5f070*/  LDC R49, c[0x0][0x278] ;  /* 0x00009e00ff317b82 */ /* 0x000ea20000000800 */
[----:B----4-:R-:W-:Y:S01]  /*5f080*/  IMAD R22, R50, 0x1d4, RZ ;  /* 0x000001d432167824 */ /* 0x010fe200078e02ff */
[----:B------:R4:W-:Y:S01]  /*5f090*/  STG.E.U16 desc[UR60][R40.64], R38 ;  /* 0x0000002628007986 */ /* 0x0009e2000c10153c */
[----:B------:R-:W-:-:S02]  /*5f0a0*/  IMAD R37, R51, 0x1d6, RZ ;  /* 0x000001d633257824 */ /* 0x000fc400078e02ff */
[----:B------:R-:W-:-:S03]  /*5f0b0*/  IMAD R23, R55, 0x1d8, RZ ;  /* 0x000001d837177824 */ /* 0x000fc600078e02ff */
[----:B------:R-:W2:Y:S08]  /*5f0c0*/  LDC R52, c[0x0][0x278] ;  /* 0x00009e00ff347b82 */ /* 0x000eb00000000800 */
[----:B------:R-:W2:Y:S01]  /*5f0d0*/  LDC R58, c[0x0][0x278] ;  /* 0x00009e00ff3a7b82 */ /* 0x000ea20000000800 */
[-C--:B----4-:R-:W-:Y:S01]  /*5f0e0*/  IADD3 R38, P3, R22, R244.reuse, RZ ;  /* 0x000000f416267210 */ /* 0x090fe20007f7e0ff */
[----:B------:R-:W-:Y:S01]  /*5f0f0*/  IMAD R41, R53, 0xeb, RZ ;  /* 0x000000eb35297824 */ /* 0x000fe200078e02ff */
[----:B------:R-:W-:-:S05]  /*5f100*/  IADD3 R40, P0, R37, R244, RZ ;  /* 0x000000f425287210 */ /* 0x000fca0007f1e0ff */
[----:B------:R-:W4:Y:S01]  /*5f110*/  LDC R57, c[0x0][0x278] ;  /* 0x00009e00ff397b82 */ /* 0x000f220000000800 */
[-C--:B------:R-:W-:Y:S01]  /*5f120*/  LEA.HI.X.SX32 R39, R42, R245.reuse, 0x1, P3 ;  /* 0x000000f52a277211 */ /* 0x080fe200018f0eff */
[----:B---3--:R-:W-:Y:S01]  /*5f130*/  IMAD R36, R56, 0x1da, RZ ;  /* 0x000001da38247824 */ /* 0x008fe200078e02ff */
[----:B------:R-:W-:Y:S01]  /*5f140*/  LEA.HI.X.SX32 R41, R41, R245, 0x1, P0 ;  /* 0x000000f529297211 */ /* 0x000fe200000f0eff */
[----:B0-----:R-:W-:-:S04]  /*5f150*/  IMAD R59, R59, 0xf2, RZ ;  /* 0x000000f23b3b7824 */ /* 0x001fc800078e02ff */
[----:B------:R-:W0:Y:S01]  /*5f160*/  LDC R239, c[0x0][0x278] ;  /* 0x00009e00ffef7b82 */ /* 0x000e220000000800 */
[----:B------:R3:W-:Y:S01]  /*5f170*/  STG.E.U16 desc[UR60][R38.64], R105 ;  /* 0x0000006926007986 */ /* 0x0007e2000c10153c */
[----:B------:R-:W-:-:S06]  /*5f180*/  IADD3 R42, P3, R23, R244, RZ ;  /* 0x000000f4172a7210 */ /* 0x000fcc0007f7e0ff */
[----:B------:R-:W4:Y:S01]  /*5f190*/  LDC R81, c[0x0][0x278] ;  /* 0x00009e00ff517b82 */ /* 0x000f220000000800 */
[----:B-1----:R-:W-:-:S07]  /*5f1a0*/  IMAD R45, R45, 0xed, RZ ;  /* 0x000000ed2d2d7824 */ /* 0x002fce00078e02ff */
[----:B------:R-:W1:Y:S01]  /*5f1b0*/  LDC R80, c[0x0][0x278] ;  /* 0x00009e00ff507b82 */ /* 0x000e620000000800 */
[----:B---3--:R-:W-:Y:S01]  /*5f1c0*/  PRMT R105, R105, 0x7632, R105 ;  /* 0x0000763269697816 */ /* 0x008fe20000000069 */
[----:B------:R-:W3:Y:S06]  /*5f1d0*/  LDL.LU R96, [R1+0x608] ;  /* 0x0006080001607983 */ /* 0x000eec0000300800 */
[----:B------:R-:W1:Y:S01]  /*5f1e0*/  LDC R50, c[0x0][0x278] ;  /* 0x00009e00ff327b82 */ /* 0x000e620000000800 */
[----:B------:R-:W-:Y:S01]  /*5f1f0*/  IADD3 R44, P4, R36, R244, RZ ;  /* 0x000000f4242c7210 */ /* 0x000fe20007f9e0ff */
[----:B------:R0:W-:Y:S01]  /*5f200*/  STG.E.U16 desc[UR60][R40.64], R105 ;  /* 0x0000006928007986 */ /* 0x0001e2000c10153c */
[-C--:B------:R-:W-:Y:S01]  /*5f210*/  LEA.HI.X.SX32 R43, R25, R245.reuse, 0x1, P3 ;  /* 0x000000f5192b7211 */ /* 0x080fe200018f0eff */
[----:B--2---:R-:W-:Y:S01]  /*5f220*/  IMAD R39, R48, 0x1de, RZ ;  /* 0x000001de30277824 */ /* 0x004fe200078e02ff */
[----:B------:R-:W-:-:S03]  /*5f230*/  LEA.HI.X.SX32 R45, R45, R245, 0x1, P4 ;  /* 0x000000f52d2d7211 */ /* 0x000fc600020f0eff */
[----:B------:R-:W2:Y:S01]  /*5f240*/  LDC R53, c[0x0][0x278] ;  /* 0x00009e00ff357b82 */ /* 0x000ea20000000800 */
[----:B------:R-:W-:Y:S01]  /*5f250*/  PRMT R25, R106, 0x7632, R25 ;  /* 0x000076326a197816 */ /* 0x000fe20000000019 */
[----:B------:R0:W-:Y:S02]  /*5f260*/  STG.E.U16 desc[UR60][R42.64], R106 ;  /* 0x0000006a2a007986 */ /* 0x0001e4000c10153c */
[----:B0-----:R-:W-:Y:S02]  /*5f270*/  IMAD R40, R47, 0x1dc, RZ ;  /* 0x000001dc2f287824 */ /* 0x001fe400078e02ff */
[----:B------:R0:W-:Y:S01]  /*5f280*/  STG.E.U16 desc[UR60][R44.64], R25 ;  /* 0x000000192c007986 */ /* 0x0001e2000c10153c */
[----:B------:R-:W-:Y:S01]  /*5f290*/  IMAD R41, R49, 0xef, RZ ;  /* 0x000000ef31297824 */ /* 0x000fe200078e02ff */
[----:B------:R-:W4:Y:S01]  /*5f2a0*/  LDC R56, c[0x0][0x278] ;  /* 0x00009e00ff387b82 */ /* 0x000f220000000800 */
[----:B------:R-:W-:-:S07]  /*5f2b0*/  IMAD R38, R52, 0x1e2, RZ ;  /* 0x000001e234267824 */ /* 0x000fce00078e02ff */
[----:B------:R-:W3:Y:S01]  /*5f2c0*/  LDC R82, c[0x0][0x278] ;  /* 0x00009e00ff527b82 */ /* 0x000ee20000000800 */
[----:B------:R-:W-:-:S07]  /*5f2d0*/  IADD3 R42, P3, R40, R244, RZ ;  /* 0x000000f4282a7210 */ /* 0x000fce0007f7e0ff */
[----:B------:R-:W2:Y:S01]  /*5f2e0*/  LDC R55, c[0x0][0x278] ;  /* 0x00009e00ff377b82 */ /* 0x000ea20000000800 */
[----:B0-----:R-:W-:-:S07]  /*5f2f0*/  IADD3 R44, P0, R39, R244, RZ ;  /* 0x000000f4272c7210 */ /* 0x001fce0007f1e0ff */
[----:B------:R-:W0:Y:S01]  /*5f300*/  LDC R51, c[0x0][0x278] ;  /* 0x00009e00ff337b82 */ /* 0x000e220000000800 */
[-C--:B------:R-:W-:Y:S01]  /*5f310*/  LEA.HI.X.SX32 R43, R46, R245.reuse, 0x1, P3 ;  /* 0x000000f52e2b7211 */ /* 0x080fe200018f0eff */
[----:B------:R-:W-:Y:S01]  /*5f320*/  IMAD R239, R239, 0xfa, RZ ;  /* 0x000000faefef7824 */ /* 0x000fe200078e02ff */
[----:B------:R-:W-:Y:S01]  /*5f330*/  LEA.HI.X.SX32 R45, R41, R245, 0x1, P0 ;  /* 0x000000f5292d7211 */ /* 0x000fe200000f0eff */
[----:B------:R-:W3:Y:S01]  /*5f340*/  LDL.LU R95, [R1+0x604] ;  /* 0x00060400015f7983 */ /* 0x000ee20000300800 */
[----:B------:R-:W-:-:S03]  /*5f350*/  PRMT R41, R107, 0x7632, R41 ;  /* 0x000076326b297816 */ /* 0x000fc60000000029 */
[----:B------:R1:W-:Y:S01]  /*5f360*/  STG.E.U16 desc[UR60][R42.64], R107 ;  /* 0x0000006b2a007986 */ /* 0x0003e2000c10153c */
[----:B------:R-:W-:Y:S01]  /*5f370*/  IMAD R25, R54, 0x1e0, RZ ;  /* 0x000001e036197824 */ /* 0x000fe200078e02ff */
[-C--:B------:R-:W-:Y:S01]  /*5f380*/  IADD3 R48, P4, R38, R244.reuse, RZ ;  /* 0x000000f426307210 */ /* 0x080fe20007f9e0ff */
[----:B------:R-:W-:Y:S01]  /*5f390*/  IMAD R49, R58, 0xf1, RZ ;  /* 0x000000f13a317824 */ /* 0x000fe200078e02ff */
[----:B------:R2:W-:Y:S01]  /*5f3a0*/  STG.E.U16 desc[UR60][R44.64], R41 ;  /* 0x000000292c007986 */ /* 0x0005e2000c10153c */
[----:B------:R-:W0:Y:S01]  /*5f3b0*/  LDC R52, c[0x0][0x278] ;  /* 0x00009e00ff347b82 */ /* 0x000e220000000800 */
[----:B-1----:R-:W-:Y:S01]  /*5f3c0*/  IMAD R43, R50, 0x1e4, RZ ;  /* 0x000001e4322b7824 */ /* 0x002fe200078e02ff */
[----:B------:R-:W-:Y:S01]  /*5f3d0*/  IADD3 R46, P3, R25, R244, RZ ;  /* 0x000000f4192e7210 */ /* 0x000fe20007f7e0ff */
[----:B--2---:R-:W-:Y:S01]  /*5f3e0*/  IMAD R55, R55, 0x1ec, RZ ;  /* 0x000001ec37377824 */ /* 0x004fe200078e02ff */
[----:B------:R-:W-:-:S04]  /*5f3f0*/  PRMT R42, R108, 0x7632, R42 ;  /* 0x000076326c2a7816 */ /* 0x000fc8000000002a */
[----:B------:R-:W1:Y:S01]  /*5f400*/  LDC R54, c[0x0][0x278] ;  /* 0x00009e00ff367b82 */ /* 0x000e620000000800 */
[----:B------:R-:W-:-:S04]  /*5f410*/  IADD3 R44, P0, R43, R244, RZ ;  /* 0x000000f42b2c7210 */ /* 0x000fc80007f1e0ff */
[----:B------:R-:W-:-:S03]  /*5f420*/  LEA.HI.X.SX32 R45, R59, R245, 0x1, P0 ;  /* 0x000000f53b2d7211 */ /* 0x000fc600000f0eff */
[----:B------:R-:W2:Y:S01]  /*5f430*/  LDC R59, c[0x0][0x278] ;  /* 0x00009e00ff3b7b82 */ /* 0x000ea20000000800 */
[-C--:B------:R-:W-:Y:S02]  /*5f440*/  LEA.HI.X.SX32 R47, R237, R245.reuse, 0x1, P3 ;  /* 0x000000f5ed2f7211 */ /* 0x080fe400018f0eff */
[----:B------:R-:W-:Y:S01]  /*5f450*/  LEA.HI.X.SX32 R49, R49, R245, 0x1, P4 ;  /* 0x000000f531317211 */ /* 0x000fe200020f0eff */
[----:B------:R-:W-:Y:S02]  /*5f460*/  IMAD R41, R53, 0x1e6, RZ ;  /* 0x000001e635297824 */ /* 0x000fe400078e02ff */
[----:B------:R4:W-:Y:S01]  /*5f470*/  STG.E.U16 desc[UR60][R46.64], R108 ;  /* 0x0000006c2e007986 */ /* 0x0009e2000c10153c */
[----:B------:R-:W-:Y:S01]  /*5f480*/  PRMT R50, R109, 0x7632, R50 ;  /* 0x000076326d327816 */ /* 0x000fe20000000032 */
[----:B------:R-:W1:Y:S02]  /*5f490*/  LDC R53, c[0x0][0x278] ;  /* 0x00009e00ff357b82 */ /* 0x000e640000000800 */
[----:B------:R0:W-:Y:S06]  /*5f4a0*/  STG.E.U16 desc[UR60][R48.64], R42 ;  /* 0x0000002a30007986 */ /* 0x0001ec000c10153c */
[----:B------:R-:W1:Y:S01]  /*5f4b0*/  LDC R58, c[0x0][0x278] ;  /* 0x00009e00ff3a7b82 */ /* 0x000e620000000800 */
[----:B----4-:R-:W-:-:S02]  /*5f4c0*/  IMAD R47, R57, 0xf3, RZ ;  /* 0x000000f3392f7824 */ /* 0x010fc400078e02ff */
[----:B0-----:R-:W-:Y:S01]  /*5f4d0*/  IMAD R42, R56, 0x1e8, RZ ;  /* 0x000001e8382a7824 */ /* 0x001fe200078e02ff */
[-C--:B------:R-:W-:Y:S01]  /*5f4e0*/  IADD3 R46, P3, R41, R244.reuse, RZ ;  /* 0x000000f4292e7210 */ /* 0x080fe20007f7e0ff */
[----:B------:R-:W-:Y:S01]  /*5f4f0*/  STG.E.U16 desc[UR60][R44.64], R109 ;  /* 0x0000006d2c007986 */ /* 0x000fe2000c10153c */
[----:B--2---:R-:W-:Y:S02]  /*5f500*/  IMAD R59, R59, 0xf6, RZ ;  /* 0x000000f63b3b7824 */ /* 0x004fe400078e02ff */
[----:B------:R-:W0:Y:S01]  /*5f510*/  LDC R56, c[0x0][0x278] ;  /* 0x00009e00ff387b82 */ /* 0x000e220000000800 */
[----:B------:R-:W-:Y:S02]  /*5f520*/  IADD3 R48, P4, R42, R244, RZ ;  /* 0x000000f42a307210 */ /* 0x000fe40007f9e0ff */
[-C--:B------:R-:W-:Y:S02]  /*5f530*/  LEA.HI.X.SX32 R47, R47, R245.reuse, 0x1, P3 ;  /* 0x000000f52f2f7211 */ /* 0x080fe400018f0eff */
[----:B------:R-:W-:-:S03]  /*5f540*/  LEA.HI.X.SX32 R49, R236, R245, 0x1, P4 ;  /* 0x000000f5ec317211 */ /* 0x000fc600020f0eff */
[----:B------:R-:W-:Y:S01]  /*5f550*/  STG.E.U16 desc[UR60][R46.64], R50 ;  /* 0x000000322e007986 */ /* 0x000fe2000c10153c */
[----:B------:R-:W2:Y:S03]  /*5f560*/  LDC R57, c[0x0][0x278] ;  /* 0x00009e00ff397b82 */ /* 0x000ea60000000800 */
[----:B------:R4:W-:Y:S05]  /*5f570*/  STG.E.U16 desc[UR60][R48.64], R110 ;  /* 0x0000006e30007986 */ /* 0x0009ea000c10153c */
[----:B------:R-:W3:Y:S01]  /*5f580*/  LDC R61, c[0x0][0x278] ;  /* 0x00009e00ff3d7b82 */ /* 0x000ee20000000800 */
[----:B----4-:R-:W-:-:S07]  /*5f590*/  IADD3 R48, P0, R55, R244, RZ ;  /* 0x000000f437307210 */ /* 0x010fce0007f1e0ff */
[----:B------:R-:W4:Y:S01]  /*5f5a0*/  LDC R60, c[0x0][0x278] ;  /* 0x00009e00ff3c7b82 */ /* 0x000f220000000800 */
[----:B------:R-:W-:-:S07]  /*5f5b0*/  LEA.HI.X.SX32 R49, R59, R245, 0x1, P0 ;  /* 0x000000f53b317211 */ /* 0x000fce00000f0eff */
[----:B------:R-:W4:Y:S01]  /*5f5c0*/  LDC R59, c[0x0][0x278] ;  /* 0x00009e00ff3b7b82 */ /* 0x000f220000000800 */
[----:B------:R-:W-:Y:S02]  /*5f5d0*/  IMAD R45, R51, 0x1ea, RZ ;  /* 0x000001ea332d7824 */ /* 0x000fe400078e02ff */
[----:B------:R-:W-:Y:S02]  /*5f5e0*/  IMAD R47, R52, 0xf5, RZ ;  /* 0x000000f5342f7824 */ /* 0x000fe400078e02ff */
[----:B-1----:R-:W-:Y:S01]  /*5f5f0*/  IMAD R54, R54, 0x1ee, RZ ;  /* 0x000001ee36367824 */ /* 0x002fe200078e02ff */
[-C--:B------:R-:W-:Y:S01]  /*5f600*/  IADD3 R46, P3, R45, R244.reuse, RZ ;  /* 0x000000f42d2e7210 */ /* 0x080fe20007f7e0ff */
[----:B------:R-:W-:Y:S01]  /*5f610*/  IMAD R44, R53, 0x1f0, RZ ;  /* 0x000001f0352c7824 */ /* 0x000fe200078e02ff */
[----:B------:R-:W-:Y:S01]  /*5f620*/  PRMT R110, R110, 0x7632, R110 ;  /* 0x000076326e6e7816 */ /* 0x000fe2000000006e */
[----:B0-----:R-:W-:Y:S01]  /*5f630*/  IMAD R51, R56, 0xf7, RZ ;  /* 0x000000f738337824 */ /* 0x001fe200078e02ff */
[-C--:B------:R-:W-:Y:S01]  /*5f640*/  LEA.HI.X.SX32 R47, R47, R245.reuse, 0x1, P3 ;  /* 0x000000f52f2f7211 */ /* 0x080fe200018f0eff */
[----:B--2---:R-:W-:Y:S01]  /*5f650*/  IMAD R57, R57, 0x1f4, RZ ;  /* 0x000001f439397824 */ /* 0x004fe200078e02ff */
[-C--:B------:R-:W-:Y:S01]  /*5f660*/  IADD3 R50, P3, R54, R244.reuse, RZ ;  /* 0x000000f436327210 */ /* 0x080fe20007f7e0ff */
[----:B------:R-:W0:Y:S01]  /*5f670*/  LDC R62, c[0x0][0x278] ;  /* 0x00009e00ff3e7b82 */ /* 0x000e220000000800 */
[----:B------:R-:W-:Y:S01]  /*5f680*/  IADD3 R52, P4, R44, R244, RZ ;  /* 0x000000f42c347210 */ /* 0x000fe20007f9e0ff */
[----:B------:R-:W-:Y:S01]  /*5f690*/  STG.E.U16 desc[UR60][R46.64], R110 ;  /* 0x0000006e2e007986 */ /* 0x000fe2000c10153c */
[----:B------:R-:W-:-:S03]  /*5f6a0*/  LEA.HI.X.SX32 R51, R51, R245, 0x1, P3 ;  /* 0x000000f533337211 */ /* 0x000fc600018f0eff */
[----:B------:R1:W-:Y:S02]  /*5f6b0*/  STG.E.U16 desc[UR60][R48.64], R111 ;  /* 0x0000006f30007986 */ /* 0x0003e4000c10153c */
[----:B------:R-:W2:Y:S01]  /*5f6c0*/  LDC R87, c[0x0][0x278] ;  /* 0x00009e00ff577b82 */ /* 0x000ea20000000800 */
[----:B----4-:R-:W-:-:S05]  /*5f6d0*/  IMAD R59, R59, 0xf8, RZ ;  /* 0x000000f83b3b7824 */ /* 0x010fca00078e02ff */
[----:B------:R-:W-:Y:S02]  /*5f6e0*/  LEA.HI.X.SX32 R53, R59, R245, 0x1, P4 ;  /* 0x000000f53b357211 */ /* 0x000fe400020f0eff */
[----:B------:R-:W4:Y:S01]  /*5f6f0*/  LDC R90, c[0x0][0x278] ;  /* 0x00009e00ff5a7b82 */ /* 0x000f220000000800 */
[----:B-1----:R-:W-:-:S04]  /*5f700*/  IADD3 R48, P3, R57, R244, RZ ;  /* 0x000000f439307210 */ /* 0x002fc80007f7e0ff */
[----:B------:R-:W-:-:S03]  /*5f710*/  LEA.HI.X.SX32 R49, R239, R245, 0x1, P3 ;  /* 0x000000f5ef317211 */ /* 0x000fc600018f0eff */
[----:B------:R-:W1:Y:S08]  /*5f720*/  LDC R59, c[0x0][0x278] ;  /* 0x00009e00ff3b7b82 */ /* 0x000e700000000800 */
[----:B------:R-:W0:Y:S01]  /*5f730*/  LDC R239, c[0x0][0x278] ;  /* 0x00009e00ffef7b82 */ /* 0x000e220000000800 */
[----:B------:R-:W-:Y:S01]  /*5f740*/  PRMT R46, R111, 0x7632, R46 ;  /* 0x000076326f2e7816 */ /* 0x000fe2000000002e */
[----:B------:R-:W-:-:S02]  /*5f750*/  IMAD R58, R58, 0x1f2, RZ ;  /* 0x000001f23a3a7824 */ /* 0x000fc400078e02ff */
[----:B------:R-:W-:Y:S02]  /*5f760*/  IMAD R47, R81, 0xf9, RZ ;  /* 0x000000f9512f7824 */ /* 0x000fe400078e02ff */
[----:B------:R2:W-:Y:S01]  /*5f770*/  STG.E.U16 desc[UR60][R50.64], R46 ;  /* 0x0000002e32007986 */ /* 0x0005e2000c10153c */
[----:B------:R-:W-:Y:S01]  /*5f780*/  IMAD R56, R80, 0x1f6, RZ ;  /* 0x000001f650387824 */ /* 0x000fe200078e02ff */
[----:B------:R-:W4:Y:S02]  /*5f790*/  LDC R81, c[0x0][0x278] ;  /* 0x00009e00ff517b82 */ /* 0x000f240000000800 */
[----:B------:R2:W-:Y:S01]  /*5f7a0*/  STG.E.U16 desc[UR60][R52.64], R112 ;  /* 0x0000007034007986 */ /* 0x0005e2000c10153c */
[----:B-1----:R-:W-:-:S05]  /*5f7b0*/  IMAD R59, R59, 0x1f8, RZ ;  /* 0x000001f83b3b7824 */ /* 0x002fca00078e02ff */
[----:B------:R-:W1:Y:S01]  /*5f7c0*/  LDC R80, c[0x0][0x278] ;  /* 0x00009e00ff507b82 */ /* 0x000e620000000800 */
[----:B--2---:R-:W-:-:S04]  /*5f7d0*/  IADD3 R46, P0, R58, R244, RZ ;  /* 0x000000f43a2e7210 */ /* 0x004fc80007f1e0ff */
[----:B------:R-:W-:Y:S02]  /*5f7e0*/  LEA.HI.X.SX32 R47, R47, R245, 0x1, P0 ;  /* 0x000000f52f2f7211 */ /* 0x000fe400000f0eff */
[----:B------:R-:W-:Y:S01]  /*5f7f0*/  PRMT R112, R112, 0x7632, R112 ;  /* 0x0000763270707816 */ /* 0x000fe20000000070 */
[----:B0-----:R-:W-:Y:S01]  /*5f800*/  IMAD R239, R239, 0xfc, RZ ;  /* 0x000000fcefef7824 */ /* 0x001fe200078e02ff */
[----:B------:R-:W0:Y:S03]  /*5f810*/  LDC R53, c[0x0][0x278] ;  /* 0x00009e00ff357b82 */ /* 0x000e260000000800 */
[----:B------:R2:W-:Y:S05]  /*5f820*/  STG.E.U16 desc[UR60][R46.64], R112 ;  /* 0x000000702e007986 */ /* 0x0005ea000c10153c */
[----:B------:R-:W4:Y:S01]  /*5f830*/  LDC R88, c[0x0][0x278] ;  /* 0x00009e00ff587b82 */ /* 0x000f220000000800 */
[----:B--2---:R-:W-:-:S07]  /*5f840*/  IADD3 R46, P3, R59, R244, RZ ;  /* 0x000000f43b2e7210 */ /* 0x004fce0007f7e0ff */
[----:B------:R-:W2:Y:S01]  /*5f850*/  LDC R86, c[0x0][0x278] ;  /* 0x00009e00ff567b82 */ /* 0x000ea20000000800 */
[----:B------:R-:W-:-:S07]  /*5f860*/  LEA.HI.X.SX32 R47, R239, R245, 0x1, P3 ;  /* 0x000000f5ef2f7211 */ /* 0x000fce00018f0eff */
[----:B------:R-:W1:Y:S01]  /*5f870*/  LDC R239, c[0x0][0x278] ;  /* 0x00009e00ffef7b82 */ /* 0x000e620000000800 */
[----:B---3--:R-:W-:Y:S01]  /*5f880*/  IMAD R51, R82, 0xfb, RZ ;  /* 0x000000fb52337824 */ /* 0x008fe200078e02ff */
[----:B------:R-:W-:Y:S01]  /*5f890*/  IADD3 R50, P4, R56, R244, RZ ;  /* 0x000000f438327210 */ /* 0x000fe20007f9e0ff */
[----:B------:R-:W-:Y:S01]  /*5f8a0*/  IMAD R61, R61, 0x1fc, RZ ;  /* 0x000001fc3d3d7824 */ /* 0x000fe200078e02ff */
[----:B------:R-:W-:-:S04]  /*5f8b0*/  PRMT R52, R113, 0x7632, R52 ;  /* 0x0000763271347816 */ /* 0x000fc80000000034 */
[----:B------:R-:W3:Y:S01]  /*5f8c0*/  LDC R82, c[0x0][0x278] ;  /* 0x00009e00ff527b82 */ /* 0x000ee20000000800 */
[----:B------:R-:W-:Y:S01]  /*5f8d0*/  LEA.HI.X.SX32 R51, R51, R245, 0x1, P4 ;  /* 0x000000f533337211 */ /* 0x000fe200020f0eff */
[----:B------:R-:W-:Y:S04]  /*5f8e0*/  STG.E.U16 desc[UR60][R48.64], R113 ;  /* 0x0000007130007986 */ /* 0x000fe8000c10153c */
[----:B------:R0:W-:Y:S01]  /*5f8f0*/  STG.E.U16 desc[UR60][R50.64], R52 ;  /* 0x0000003432007986 */ /* 0x0001e2000c10153c */
[----:B------:R-:W-:Y:S01]  /*5f900*/  IMAD R60, R60, 0x1fa, RZ ;  /* 0x000001fa3c3c7824 */ /* 0x000fe200078e02ff */
[----:B------:R-:W2:Y:S01]  /*5f910*/  LDC R91, c[0x0][0x278] ;  /* 0x00009e00ff5b7b82 */ /* 0x000ea20000000800 */
[----:B-1----:R-:W-:-:S07]  /*5f920*/  IMAD R239, R239, 0xfe, RZ ;  /* 0x000000feefef7824 */ /* 0x002fce00078e02ff */
[----:B------:R-:W1:Y:S01]  /*5f930*/  LDC R83, c[0x0][0x278] ;  /* 0x00009e00ff537b82 */ /* 0x000e620000000800 */
[----:B0-----:R-:W-:-:S04]  /*5f940*/  IADD3 R50, P3, R61, R244, RZ ;  /* 0x000000f43d327210 */ /* 0x001fc80007f7e0ff */
[----:B------:R-:W-:-:S03]  /*5f950*/  LEA.HI.X.SX32 R51, R239, R245, 0x1, P3 ;  /* 0x000000f5ef337211 */ /* 0x000fc600018f0eff */
[----:B------:R-:W0:Y:S01]  /*5f960*/  LDC R239, c[0x0][0x278] ;  /* 0x00009e00ffef7b82 */ /* 0x000e220000000800 */
[----:B------:R-:W-:Y:S01]  /*5f970*/  IMAD R62, R62, 0x1fe, RZ ;  /* 0x000001fe3e3e7824 */ /* 0x000fe200078e02ff */
[----:B------:R-:W-:Y:S01]  /*5f980*/  IADD3 R48, P0, R60, R244, RZ ;  /* 0x000000f43c307210 */ /* 0x000fe20007f1e0ff */
[----:B------:R-:W-:Y:S01]  /*5f990*/  IMAD R49, R53, 0xfd, RZ ;  /* 0x000000fd35317824 */ /* 0x000fe200078e02ff */
[----:B---3--:R-:W-:Y:S01]  /*5f9a0*/  LEA R53, R82, -R82, 0x8 ;  /* 0x8000005252357211 */ /* 0x008fe200078e40ff */
[----:B------:R3:W-:Y:S01]  /*5f9b0*/  STG.E.U16 desc[UR60][R46.64], R114 ;  /* 0x000000722e007986 */ /* 0x0007e2000c10153c */
[----:B------:R-:W-:Y:S02]  /*5f9c0*/  IADD3 R52, P4, R62, R244, RZ ;  /* 0x000000f43e347210 */ /* 0x000fe40007f9e0ff */
[-C--:B------:R-:W-:Y:S01]  /*5f9d0*/  LEA.HI.X.SX32 R49, R49, R245.reuse, 0x1, P0 ;  /* 0x000000f531317211 */ /* 0x080fe200000f0eff */
[----:B------:R-:W1:Y:S01]  /*5f9e0*/  LDC R85, c[0x0][0x278] ;  /* 0x00009e00ff557b82 */ /* 0x000e620000000800 */
[----:B------:R-:W-:-:S02]  /*5f9f0*/  LEA.HI.X.SX32 R53, R53, R245, 0x1, P4 ;  /* 0x000000f535357211 */ /* 0x000fc400020f0eff */
[----:B---3--:R-:W-:-:S05]  /*5fa00*/  PRMT R114, R114, 0x7632, R114 ;  /* 0x0000763272727816 */ /* 0x008fca0000000072 */
[----:B------:R-:W3:Y:S01]  /*5fa10*/  LDC R84, c[0x0][0x278] ;  /* 0x00009e00ff547b82 */ /* 0x000ee20000000800 */
[----:B------:R-:W-:Y:S01]  /*5fa20*/  PRMT R46, R115, 0x7632, R46 ;  /* 0x00007632732e7816 */ /* 0x000fe2000000002e */
[----:B------:R4:W-:Y:S01]  /*5fa30*/  STG.E.U16 desc[UR60][R48.64], R114 ;  /* 0x0000007230007986 */ /* 0x0009e2000c10153c */
[----:B------:R-:W-:-:S03]  /*5fa40*/  SHF.L.U32 R47, R80, 0x8, RZ ;  /* 0x00000008502f7819 */ /* 0x000fc600000006ff */
[----:B------:R2:W-:Y:S01]  /*5fa50*/  STG.E.U16 desc[UR60][R50.64], R115 ;  /* 0x0000007332007986 */ /* 0x0005e2000c10153c */
[----:B0-----:R-:W-:Y:S01]  /*5fa60*/  IMAD R239, R239, 0x102, RZ ;  /* 0x00000102efef7824 */ /* 0x001fe200078e02ff */
[----:B------:R-:W0:Y:S02]  /*5fa70*/  LDC R89, c[0x0][0x278] ;  /* 0x00009e00ff597b82 */ /* 0x000e240000000800 */
[----:B------:R1:W-:Y:S01]  /*5fa80*/  STG.E.U16 desc[UR60][R52.64], R46 ;  /* 0x0000002e34007986 */ /* 0x0003e2000c10153c */
[----:B----4-:R-:W-:Y:S01]  /*5fa90*/  IMAD R48, R81, 0x202, RZ ;  /* 0x0000020251307824 */ /* 0x010fe200078e02ff */
[----:B--2---:R-:W-:-:S04]  /*5faa0*/  LEA R49, R86, R86, 0x8 ;  /* 0x0000005656317211 */ /* 0x004fc800078e40ff */
[----:B------:R-:W2:Y:S01]  /*5fab0*/  LDC R81, c[0x0][0x278] ;  /* 0x00009e00ff517b82 */ /* 0x000ea20000000800 */
[----:B------:R-:W-:Y:S01]  /*5fac0*/  IMAD R50, R90, 0x204, RZ ;  /* 0x000002045a327824 */ /* 0x000fe200078e02ff */
[-C--:B-1----:R-:W-:Y:S01]  /*5fad0*/  LEA R46, P3, R87, R244.reuse, 0x9 ;  /* 0x000000f4572e7211 */ /* 0x082fe200078648ff */
[----:B------:R-:W-:Y:S01]  /*5fae0*/  IMAD R52, R88, 0x206, RZ ;  /* 0x0000020658347824 */ /* 0x000fe200078e02ff */
[-C--:B------:R-:W-:Y:S01]  /*5faf0*/  IADD3 R48, P0, R48, R244.reuse, RZ ;  /* 0x000000f430307210 */ /* 0x080fe20007f1e0ff */
[----:B------:R-:W-:Y:S01]  /*5fb00*/  IMAD R53, R91, 0x103, RZ ;  /* 0x000001035b357824 */ /* 0x000fe200078e02ff */
[----:B------:R-:W-:Y:S02]  /*5fb10*/  LEA.HI.X.SX32 R47, R47, R245, 0x1, P3 ;  /* 0x000000f52f2f7211 */ /* 0x000fe400018f0eff */
[----:B------:R-:W1:Y:S01]  /*5fb20*/  LDC R80, c[0x0][0x278] ;  /* 0x00009e00ff507b82 */ /* 0x000e620000000800 */
[----:B------:R-:W-:-:S04]  /*5fb30*/  IADD3 R50, P3, R50, R244, RZ ;  /* 0x000000f432327210 */ /* 0x000fc80007f7e0ff */
[----:B------:R-:W-:-:S03]  /*5fb40*/  LEA.HI.X.SX32 R51, R239, R245, 0x1, P3 ;  /* 0x000000f5ef337211 */ /* 0x000fc600018f0eff */
[----:B------:R-:W4:Y:S01]  /*5fb50*/  LDC R239, c[0x0][0x278] ;  /* 0x00009e00ffef7b82 */ /* 0x000f220000000800 */
[----:B------:R-:W-:Y:S01]  /*5fb60*/  IADD3 R52, P4, R52, R244, RZ ;  /* 0x000000f434347210 */ /* 0x000fe20007f9e0ff */
[----:B------:R3:W-:Y:S01]  /*5fb70*/  STG.E.U16 desc[UR60][R46.64], R116 ;  /* 0x000000742e007986 */ /* 0x0007e2000c10153c */
[-C--:B------:R-:W-:Y:S02]  /*5fb80*/  LEA.HI.X.SX32 R49, R49, R245.reuse, 0x1, P0 ;  /* 0x000000f531317211 */ /* 0x080fe400000f0eff */
[----:B------:R-:W-:-:S03]  /*5fb90*/  LEA.HI.X.SX32 R53, R53, R245, 0x1, P4 ;  /* 0x000000f535357211 */ /* 0x000fc600020f0eff */
[----:B------:R-:W1:Y:S01]  /*5fba0*/  LDC R82, c[0x0][0x278] ;  /* 0x00009e00ff527b82 */ /* 0x000e620000000800 */
[----:B---3--:R-:W-:Y:S02]  /*5fbb0*/  PRMT R116, R116, 0x7632, R116 ;  /* 0x0000763274747816 */ /* 0x008fe40000000074 */
[----:B------:R-:W-:-:S05]  /*5fbc0*/  PRMT R46, R117, 0x7632, R46 ;  /* 0x00007632752e7816 */ /* 0x000fca000000002e */
[----:B------:R-:W3:Y:S01]  /*5fbd0*/  LDC R88, c[0x0][0x278] ;  /* 0x00009e00ff587b82 */ /* 0x000ee20000000800 */
[----:B------:R-:W-:Y:S04]  /*5fbe0*/  STG.E.U16 desc[UR60][R48.64], R116 ;  /* 0x0000007430007986 */ /* 0x000fe8000c10153c */
[----:B------:R-:W-:Y:S03]  /*5fbf0*/  STG.E.U16 desc[UR60][R50.64], R117 ;  /* 0x0000007532007986 */ /* 0x000fe6000c10153c */
[----:B------:R-:W3:Y:S01]  /*5fc00*/  LDC R87, c[0x0][0x278] ;  /* 0x00009e00ff577b82 */ /* 0x000ee20000000800 */
[----:B------:R0:W-:Y:S01]  /*5fc10*/  STG.E.U16 desc[UR60][R52.64], R46 ;  /* 0x0000002e34007986 */ /* 0x0001e2000c10153c */
[----:B----4-:R-:W-:-:S06]  /*5fc20*/  IMAD R239, R239, 0x104, RZ ;  /* 0x00000104efef7824 */ /* 0x010fcc00078e02ff */
[----:B------:R-:W4:Y:S01]  /*5fc30*/  LDC R86, c[0x0][0x278] ;  /* 0x00009e00ff567b82 */ /* 0x000f220000000800 */
[----:B0-----:R-:W-:Y:S02]  /*5fc40*/  IMAD R46, R83, 0x208, RZ ;  /* 0x00000208532e7824 */ /* 0x001fe400078e02ff */
[----:B------:R-:W-:-:S05]  /*5fc50*/  IMAD R50, R85, 0x20c, RZ ;  /* 0x0000020c55327824 */ /* 0x000fca00078e02ff */
[----:B------:R-:W0:Y:S01]  /*5fc60*/  LDC R90, c[0x0][0x278] ;  /* 0x00009e00ff5a7b82 */ /* 0x000e220000000800 */
[----:B------:R-:W-:-:S04]  /*5fc70*/  IADD3 R46, P0, R46, R244, RZ ;  /* 0x000000f42e2e7210 */ /* 0x000fc80007f1e0ff */
[----:B------:R-:W-:-:S03]  /*5fc80*/  LEA.HI.X.SX32 R47, R239, R245, 0x1, P0 ;  /* 0x000000f5ef2f7211 */ /* 0x000fc600000f0eff */
[----:B------:R-:W2:Y:S01]  /*5fc90*/  LDC R239, c[0x0][0x278] ;  /* 0x00009e00ffef7b82 */ /* 0x000ea20000000800 */
[----:B------:R-:W-:Y:S01]  /*5fca0*/  IADD3 R50, P4, R50, R244, RZ ;  /* 0x000000f432327210 */ /* 0x000fe20007f9e0ff */
[----:B------:R-:W-:Y:S02]  /*5fcb0*/  IMAD R48, R84, 0x20a, RZ ;  /* 0x0000020a54307824 */ /* 0x000fe400078e02ff */
[----:B------:R-:W-:-:S03]  /*5fcc0*/  IMAD R49, R89, 0x105, RZ ;  /* 0x0000010559317824 */ /* 0x000fc600078e02ff */
[----:B------:R-:W-:Y:S01]  /*5fcd0*/  IADD3 R48, P3, R48, R244, RZ ;  /* 0x000000f430307210 */ /* 0x000fe20007f7e0ff */
[----:B------:R-:W0:Y:S01]  /*5fce0*/  LDC R91, c[0x0][0x278] ;  /* 0x00009e00ff5b7b82 */ /* 0x000e220000000800 */
[----:B------:R-:W-:-:S07]  /*5fcf0*/  PRMT R52, R118, 0x7632, R52 ;  /* 0x0000763276347816 */ /* 0x000fce0000000034 */
[----:B------:R-:W4:Y:S01]  /*5fd00*/  LDC R83, c[0x0][0x278] ;  /* 0x00009e00ff537b82 */ /* 0x000f220000000800 */
[----:B--2---:R-:W-:Y:S01]  /*5fd10*/  IMAD R239, R239, 0x106, RZ ;  /* 0x00000106efef7824 */ /* 0x004fe200078e02ff */
[----:B------:R-:W-:Y:S06]  /*5fd20*/  STG.E.U16 desc[UR60][R46.64], R118 ;  /* 0x000000762e007986 */ /* 0x000fec000c10153c */
[----:B------:R-:W2:Y:S01]  /*5fd30*/  LDC R85, c[0x0][0x278] ;  /* 0x00009e00ff557b82 */ /* 0x000ea20000000800 */
[----:B------:R-:W-:-:S07]  /*5fd40*/  LEA.HI.X.SX32 R51, R239, R245, 0x1, P4 ;  /* 0x000000f5ef337211 */ /* 0x000fce00020f0eff */
[----:B------:R-:W1:Y:S01]  /*5fd50*/  LDC R239, c[0x0][0x278] ;  /* 0x00009e00ffef7b82 */ /* 0x000e620000000800 */
[----:B------:R-:W-:-:S05]  /*5fd60*/  LEA.HI.X.SX32 R49, R49, R245, 0x1, P3 ;  /* 0x000000f531317211 */ /* 0x000fca00018f0eff */
[----:B------:R3:W-:Y:S01]  /*5fd70*/  STG.E.U16 desc[UR60][R48.64], R52 ;  /* 0x0000003430007986 */ /* 0x0007e2000c10153c */
[----:B------:R-:W-:Y:S01]  /*5fd80*/  PRMT R53, R119, 0x7632, R53 ;  /* 0x0000763277357816 */ /* 0x000fe20000000035 */
[----:B------:R-:W0:Y:S08]  /*5fd90*/  LDC R84, c[0x0][0x278] ;  /* 0x00009e00ff547b82 */ /* 0x000e300000000800 */
[----:B------:R-:W0:Y:S01]  /*5fda0*/  LDC R89, c[0x0][0x278] ;  /* 0x00009e00ff597b82 */ /* 0x000e220000000800 */
[----:B---3--:R-:W-:-:S05]  /*5fdb0*/  IMAD R48, R81, 0x210, RZ ;  /* 0x0000021051307824 */ /* 0x008fca00078e02ff */
[----:B------:R-:W-:Y:S01]  /*5fdc0*/  IADD3 R48, P0, R48, R244, RZ ;  /* 0x000000f430307210 */ /* 0x000fe20007f1e0ff */
[----:B-1----:R-:W-:Y:S01]  /*5fdd0*/  IMAD R239, R239, 0x108, RZ ;  /* 0x00000108efef7824 */ /* 0x002fe200078e02ff */
[----:B------:R-:W1:Y:S04]  /*5fde0*/  LDC R92, c[0x0][0x278] ;  /* 0x00009e00ff5c7b82 */ /* 0x000e680000000800 */
[----:B------:R-:W-:-:S04]  /*5fdf0*/  LEA.HI.X.SX32 R49, R239, R245, 0x1, P0 ;  /* 0x000000f5ef317211 */ /* 0x000fc800000f0eff */
[----:B------:R-:W3:Y:S01]  /*5fe00*/  LDC R239, c[0x0][0x278] ;  /* 0x00009e00ffef7b82 */ /* 0x000ee20000000800 */
[----:B------:R-:W-:Y:S02]  /*5fe10*/  IMAD R46, R80, 0x20e, RZ ;  /* 0x0000020e502e7824 */ /* 0x000fe400078e02ff */
[----:B------:R-:W-:Y:S02]  /*5fe20*/  IMAD R47, R82, 0x107, RZ ;  /* 0x00000107522f7824 */ /* 0x000fe400078e02ff */
[----:B------:R-:W-:Y:S01]  /*5fe30*/  IMAD R52, R88, 0x214, RZ ;  /* 0x0000021458347824 */ /* 0x000fe200078e02ff */
[----:B------:R-:W-:Y:S01]  /*5fe40*/  IADD3 R46, P3, R46, R244, RZ ;  /* 0x000000f42e2e7210 */ /* 0x000fe20007f7e0ff */
[----:B------:R-:W-:Y:S01]  /*5fe50*/  STG.E.U16 desc[UR60][R50.64], R119 ;  /* 0x0000007732007986 */ /* 0x000fe2000c10153c */
[----:B------:R-:W1:Y:S02]  /*5fe60*/  LDC R80, c[0x0][0x278] ;  /* 0x00009e00ff507b82 */ /* 0x000e640000000800 */
[----:B------:R-:W-:-:S02]  /*5fe70*/  LEA.HI.X.SX32 R47, R47, R245, 0x1, P3 ;  /* 0x000000f52f2f7211 */ /* 0x000fc400018f0eff */
[----:B------:R-:W-:-:S03]  /*5fe80*/  IADD3 R52, P4, R52, R244, RZ ;  /* 0x000000f434347210 */ /* 0x000fc60007f9e0ff */
[----:B------:R4:W-:Y:S01]  /*5fe90*/  STG.E.U16 desc[UR60][R46.64], R53 ;  /* 0x000000352e007986 */ /* 0x0009e2000c10153c */
[----:B------:R-:W1:Y:S01]  /*5fea0*/  LDC R81, c[0x0][0x278] ;  /* 0x00009e00ff517b82 */ /* 0x000e620000000800 */
[----:B---3--:R-:W-:-:S07]  /*5feb0*/  IMAD R239, R239, 0x10a, RZ ;  /* 0x0000010aefef7824 */ /* 0x008fce00078e02ff */
[----:B------:R-:W3:Y:S01]  /*5fec0*/  LDC R82, c[0x0][0x278] ;  /* 0x00009e00ff527b82 */ /* 0x000ee20000000800 */
[----:B----4-:R-:W-:-:S07]  /*5fed0*/  LEA.HI.X.SX32 R53, R239, R245, 0x1, P4 ;  /* 0x000000f5ef357211 */ /* 0x010fce00020f0eff */
[----:B------:R-:W4:Y:S01]  /*5fee0*/  LDC R239, c[0x0][0x278] ;  /* 0x00009e00ffef7b82 */ /* 0x000f220000000800 */
[----:B------:R-:W-:Y:S02]  /*5fef0*/  IMAD R50, R83, 0x212, RZ ;  /* 0x0000021253327824 */ /* 0x000fe400078e02ff */
[----:B--2---:R-:W-:-:S03]  /*5ff00*/  IMAD R51, R85, 0x109, RZ ;  /* 0x0000010955337824 */ /* 0x004fc600078e02ff */
[----:B------:R-:W-:Y:S01]  /*5ff10*/  IADD3 R50, P3, R50, R244, RZ ;  /* 0x000000f432327210 */ /* 0x000fe20007f7e0ff */
[----:B------:R2:W-:Y:S01]  /*5ff20*/  STG.E.U16 desc[UR60][R48.64], R120 ;  /* 0x0000007830007986 */ /* 0x0005e2000c10153c */
[----:B------:R-:W-:Y:S01]  /*5ff30*/  PRMT R46, R120, 0x7632, R46 ;  /* 0x00007632782e7816 */ /* 0x000fe2000000002e */
[----:B0-----:R-:W-:Y:S01]  /*5ff40*/  IMAD R47, R89, 0x10b, RZ ;  /* 0x0000010b592f7824 */ /* 0x001fe200078e02ff */
[----:B------:R-:W-:Y:S01]  /*5ff50*/  LEA.HI.X.SX32 R51, R51, R245, 0x1, P3 ;  /* 0x000000f533337211 */ /* 0x000fe200018f0eff */
[----:B------:R-:W0:Y:S04]  /*5ff60*/  LDC R83, c[0x0][0x278] ;  /* 0x00009e00ff537b82 */ /* 0x000e280000000800 */
[----:B------:R1:W-:Y:S01]  /*5ff70*/  STG.E.U16 desc[UR60][R50.64], R46 ;  /* 0x0000002e32007986 */ /* 0x0003e2000c10153c */
[----:B--2---:R-:W-:-:S03]  /*5ff80*/  IMAD R48, R87, 0x218, RZ ;  /* 0x0000021857307824 */ /* 0x004fc600078e02ff */
[----:B------:R2:W-:Y:S01]  /*5ff90*/  STG.E.U16 desc[UR60][R52.64], R121 ;  /* 0x0000007934007986 */ /* 0x0005e2000c10153c */
[----:B------:R-:W3:Y:S01]  /*5ffa0*/  LDC R85, c[0x0][0x278] ;  /* 0x00009e00ff557b82 */ /* 0x000ee20000000800 */
[----:B----4-:R-:W-:Y:S01]  /*5ffb0*/  IMAD R239, R239, 0x10c, RZ ;  /* 0x0000010cefef7824 */ /* 0x010fe200078e02ff */
[----:B------:R-:W-:-:S04]  /*5ffc0*/  IADD3 R48, P3, R48, R244, RZ ;  /* 0x000000f430307210 */ /* 0x000fc80007f7e0ff */
[----:B------:R-:W-:Y:S01]  /*5ffd0*/  LEA.HI.X.SX32 R49, R239, R245, 0x1, P3 ;  /* 0x000000f5ef317211 */ /* 0x000fe200018f0eff */
[----:B-1----:R-:W-:Y:S01]  /*5ffe0*/  IMAD R46, R84, 0x216, RZ ;  /* 0x00000216542e7824 */ /* 0x002fe200078e02ff */
[----:B------:R-:W1:Y:S08]  /*5fff0*/  LDC R239, c[0x0][0x278] ;  /* 0x00009e00ffef7b82 */ /* 0x000e700000000800 */
[----:B--2---:R-:W2:Y:S01]  /*60000*/  LDC R53, c[0x0][0x278] ;  /* 0x00009e00ff357b82 */ /* 0x004ea20000000800 */
[----:B------:R-:W-:-:S02]  /*60010*/  IADD3 R46, P0, R46, R244, RZ ;  /* 0x000000f42e2e7210 */ /* 0x000fc40007f1e0ff */
[----:B------:R-:W-:Y:S02]  /*60020*/  PRMT R121, R121, 0x7632, R121 ;  /* 0x0000763279797816 */ /* 0x000fe40000000079 */
[----:B------:R-:W-:-:S03]  /*60030*/  LEA.HI.X.SX32 R47, R47, R245, 0x1, P0 ;  /* 0x000000f52f2f7211 */ /* 0x000fc600000f0eff */
[----:B------:R-:W4:Y:S01]  /*60040*/  LDC R84, c[0x0][0x278] ;  /* 0x00009e00ff547b82 */ /* 0x000f220000000800 */
[----:B------:R-:W-:Y:S01]  /*60050*/  IMAD R50, R86, 0x21a, RZ ;  /* 0x0000021a56327824 */ /* 0x000fe200078e02ff */
[----:B------:R2:W-:Y:S01]  /*60060*/  STG.E.U16 desc[UR60][R46.64], R121 ;  /* 0x000000792e007986 */ /* 0x0005e2000c10153c */
[----:B------:R-:W-:-:S03]  /*60070*/  IMAD R51, R90, 0x10d, RZ ;  /* 0x0000010d5a337824 */ /* 0x000fc600078e02ff */
[-C--:B------:R-:W-:Y:S01]  /*60080*/  IADD3 R50, P4, R50, R244.reuse, RZ ;  /* 0x000000f432327210 */ /* 0x080fe20007f9e0ff */
[----:B-1----:R-:W-:Y:S01]  /*60090*/  IMAD R239, R239, 0x10e, RZ ;  /* 0x0000010eefef7824 */ /* 0x002fe200078e02ff */
[----:B------:R-:W-:Y:S01]  /*600a0*/  PRMT R52, R122, 0x7632, R52 ;  /* 0x000076327a347816 */ /* 0x000fe20000000034 */
[----:B------:R-:W1:Y:S01]  /*600b0*/  LDC R86, c[0x0][0x278] ;  /* 0x00009e00ff567b82 */ /* 0x000e620000000800 */
[----:B--2---:R-:W-:Y:S01]  /*600c0*/  IMAD R46, R53, 0x21c, RZ ;  /* 0x0000021c352e7824 */ /* 0x004fe200078e02ff */
[----:B------:R-:W-:Y:S01]  /*600d0*/  LEA.HI.X.SX32 R51, R51, R245, 0x1, P4 ;  /* 0x000000f533337211 */ /* 0x000fe200020f0eff */
[----:B------:R2:W-:Y:S05]  /*600e0*/  STG.E.U16 desc[UR60][R48.64], R122 ;  /* 0x0000007a30007986 */ /* 0x0005ea000c10153c */
[----:B------:R-:W1:Y:S01]  /*600f0*/  LDC R90, c[0x0][0x278] ;  /* 0x00009e00ff5a7b82 */ /* 0x000e620000000800 */
[----:B------:R-:W-:-:S04]  /*60100*/  IADD3 R46, P3, R46, R244, RZ ;  /* 0x000000f42e2e7210 */ /* 0x000fc80007f7e0ff */
[----:B------:R-:W-:-:S03]  /*60110*/  LEA.HI.X.SX32 R47, R239, R245, 0x1, P3 ;  /* 0x000000f5ef2f7211 */ /* 0x000fc600018f0eff */
[----:B------:R-:W1:Y:S01]  /*60120*/  LDC R239, c[0x0][0x278] ;  /* 0x00009e00ffef7b82 */ /* 0x000e620000000800 */
[----:B------:R0:W-:Y:S01]  /*60130*/  STG.E.U16 desc[UR60][R50.64], R52 ;  /* 0x0000003432007986 */ /* 0x0001e2000c10153c */
[----:B--2---:R-:W-:Y:S02]  /*60140*/  IMAD R48, R80, 0x21e, RZ ;  /* 0x0000021e50307824 */ /* 0x004fe400078e02ff */
[----:B------:R-:W-:Y:S02]  /*60150*/  IMAD R49, R81, 0x10f, RZ ;  /* 0x0000010f51317824 */ /* 0x000fe400078e02ff */
[----:B----4-:R-:W-:Y:S01]  /*60160*/  IMAD R53, R84, 0x111, RZ ;  /* 0x0000011154357824 */ /* 0x010fe200078e02ff */
[-C--:B------:R-:W-:Y:S01]  /*60170*/  IADD3 R48, P0, R48, R244.reuse, RZ ;  /* 0x000000f430307210 */ /* 0x080fe20007f1e0ff */
[----:B------:R-:W2:Y:S01]  /*60180*/  LDC R88, c[0x0][0x278] ;  /* 0x00009e00ff587b82 */ /* 0x000ea20000000800 */
[----:B0-----:R-:W-:Y:S02]  /*60190*/  IMAD R50, R83, 0x220, RZ ;  /* 0x0000022053327824 */ /* 0x001fe400078e02ff */
[----:B---3--:R-:W-:Y:S01]  /*601a0*/  IMAD R52, R85, 0x222, RZ ;  /* 0x0000022255347824 */ /* 0x008fe200078e02ff */
[----:B------:R-:W-:Y:S01]  /*601b0*/  LEA.HI.X.SX32 R49, R49, R245, 0x1, P0 ;  /* 0x000000f531317211 */ /* 0x000fe200000f0eff */
[----:B------:R0:W-:Y:S01]  /*601c0*/  STG.E.U16 desc[UR60][R46.64], R123 ;  /* 0x0000007b2e007986 */ /* 0x0001e2000c10153c */
[----:B------:R-:W-:-:S02]  /*601d0*/  IADD3 R50, P3, R50, R244, RZ ;  /* 0x000000f432327210 */ /* 0x000fc40007f7e0ff */
[----:B------:R-:W3:Y:S01]  /*601e0*/  LDC R81, c[0x0][0x278] ;  /* 0x00009e00ff517b82 */ /* 0x000ee20000000800 */
[----:B------:R-:W-:Y:S02]  /*601f0*/  IADD3 R52, P4, R52, R244, RZ ;  /* 0x000000f434347210 */ /* 0x000fe40007f9e0ff */
[----:B------:R-:W-:Y:S02]  /*60200*/  PRMT R80, R123, 0x7632, R80 ;  /* 0x000076327b507816 */ /* 0x000fe40000000050 */
[-C--:B------:R-:W-:Y:S02]  /*60210*/  LEA.HI.X.SX32 R51, R250, R245.reuse, 0x1, P3 ;  /* 0x000000f5fa337211 */ /* 0x080fe400018f0eff */
[----:B------:R-:W-:Y:S01]  /*60220*/  LEA.HI.X.SX32 R53, R53, R245, 0x1, P4 ;  /* 0x000000f535357211 */ /* 0x000fe200020f0eff */
[----:B-1----:R-:W-:Y:S01]  /*60230*/  IMAD R239, R239, 0x112, RZ ;  /* 0x00000112efef7824 */ /* 0x002fe200078e02ff */
[----:B------:R-:W1:Y:S01]  /*60240*/  LDC R84, c[0x0][0x278] ;  /* 0x00009e00ff547b82 */ /* 0x000e620000000800 */
[----:B0-----:R-:W-:Y:S01]  /*60250*/  PRMT R46, R124, 0x7632, R46 ;  /* 0x000076327c2e7816 */ /* 0x001fe2000000002e */
[----:B------:R0:W-:Y:S04]  /*60260*/  STG.E.U16 desc[UR60][R48.64], R80 ;  /* 0x0000005030007986 */ /* 0x0001e8000c10153c */
[----:B------:R-:W-:Y:S02]  /*60270*/  STG.E.U16 desc[UR60][R50.64], R124 ;  /* 0x0000007c32007986 */ /* 0x000fe4000c10153c */
[----:B------:R-:W4:Y:S02]  /*60280*/  LDC R87, c[0x0][0x278] ;  /* 0x00009e00ff577b82 */ /* 0x000f240000000800 */
[----:B------:R2:W-:Y:S06]  /*60290*/  STG.E.U16 desc[UR60][R52.64], R46 ;  /* 0x0000002e34007986 */ /* 0x0005ec000c10153c */
[----:B0-----:R-:W0:Y:S01]  /*602a0*/  LDC R80, c[0x0][0x278] ;  /* 0x00009e00ff507b82 */ /* 0x001e220000000800 */
[----:B--2---:R-:W-:-:S02]  /*602b0*/  IMAD R46, R82, 0x224, RZ ;  /* 0x00000224522e7824 */ /* 0x004fc400078e02ff */
[----:B------:R-:W-:-:S05]  /*602c0*/  IMAD R50, R91, 0x228, RZ ;  /* 0x000002285b327824 */ /* 0x000fca00078e02ff */
[----:B------:R-:W2:Y:S01]  /*602d0*/  LDC R85, c[0x0][0x278] ;  /* 0x00009e00ff557b82 */ /* 0x000ea20000000800 */
[----:B------:R-:W-:-:S04]  /*602e0*/  IADD3 R46, P3, R46, R244, RZ ;  /* 0x000000f42e2e7210 */ /* 0x000fc80007f7e0ff */
[----:B------:R-:W-:-:S03]  /*602f0*/  LEA.HI.X.SX32 R47, R239, R245, 0x1, P3 ;  /* 0x000000f5ef2f7211 */ /* 0x000fc600018f0eff */
[----:B------:R-:W1:Y:S01]  /*60300*/  LDC R239, c[0x0][0x278] ;  /* 0x00009e00ffef7b82 */ /* 0x000e620000000800 */
[----:B------:R-:W-:Y:S01]  /*60310*/  IADD3 R50, P3, R50, R244, RZ ;  /* 0x000000f432327210 */ /* 0x000fe20007f7e0ff */
[----:B------:R-:W-:Y:S02]  /*60320*/  IMAD R48, R86, 0x226, RZ ;  /* 0x0000022656307824 */ /* 0x000fe400078e02ff */
[----:B------:R-:W-:Y:S02]  /*60330*/  IMAD R52, R92, 0x22a, RZ ;  /* 0x0000022a5c347824 */ /* 0x000fe400078e02ff */
[----:B------:R-:W-:Y:S02]  /*60340*/  IMAD R49, R90, 0x113, RZ ;  /* 0x000001135a317824 */ /* 0x000fe400078e02ff */
[----:B---3--:R-:W-:Y:S01]  /*60350*/  IMAD R53, R81, 0x115, RZ ;  /* 0x0000011551357824 */ /* 0x008fe200078e02ff */
[----:B------:R-:W3:Y:S01]  /*60360*/  LDC R89, c[0x0][0x278] ;  /* 0x00009e00ff597b82 */ /* 0x000ee20000000800 */
[----:B0-----:R-:W-:-:S07]  /*60370*/  IMAD R80, R80, 0x22c, RZ ;  /* 0x0000022c50507824 */ /* 0x001fce00078e02ff */
[----:B------:R-:W0:Y:S01]  /*60380*/  LDC R83, c[0x0][0x278] ;  /* 0x00009e00ff537b82 */ /* 0x000e220000000800 */
[----:B-1----:R-:W-:Y:S01]  /*60390*/  IMAD R239, R239, 0x114, RZ ;  /* 0x00000114efef7824 */ /* 0x002fe200078e02ff */
[-C--:B------:R-:W-:Y:S01]  /*603a0*/  IADD3 R48, P0, R48, R244.reuse, RZ ;  /* 0x000000f430307210 */ /* 0x080fe20007f1e0ff */
[----:B------:R1:W-:Y:S01]  /*603b0*/  STG.E.U16 desc[UR60][R46.64], R125 ;  /* 0x0000007d2e007986 */ /* 0x0003e2000c10153c */
[----:B------:R-:W-:-:S04]  /*603c0*/  IADD3 R52, P4, R52, R244, RZ ;  /* 0x000000f434347210 */ /* 0x000fc80007f9e0ff */
[----:B------:R-:W0:Y:S01]  /*603d0*/  LDC R81, c[0x0][0x278] ;  /* 0x00009e00ff517b82 */ /* 0x000e220000000800 */
[----:B------:R-:W-:-:S07]  /*603e0*/  LEA.HI.X.SX32 R51, R239, R245, 0x1, P3 ;  /* 0x000000f5ef337211 */ /* 0x000fce00018f0eff */
[----:B------:R-:W4:Y:S01]  /*603f0*/  LDC R239, c[0x0][0x278] ;  /* 0x00009e00ffef7b82 */ /* 0x000f220000000800 */
[-C--:B------:R-:W-:Y:S02]  /*60400*/  LEA.HI.X.SX32 R49, R49, R245.reuse, 0x1, P0 ;  /* 0x000000f531317211 */ /* 0x080fe400000f0eff */
[----:B-1----:R-:W-:Y:S02]  /*60410*/  PRMT R125, R125, 0x7632, R125 ;  /* 0x000076327d7d7816 */ /* 0x002fe4000000007d */
[----:B------:R-:W-:Y:S02]  /*60420*/  LEA.HI.X.SX32 R53, R53, R245, 0x1, P4 ;  /* 0x000000f535357211 */ /* 0x000fe400020f0eff */
[----:B------:R-:W-:Y:S01]  /*60430*/  PRMT R46, R126, 0x7632, R46 ;  /* 0x000076327e2e7816 */ /* 0x000fe2000000002e */
[----:B------:R-:W-:Y:S01]  /*60440*/  STG.E.U16 desc[UR60][R48.64], R125 ;  /* 0x0000007d30007986 */ /* 0x000fe2000c10153c */
[----:B------:R-:W1:Y:S03]  /*60450*/  LDC R82, c[0x0][0x278] ;  /* 0x00009e00ff527b82 */ /* 0x000e660000000800 */
[----:B------:R-:W-:Y:S04]  /*60460*/  STG.E.U16 desc[UR60][R50.64], R126 ;  /* 0x0000007e32007986 */ /* 0x000fe8000c10153c */
[----:B------:R2:W-:Y:S01]  /*60470*/  STG.E.U16 desc[UR60][R52.64], R46 ;  /* 0x0000002e34007986 */ /* 0x0005e2000c10153c */
[----:B------:R-:W1:Y:S01]  /*60480*/  LDC R86, c[0x0][0x278] ;  /* 0x00009e00ff567b82 */ /* 0x000e620000000800 */
[----:B----4-:R-:W-:Y:S01]  /*60490*/  IMAD R239, R239, 0x116, RZ ;  /* 0x00000116efef7824 */ /* 0x010fe200078e02ff */
[----:B--2---:R-:W-:-:S04]  /*604a0*/  IADD3 R46, P3, R80, R244, RZ ;  /* 0x000000f4502e7210 */ /* 0x004fc80007f7e0ff */
[-C--:B------:R-:W-:Y:S02]  /*604b0*/  LEA.HI.X.SX32 R47, R239, R245.reuse, 0x1, P3 ;  /* 0x000000f5ef2f7211 */ /* 0x080fe400018f0eff */
[----:B------:R-:W2:Y:S01]  /*604c0*/  LDC R239, c[0x0][0x278] ;  /* 0x00009e00ffef7b82 */ /* 0x000ea20000000800 */
[----:B------:R-:W-:Y:S02]  /*604d0*/  IMAD R48, R84, 0x22e, RZ ;  /* 0x0000022e54307824 */ /* 0x000fe400078e02ff */
[----:B------:R-:W-:Y:S02]  /*604e0*/  IMAD R50, R88, 0x230, RZ ;  /* 0x0000023058327824 */ /* 0x000fe400078e02ff */
[----:B------:R-:W-:Y:S01]  /*604f0*/  IMAD R52, R87, 0x232, RZ ;  /* 0x0000023257347824 */ /* 0x000fe200078e02ff */
[-C--:B------:R-:W-:Y:S01]  /*60500*/  IADD3 R48, P0, R48, R244.reuse, RZ ;  /* 0x000000f430307210 */ /* 0x080fe20007f1e0ff */
[----:B------:R-:W-:Y:S01]  /*60510*/  IMAD R49, R85, 0x117, RZ ;  /* 0x0000011755317824 */ /* 0x000fe200078e02ff */
[-C--:B------:R-:W-:Y:S01]  /*60520*/  IADD3 R50, P3, R50, R244.reuse, RZ ;  /* 0x000000f432327210 */ /* 0x080fe20007f7e0ff */
[----:B---3--:R-:W-:Y:S01]  /*60530*/  IMAD R53, R89, 0x119, RZ ;  /* 0x0000011959357824 */ /* 0x008fe200078e02ff */
[----:B------:R-:W-:Y:S01]  /*60540*/  IADD3 R52, P4, R52, R244, RZ ;  /* 0x000000f434347210 */ /* 0x000fe20007f9e0ff */
[----:B------:R3:W-:Y:S01]  /*60550*/  STG.E.U16 desc[UR60][R46.64], R127 ;  /* 0x0000007f2e007986 */ /* 0x0007e2000c10153c */
[-C--:B------:R-:W-:Y:S01]  /*60560*/  LEA.HI.X.SX32 R49, R49, R245.reuse, 0x1, P0 ;  /* 0x000000f531317211 */ /* 0x080fe200000f0eff */
[----:B0-----:R-:W-:Y:S01]  /*60570*/  IMAD R83, R83, 0x234, RZ ;  /* 0x0000023453537824 */ /* 0x001fe200078e02ff */
[----:B------:R-:W-:Y:S01]  /*60580*/  PRMT R80, R127, 0x7632, R80 ;  /* 0x000076327f507816 */ /* 0x000fe20000000050 */
[----:B------:R-:W-:Y:S01]  /*60590*/  IMAD R81, R81, 0x238, RZ ;  /* 0x0000023851517824 */ /* 0x000fe200078e02ff */
[-C--:B------:R-:W-:Y:S01]  /*605a0*/  LEA.HI.X.SX32 R51, R249, R245.reuse, 0x1, P3 ;  /* 0x000000f5f9337211 */ /* 0x080fe200018f0eff */
[----:B-1----:R-:W-:Y:S01]  /*605b0*/  IMAD R82, R82, 0x236, RZ ;  /* 0x0000023652527824 */ /* 0x002fe200078e02ff */
[----:B------:R-:W-:Y:S01]  /*605c0*/  LEA.HI.X.SX32 R53, R53, R245, 0x1, P4 ;  /* 0x000000f535357211 */ /* 0x000fe200020f0eff */
[----:B------:R0:W-:Y:S01]  /*605d0*/  STG.E.U16 desc[UR60][R48.64], R80 ;  /* 0x0000005030007986 */ /* 0x0001e2000c10153c */
[----:B------:R-:W1:Y:S01]  /*605e0*/  LDC R85, c[0x0][0x278] ;  /* 0x00009e00ff557b82 */ /* 0x000e620000000800 */
[----:B---3--:R-:W-:-:S02]  /*605f0*/  PRMT R46, R128, 0x7632, R46 ;  /* 0x00007632802e7816 */ /* 0x008fc4000000002e */
[----:B------:R-:W-:Y:S01]  /*60600*/  STG.E.U16 desc[UR60][R50.64], R128 ;  /* 0x0000008032007986 */ /* 0x000fe2000c10153c */
[----:B--2---:R-:W-:-:S03]  /*60610*/  IMAD R239, R239, 0x11a, RZ ;  /* 0x0000011aefef7824 */ /* 0x004fc600078e02ff */
[----:B------:R2:W-:Y:S01]  /*60620*/  STG.E.U16 desc[UR60][R52.64], R46 ;  /* 0x0000002e34007986 */ /* 0x0005e2000c10153c */
[----:B------:R-:W3:Y:S08]  /*60630*/  LDC R87, c[0x0][0x278] ;  /* 0x00009e00ff577b82 */ /* 0x000ef00000000800 */
[----:B0-----:R-:W0:Y:S01]  /*60640*/  LDC R80, c[0x0][0x278] ;  /* 0x00009e00ff507b82 */ /* 0x001e220000000800 */
[----:B--2---:R-:W-:-:S04]  /*60650*/  IADD3 R46, P0, R83, R244, RZ ;  /* 0x000000f4532e7210 */ /* 0x004fc80007f1e0ff */
[----:B------:R-:W-:-:S03]  /*60660*/  LEA.HI.X.SX32 R47, R239, R245, 0x1, P0 ;  /* 0x000000f5ef2f7211 */ /* 0x000fc600000f0eff */
[----:B------:R-:W2:Y:S08]  /*60670*/  LDC R52, c[0x0][0x278] ;  /* 0x00009e00ff347b82 */ /* 0x000eb00000000800 */
[----:B------:R-:W4:Y:S01]  /*60680*/  LDC R239, c[0x0][0x278] ;  /* 0x00009e00ffef7b82 */ /* 0x000f220000000800 */
[-C--:B------:R-:W-:Y:S01]  /*60690*/  IADD3 R50, P4, R81, R244.reuse, RZ ;  /* 0x000000f451327210 */ /* 0x080fe20007f9e0ff */
[----:B------:R-:W-:Y:S01]  /*606a0*/  IMAD R49, R86, 0x11b, RZ ;  /* 0x0000011b56317824 */ /* 0x000fe200078e02ff */
[----:B------:R-:W-:-:S05]  /*606b0*/  IADD3 R48, P3, R82, R244, RZ ;  /* 0x000000f452307210 */ /* 0x000fca0007f7e0ff */
[----:B------:R-:W2:Y:S01]  /*606c0*/  LDC R53, c[0x0][0x278] ;  /* 0x00009e00ff357b82 */ /* 0x000ea20000000800 */
[----:B0-----:R-:W-:Y:S02]  /*606d0*/  IMAD R89, R80, 0x23a, RZ ;  /* 0x0000023a50597824 */ /* 0x001fe400078e02ff */
[----:B-1----:R-:W-:Y:S02]  /*606e0*/  IMAD R85, R85, 0x240, RZ ;  /* 0x0000024055557824 */ /* 0x002fe400078e02ff */
[----:B---3--:R-:W-:-:S03]  /*606f0*/  IMAD R87, R87, 0x23e, RZ ;  /* 0x0000023e57577824 */ /* 0x008fc600078e02ff */
[----:B------:R-:W0:Y:S01]  /*60700*/  LDC R83, c[0x0][0x278] ;  /* 0x00009e00ff537b82 */ /* 0x000e220000000800 */
[----:B----4-:R-:W-:Y:S01]  /*60710*/  IMAD R239, R239, 0x11c, RZ ;  /* 0x0000011cefef7824 */ /* 0x010fe200078e02ff */
[-C--:B------:R-:W-:Y:S01]  /*60720*/  LEA.HI.X.SX32 R49, R49, R245.reuse, 0x1, P3 ;  /* 0x000000f531317211 */ /* 0x080fe200018f0eff */
[----:B--2---:R-:W-:Y:S01]  /*60730*/  IMAD R52, R52, 0x23c, RZ ;  /* 0x0000023c34347824 */ /* 0x004fe200078e02ff */
[----:B------:R-:W-:Y:S01]  /*60740*/  PRMT R81, R129, 0x7632, R81 ;  /* 0x0000763281517816 */ /* 0x000fe20000000051 */
[----:B------:R-:W-:Y:S01]  /*60750*/  STG.E.U16 desc[UR60][R46.64], R129 ;  /* 0x000000812e007986 */ /* 0x000fe2000c10153c */
[----:B------:R-:W-:Y:S02]  /*60760*/  LEA.HI.X.SX32 R51, R239, R245, 0x1, P4 ;  /* 0x000000f5ef337211 */ /* 0x000fe400020f0eff */
[----:B------:R-:W1:Y:S08]  /*60770*/  LDC R86, c[0x0][0x278] ;  /* 0x00009e00ff567b82 */ /* 0x000e700000000800 */
[----:B------:R-:W2:Y:S01]  /*60780*/  LDC R239, c[0x0][0x278] ;  /* 0x00009e00ffef7b82 */ /* 0x000ea20000000800 */
[----:B------:R3:W-:Y:S01]  /*60790*/  STG.E.U16 desc[UR60][R48.64], R81 ;  /* 0x0000005130007986 */ /* 0x0007e2000c10153c */
[----:B------:R-:W-:-:S06]  /*607a0*/  IMAD R53, R53, 0x11d, RZ ;  /* 0x0000011d35357824 */ /* 0x000fcc00078e02ff */
[----:B------:R-:W4:Y:S01]  /*607b0*/  LDC R82, c[0x0][0x278] ;  /* 0x00009e00ff527b82 */ /* 0x000f220000000800 */
[----:B---3--:R-:W-:-:S07]  /*607c0*/  IADD3 R48, P0, R52, R244, RZ ;  /* 0x000000f434307210 */ /* 0x008fce0007f1e0ff */
[----:B------:R-:W3:Y:S01]  /*607d0*/  LDC R88, c[0x0][0x278] ;  /* 0x00009e00ff587b82 */ /* 0x000ee20000000800 */
[----:B--2---:R-:W-:Y:S01]  /*607e0*/  IMAD R239, R239, 0x11e, RZ ;  /* 0x0000011eefef7824 */ /* 0x004fe200078e02ff */
[----:B------:R-:W-:-:S06]  /*607f0*/  IADD3 R46, P3, R89, R244, RZ ;  /* 0x000000f4592e7210 */ /* 0x000fcc0007f7e0ff */
[----:B------:R-:W2:Y:S01]  /*60800*/  LDC R81, c[0x0][0x278] ;  /* 0x00009e00ff517b82 */ /* 0x000ea20000000800 */
[----:B------:R-:W-:-:S07]  /*60810*/  LEA.HI.X.SX32 R49, R239, R245, 0x1, P0 ;  /* 0x000000f5ef317211 */ /* 0x000fce00000f0eff */
[----:B------:R-:W4:Y:S01]  /*60820*/  LDC R239, c[0x0][0x278] ;  /* 0x00009e00ffef7b82 */ /* 0x000f220000000800 */
[----:B------:R-:W-:Y:S02]  /*60830*/  IADD3 R52, P4, R85, R244, RZ ;  /* 0x000000f455347210 */ /* 0x000fe40007f9e0ff */
[----:B------:R-:W-:Y:S01]  /*60840*/  LEA.HI.X.SX32 R47, R53, R245, 0x1, P3 ;  /* 0x000000f5352f7211 */ /* 0x000fe200018f0eff */
[----:B------:R3:W-:Y:S01]  /*60850*/  STG.E.U16 desc[UR60][R50.64], R130 ;  /* 0x0000008232007986 */ /* 0x0007e2000c10153c */
[----:B-1----:R-:W-:Y:S01]  /*60860*/  IMAD R86, R86, 0x11f, RZ ;  /* 0x0000011f56567824 */ /* 0x002fe200078e02ff */
[----:B------:R-:W-:Y:S01]  /*60870*/  PRMT R90, R131, 0x7632, R90 ;  /* 0x00007632835a7816 */ /* 0x000fe2000000005a */
[----:B0-----:R-:W-:Y:S01]  /*60880*/  IMAD R83, R83, 0x121, RZ ;  /* 0x0000012153537824 */ /* 0x001fe200078e02ff */
[----:B------:R-:W0:Y:S08]  /*60890*/  LDC R84, c[0x0][0x278] ;  /* 0x00009e00ff547b82 */ /* 0x000e300000000800 */
[----:B------:R-:W1:Y:S01]  /*608a0*/  LDC R80, c[0x0][0x278] ;  /* 0x00009e00ff507b82 */ /* 0x000e620000000800 */
[----:B----4-:R-:W-:-:S07]  /*608b0*/  IMAD R239, R239, 0x120, RZ ;  /* 0x00000120efef7824 */ /* 0x010fce00078e02ff */
[----:B------:R-:W4:Y:S01]  /*608c0*/  LDC R85, c[0x0][0x278] ;  /* 0x00009e00ff557b82 */ /* 0x000f220000000800 */
[----:B------:R-:W-:-:S07]  /*608d0*/  LEA.HI.X.SX32 R53, R239, R245, 0x1, P4 ;  /* 0x000000f5ef357211 */ /* 0x000fce00020f0eff */
[----:B------:R-:W1:Y:S01]  /*608e0*/  LDC R239, c[0x0][0x278] ;  /* 0x00009e00ffef7b82 */ /* 0x000e620000000800 */
[----:B---3--:R-:W-:Y:S01]  /*608f0*/  PRMT R130, R130, 0x7632, R130 ;  /* 0x0000763282827816 */ /* 0x008fe20000000082 */
[----:B--2---:R-:W-:Y:S01]  /*60900*/  IMAD R81, R81, 0x244, RZ ;  /* 0x0000024451517824 */ /* 0x004fe200078e02ff */
[----:B------:R-:W-:-:S03]  /*60910*/  IADD3 R50, P3, R87, R244, RZ ;  /* 0x000000f457327210 */ /* 0x000fc60007f7e0ff */
[----:B------:R-:W-:Y:S01]  /*60920*/  STG.E.U16 desc[UR60][R46.64], R130 ;  /* 0x000000822e007986 */ /* 0x000fe2000c10153c */
[-C--:B------:R-:W-:Y:S01]  /*60930*/  LEA.HI.X.SX32 R51, R86, R245.reuse, 0x1, P3 ;  /* 0x000000f556337211 */ /* 0x080fe200018f0eff */
[----:B0-----:R-:W-:Y:S01]  /*60940*/  IMAD R89, R84, 0x246, RZ ;  /* 0x0000024654597824 */ /* 0x001fe200078e02ff */
[----:B------:R-:W-:Y:S01]  /*60950*/  PRMT R92, R133, 0x7632, R92 ;  /* 0x00007632855c7816 */ /* 0x000fe2000000005c */
[----:B------:R0:W-:Y:S01]  /*60960*/  STG.E.U16 desc[UR60][R48.64], R131 ;  /* 0x0000008330007986 */ /* 0x0001e2000c10153c */
[----:B------:R-:W2:Y:S01]  /*60970*/  LDC R86, c[0x0][0x278] ;  /* 0x00009e00ff567b82 */ /* 0x000ea20000000800 */
[----:B-1----:R-:W-:Y:S01]  /*60980*/  IMAD R239, R239, 0x122, RZ ;  /* 0x00000122efef7824 */ /* 0x002fe200078e02ff */
[----:B0-----:R-:W-:Y:S01]  /*60990*/  IADD3 R48, P3, R81, R244, RZ ;  /* 0x000000f451307210 */ /* 0x001fe20007f7e0ff */
[----:B------:R-:W-:Y:S01]  /*609a0*/  IMAD R47, R82, 0x242, RZ ;  /* 0x00000242522f7824 */ /* 0x000fe200078e02ff */
[----:B------:R0:W-:Y:S01]  /*609b0*/  STG.E.U16 desc[UR60][R50.64], R90 ;  /* 0x0000005a32007986 */ /* 0x0001e2000c10153c */
[----:B----4-:R-:W-:Y:S01]  /*609c0*/  IMAD R85, R85, 0x24c, RZ ;  /* 0x0000024c55557824 */ /* 0x010fe200078e02ff */
[----:B------:R-:W-:-:S02]  /*609d0*/  LEA.HI.X.SX32 R49, R239, R245, 0x1, P3 ;  /* 0x000000f5ef317211 */ /* 0x000fc400018f0eff */
[----:B------:R-:W1:Y:S08]  /*609e0*/  LDC R82, c[0x0][0x278] ;  /* 0x00009e00ff527b82 */ /* 0x000e700000000800 */
[----:B------:R-:W3:Y:S01]  /*609f0*/  LDC R239, c[0x0][0x278] ;  /* 0x00009e00ffef7b82 */ /* 0x000ee20000000800 */
[-C--:B------:R-:W-:Y:S01]  /*60a00*/  IADD3 R46, P0, R47, R244.reuse, RZ ;  /* 0x000000f42f2e7210 */ /* 0x080fe20007f1e0ff */
[----:B------:R4:W-:Y:S03]  /*60a10*/  STG.E.U16 desc[UR60][R52.64], R132 ;  /* 0x0000008434007986 */ /* 0x0009e6000c10153c */
[----:B------:R-:W-:Y:S01]  /*60a20*/  LEA.HI.X.SX32 R47, R83, R245, 0x1, P0 ;  /* 0x000000f5532f7211 */ /* 0x000fe200000f0eff */
[----:B0-----:R-:W-:Y:S01]  /*60a30*/  IMAD R51, R80, 0x123, RZ ;  /* 0x0000012350337824 */ /* 0x001fe200078e02ff */
[----:B------:R-:W-:Y:S01]  /*60a40*/  IADD3 R50, P4, R89, R244, RZ ;  /* 0x000000f459327210 */ /* 0x000fe20007f9e0ff */
[----:B------:R-:W0:Y:S01]  /*60a50*/  LDC R87, c[0x0][0x278] ;  /* 0x00009e00ff577b82 */ /* 0x000e220000000800 */
[----:B----4-:R-:W-:Y:S01]  /*60a60*/  PRMT R132, R132, 0x7632, R132 ;  /* 0x0000763284847816 */ /* 0x010fe20000000084 */
[----:B------:R-:W-:-:S06]  /*60a70*/  IMAD R53, R88, 0x248, RZ ;  /* 0x0000024858357824 */ /* 0x000fcc00078e02ff */
[----:B------:R-:W4:Y:S01]  /*60a80*/  LDC R84, c[0x0][0x278] ;  /* 0x00009e00ff547b82 */ /* 0x000f220000000800 */
[----:B------:R2:W-:Y:S01]  /*60a90*/  STG.E.U16 desc[UR60][R46.64], R132 ;  /* 0x000000842e007986 */ /* 0x0005e2000c10153c */
[----:B---3--:R-:W-:-:S06]  /*60aa0*/  IMAD R239, R239, 0x124, RZ ;  /* 0x00000124efef7824 */ /* 0x008fcc00078e02ff */
[----:B------:R-:W3:Y:S01]  /*60ab0*/  LDC R52, c[0x0][0x278] ;  /* 0x00009e00ff347b82 */ /* 0x000ee20000000800 */
[-C--:B--2---:R-:W-:Y:S01]  /*60ac0*/  IADD3 R46, P3, R53, R244.reuse, RZ ;  /* 0x000000f4352e7210 */ /* 0x084fe20007f7e0ff */
[----:B------:R-:W-:Y:S01]  /*60ad0*/  IMAD R91, R86, 0x24a, RZ ;  /* 0x0000024a565b7824 */ /* 0x000fe200078e02ff */
[-C--:B------:R-:W-:Y:S01]  /*60ae0*/  LEA.HI.X.SX32 R51, R51, R245.reuse, 0x1, P4 ;  /* 0x000000f533337211 */ /* 0x080fe200020f0eff */
[----:B------:R-:W-:Y:S01]  /*60af0*/  STG.E.U16 desc[UR60][R48.64], R133 ;  /* 0x0000008530007986 */ /* 0x000fe2000c10153c */
[----:B------:R-:W-:Y:S01]  /*60b00*/  LEA.HI.X.SX32 R47, R239, R245, 0x1, P3 ;  /* 0x000000f5ef2f7211 */ /* 0x000fe200018f0eff */
[----:B0-----:R-:W-:Y:S02]  /*60b10*/  IMAD R87, R87, 0x125, RZ ;  /* 0x0000012557577824 */ /* 0x001fe400078e02ff */
[----:B------:R-:W0:Y:S01]  /*60b20*/  LDC R239, c[0x0][0x278] ;  /* 0x00009e00ffef7b82 */ /* 0x000e220000000800 */
[----:B------:R2:W-:Y:S07]  /*60b30*/  STG.E.U16 desc[UR60][R50.64], R92 ;  /* 0x0000005c32007986 */ /* 0x0005ee000c10153c */
[----:B------:R-:W4:Y:S01]  /*60b40*/  LDC R81, c[0x0][0x278] ;  /* 0x00009e00ff517b82 */ /* 0x000f220000000800 */
[----:B--2---:R-:W-:Y:S01]  /*60b50*/  IADD3 R50, P3, R85, R244, RZ ;  /* 0x000000f455327210 */ /* 0x004fe20007f7e0ff */
[----:B---3--:R-:W-:-:S06]  /*60b60*/  IMAD R53, R52, 0x127, RZ ;  /* 0x0000012734357824 */ /* 0x008fcc00078e02ff */
[----:B------:R-:W2:Y:S01]  /*60b70*/  LDC R89, c[0x0][0x278] ;  /* 0x00009e00ff597b82 */ /* 0x000ea20000000800 */
[----:B0-----:R-:W-:-:S07]  /*60b80*/  IMAD R239, R239, 0x126, RZ ;  /* 0x00000126efef7824 */ /* 0x001fce00078e02ff */
[----:B------:R-:W0:Y:S01]  /*60b90*/  LDC R90, c[0x0][0x278] ;  /* 0x00009e00ff5a7b82 */ /* 0x000e220000000800 */
[----:B------:R-:W-:-:S07]  /*60ba0*/  LEA.HI.X.SX32 R51, R239, R245, 0x1, P3 ;  /* 0x000000f5ef337211 */ /* 0x000fce00018f0eff */
[----:B------:R-:W3:Y:S01]  /*60bb0*/  LDC R239, c[0x0][0x278] ;  /* 0x00009e00ffef7b82 */ /* 0x000ee20000000800 */
[----:B-1----:R-:W-:Y:S01]  /*60bc0*/  IMAD R49, R82, 0x24e, RZ ;  /* 0x0000024e52317824 */ /* 0x002fe200078e02ff */
[-C--:B------:R-:W-:Y:S01]  /*60bd0*/  IADD3 R48, P0, R91, R244.reuse, RZ ;  /* 0x000000f45b307210 */ /* 0x080fe20007f1e0ff */
[----:B----4-:R-:W-:Y:S01]  /*60be0*/  IMAD R91, R84, 0x250, RZ ;  /* 0x00000250545b7824 */ /* 0x010fe200078e02ff */
[----:B------:R1:W-:Y:S02]  /*60bf0*/  STG.E.U16 desc[UR60][R46.64], R134 ;  /* 0x000000862e007986 */ /* 0x0003e4000c10153c */
[----:B------:R-:W-:Y:S02]  /*60c00*/  IADD3 R52, P4, R49, R244, RZ ;  /* 0x000000f431347210 */ /* 0x000fe40007f9e0ff */
[----:B------:R-:W-:Y:S01]  /*60c10*/  LEA.HI.X.SX32 R49, R87, R245, 0x1, P0 ;  /* 0x000000f557317211 */ /* 0x000fe200000f0eff */
[----:B------:R-:W-:Y:S01]  /*60c20*/  IMAD R81, R81, 0x254, RZ ;  /* 0x0000025451517824 */ /* 0x000fe200078e02ff */
[----:B------:R-:W4:Y:S01]  /*60c30*/  LDC R85, c[0x0][0x278] ;  /* 0x00009e00ff557b82 */ /* 0x000f220000000800 */
[----:B-1----:R-:W-:-:S02]  /*60c40*/  PRMT R47, R134, 0x7632, R47 ;  /* 0x00007632862f7816 */ /* 0x002fc4000000002f */
[----:B------:R-:W-:-:S05]  /*60c50*/  IADD3 R46, P3, R91, R244, RZ ;  /* 0x000000f45b2e7210 */ /* 0x000fca0007f7e0ff */
[----:B------:R-:W1:Y:S01]  /*60c60*/  LDC R86, c[0x0][0x278] ;  /* 0x00009e00ff567b82 */ /* 0x000e620000000800 */
[----:B---3--:R-:W-:Y:S01]  /*60c70*/  IMAD R239, R239, 0x128, RZ ;  /* 0x00000128efef7824 */ /* 0x008fe200078e02ff */
[----:B------:R3:W-:Y:S01]  /*60c80*/  STG.E.U16 desc[UR60][R48.64], R47 ;  /* 0x0000002f30007986 */ /* 0x0007e2000c10153c */
[----:B--2---:R-:W-:Y:S01]  /*60c90*/  IMAD R89, R89, 0x252, RZ ;  /* 0x0000025259597824 */ /* 0x004fe200078e02ff */
[----:B------:R-:W-:-:S04]  /*60ca0*/  PRMT R88, R135, 0x7632, R88 ;  /* 0x0000763287587816 */ /* 0x000fc80000000058 */
[----:B------:R-:W2:Y:S08]  /*60cb0*/  LDC R83, c[0x0][0x278] ;  /* 0x00009e00ff537b82 */ /* 0x000eb00000000800 */
[----:B------:R-:W1:Y:S01]  /*60cc0*/  LDC R80, c[0x0][0x278] ;  /* 0x00009e00ff507b82 */ /* 0x000e620000000800 */
[----:B---3--:R-:W-:-:S07]  /*60cd0*/  LEA.HI.X.SX32 R47, R239, R245, 0x1, P3 ;  /* 0x000000f5ef2f7211 */ /* 0x008fce00018f0eff */
[----:B------:R-:W3:Y:S01]  /*60ce0*/  LDC R239, c[0x0][0x278] ;  /* 0x00009e00ffef7b82 */ /* 0x000ee20000000800 */
[----:B------:R0:W-:Y:S07]  /*60cf0*/  STG.E.U16 desc[UR60][R50.64], R135 ;  /* 0x0000008732007986 */ /* 0x0001ee000c10153c */
[----:B------:R-:W1:Y:S01]  /*60d00*/  LDC R84, c[0x0][0x278] ;  /* 0x00009e00ff547b82 */ /* 0x000e620000000800 */
[----:B0-----:R-:W-:Y:S01]  /*60d10*/  IADD3 R50, P3, R81, R244, RZ ;  /* 0x000000f451327210 */ /* 0x001fe20007f7e0ff */
[----:B------:R-:W-:-:S06]  /*60d20*/  IMAD R87, R90, 0x129, RZ ;  /* 0x000001295a577824 */ /* 0x000fcc00078e02ff */
[----:B------:R-:W0:Y:S01]  /*60d30*/  LDC R82, c[0x0][0x278] ;  /* 0x00009e00ff527b82 */ /* 0x000e220000000800 */
[----:B---3--:R-:W-:Y:S01]  /*60d40*/  IMAD R239, R239, 0x12a, RZ ;  /* 0x0000012aefef7824 */ /* 0x008fe200078e02ff */
[-C--:B------:R-:W-:Y:S02]  /*60d50*/  LEA.HI.X.SX32 R53, R53, R245.reuse, 0x1, P4 ;  /* 0x000000f535357211 */ /* 0x080fe400020f0eff */
[----:B------:R-:W-:Y:S01]  /*60d60*/  IADD3 R48, P0, R89, R244, RZ ;  /* 0x000000f459307210 */ /* 0x000fe20007f1e0ff */
[----:B----4-:R-:W-:Y:S01]  /*60d70*/  IMAD R85, R85, 0x258, RZ ;  /* 0x0000025855557824 */ /* 0x010fe200078e02ff */
[-C--:B------:R-:W-:Y:S01]  /*60d80*/  LEA.HI.X.SX32 R51, R239, R245.reuse, 0x1, P3 ;  /* 0x000000f5ef337211 */ /* 0x080fe200018f0eff */
[----:B--2---:R-:W-:Y:S01]  /*60d90*/  IMAD R83, R83, 0x256, RZ ;  /* 0x0000025653537824 */ /* 0x004fe200078e02ff */
[----:B------:R-:W2:Y:S01]  /*60da0*/  LDC R239, c[0x0][0x278] ;  /* 0x00009e00ffef7b82 */ /* 0x000ea20000000800 */
[----:B------:R3:W-:Y:S01]  /*60db0*/  STG.E.U16 desc[UR60][R52.64], R88 ;  /* 0x0000005834007986 */ /* 0x0007e2000c10153c */
[----:B------:R-:W-:-:S02]  /*60dc0*/  LEA.HI.X.SX32 R49, R87, R245, 0x1, P0 ;  /* 0x000000f557317211 */ /* 0x000fc400000f0eff */
[----:B------:R-:W-:Y:S01]  /*60dd0*/  PRMT R90, R136, 0x7632, R90 ;  /* 0x00007632885a7816 */ /* 0x000fe2000000005a */
[----:B------:R4:W-:Y:S01]  /*60de0*/  STG.E.U16 desc[UR60][R46.64], R136 ;  /* 0x000000882e007986 */ /* 0x0009e2000c10153c */
[----:B-1----:R-:W-:Y:S01]  /*60df0*/  IMAD R89, R84, 0x25c, RZ ;  /* 0x0000025c54597824 */ /* 0x002fe200078e02ff */
[----:B------:R-:W-:Y:S01]  /*60e00*/  PRMT R91, R137, 0x7632, R91 ;  /* 0x00007632895b7816 */ /* 0x000fe2000000005b */
[----:B------:R-:W1:Y:S01]  /*60e10*/  LDC R87, c[0x0][0x278] ;  /* 0x00009e00ff577b82 */ /* 0x000e620000000800 */
[----:B------:R0:W-:Y:S07]  /*60e20*/  STG.E.U16 desc[UR60][R48.64], R90 ;  /* 0x0000005a30007986 */ /* 0x0001ee000c10153c */
[----:B---3--:R-:W3:Y:S01]  /*60e30*/  LDC R88, c[0x0][0x278] ;  /* 0x00009e00ff587b82 */ /* 0x008ee20000000800 */
[----:B----4-:R-:W-:Y:S01]  /*60e40*/  IMAD R47, R86, 0x25a, RZ ;  /* 0x0000025a562f7824 */ /* 0x010fe200078e02ff */
[----:B------:R-:W-:Y:S01]  /*60e50*/  IADD3 R46, P0, R85, R244, RZ ;  /* 0x000000f4552e7210 */ /* 0x000fe20007f1e0ff */
[----:B--2---:R-:W-:-:S03]  /*60e60*/  IMAD R239, R239, 0x12c, RZ ;  /* 0x0000012cefef7824 */ /* 0x004fc600078e02ff */
[-C--:B0-----:R-:W-:Y:S01]  /*60e70*/  IADD3 R48, P3, R47, R244.reuse, RZ ;  /* 0x000000f42f307210 */ /* 0x081fe20007f7e0ff */
[----:B------:R-:W-:Y:S01]  /*60e80*/  IMAD R53, R80, 0x12b, RZ ;  /* 0x0000012b50357824 */ /* 0x000fe200078e02ff */
[----:B------:R-:W-:Y:S01]  /*60e90*/  IADD3 R52, P4, R83, R244, RZ ;  /* 0x000000f453347210 */ /* 0x000fe20007f9e0ff */
[----:B------:R0:W-:Y:S01]  /*60ea0*/  STG.E.U16 desc[UR60][R50.64], R137 ;  /* 0x0000008932007986 */ /* 0x0001e2000c10153c */
[-C--:B------:R-:W-:Y:S01]  /*60eb0*/  LEA.HI.X.SX32 R47, R239, R245.reuse, 0x1, P0 ;  /* 0x000000f5ef2f7211 */ /* 0x080fe200000f0eff */
[----:B------:R-:W-:Y:S01]  /*60ec0*/  IMAD R49, R82, 0x12d, RZ ;  /* 0x0000012d52317824 */ /* 0x000fe200078e02ff */
[----:B------:R-:W2:Y:S01]  /*60ed0*/  LDC R239, c[0x0][0x278] ;  /* 0x00009e00ffef7b82 */ /* 0x000ea20000000800 */
[----:B------:R-:W-:Y:S02]  /*60ee0*/  LEA.HI.X.SX32 R53, R53, R245, 0x1, P4 ;  /* 0x000000f535357211 */ /* 0x000fe400020f0eff */
[----:B------:R-:W-:-:S05]  /*60ef0*/  PRMT R90, R138, 0x7632, R90 ;  /* 0x000076328a5a7816 */ /* 0x000fca000000005a */
[----:B------:R-:W4:Y:S01]  /*60f00*/  LDC R83, c[0x0][0x278] ;  /* 0x00009e00ff537b82 */ /* 0x000f220000000800 */
[----:B0-----:R-:W-:-:S07]  /*60f10*/  IADD3 R50, P4, R89, R244, RZ ;  /* 0x000000f459327210 */ /* 0x001fce0007f9e0ff */
[----:B------:R-:W0:Y:S01]  /*60f20*/  LDC R80, c[0x0][0x278] ;  /* 0x00009e00ff507b82 */ /* 0x000e220000000800 */
[----:B--2---:R-:W-:-:S07]  /*60f30*/  IMAD R239, R239, 0x12e, RZ ;  /* 0x0000012eefef7824 */ /* 0x004fce00078e02ff */
[----:B------:R-:W2:Y:S01]  /*60f40*/  LDC R81, c[0x0][0x278] ;  /* 0x00009e00ff517b82 */ /* 0x000ea20000000800 */
[----:B------:R-:W-:-:S07]  /*60f50*/  LEA.HI.X.SX32 R51, R239, R245, 0x1, P4 ;  /* 0x000000f5ef337211 */ /* 0x000fce00020f0eff */
[----:B------:R-:W1:Y:S01]  /*60f60*/  LDC R239, c[0x0][0x278] ;  /* 0x00009e00ffef7b82 */ /* 0x000e620000000800 */
[----:B------:R-:W-:Y:S01]  /*60f70*/  LEA.HI.X.SX32 R49, R49, R245, 0x1, P3 ;  /* 0x000000f531317211 */ /* 0x000fe200018f0eff */
[----:B---3--:R-:W-:Y:S01]  /*60f80*/  IMAD R89, R88, 0x260, RZ ;  /* 0x0000026058597824 */ /* 0x008fe200078e02ff */
[----:B------:R3:W-:Y:S04]  /*60f90*/  STG.E.U16 desc[UR60][R52.64], R91 ;  /* 0x0000005b34007986 */ /* 0x0007e8000c10153c */
[----:B------:R-:W-:Y:S01]  /*60fa0*/  STG.E.U16 desc[UR60][R46.64], R138 ;  /* 0x0000008a2e007986 */ /* 0x000fe2000c10153c */
[----:B------:R-:W2:Y:S03]  /*60fb0*/  LDC R84, c[0x0][0x278] ;  /* 0x00009e00ff547b82 */ /* 0x000ea60000000800 */
[----:B------:R4:W-:Y:S05]  /*60fc0*/  STG.E.U16 desc[UR60][R48.64], R90 ;  /* 0x0000005a30007986 */ /* 0x0009ea000c10153c */
[----:B---3--:R-:W3:Y:S01]  /*60fd0*/  LDC R52, c[0x0][0x278] ;  /* 0x00009e00ff347b82 */ /* 0x008ee20000000800 */
[----:B----4-:R-:W-:Y:S01]  /*60fe0*/  IADD3 R48, P0, R89, R244, RZ ;  /* 0x000000f459307210 */ /* 0x010fe20007f1e0ff */
[----:B-1----:R-:W-:-:S06]  /*60ff0*/  IMAD R239, R239, 0x130, RZ ;  /* 0x00000130efef7824 */ /* 0x002fcc00078e02ff */
[----:B------:R-:W1:Y:S01]  /*61000*/  LDC R82, c[0x0][0x278] ;  /* 0x00009e00ff527b82 */ /* 0x000e620000000800 */
[----:B------:R-:W-:-:S07]  /*61010*/  LEA.HI.X.SX32 R49, R239, R245, 0x1, P0 ;  /* 0x000000f5ef317211 */ /* 0x000fce00000f0eff */
[----:B------:R-:W4:Y:S01]  /*61020*/  LDC R239, c[0x0][0x278] ;  /* 0x00009e00ffef7b82 */ /* 0x000f220000000800 */
[----:B------:R-:W-:Y:S01]  /*61030*/  IMAD R83, R83, 0x264, RZ ;  /* 0x0000026453537824 */ /* 0x000fe200078e02ff */
[----:B------:R3:W-:Y:S01]  /*61040*/  STG.E.U16 desc[UR60][R50.64], R139 ;  /* 0x0000008b32007986 */ /* 0x0007e2000c10153c */
[----:B0-----:R-:W-:-:S05]  /*61050*/  IMAD R53, R80, 0x25e, RZ ;  /* 0x0000025e50357824 */ /* 0x001fca00078e02ff */
[----:B------:R-:W0:Y:S01]  /*61060*/  LDC R85, c[0x0][0x278] ;  /* 0x00009e00ff557b82 */ /* 0x000e220000000800 */
[-C--:B------:R-:W-:Y:S01]  /*61070*/  IADD3 R46, P3, R53, R244.reuse, RZ ;  /* 0x000000f4352e7210 */ /* 0x080fe20007f7e0ff */
[----:B---3--:R-:W-:Y:S01]  /*61080*/  IMAD R51, R52, 0x131, RZ ;  /* 0x0000013134337824 */ /* 0x008fe200078e02ff */
[----:B------:R-:W-:Y:S01]  /*61090*/  IADD3 R52, P4, R83, R244, RZ ;  /* 0x000000f453347210 */ /* 0x000fe20007f9e0ff */
[----:B------:R-:W-:-:S04]  /*610a0*/  IMAD R47, R87, 0x12f, RZ ;  /* 0x0000012f572f7824 */ /* 0x000fc800078e02ff */
[----:B------:R-:W3:Y:S01]  /*610b0*/  LDC R83, c[0x0][0x278] ;  /* 0x00009e00ff537b82 */ /* 0x000ee20000000800 */
[----:B----4-:R-:W-:-:S07]  /*610c0*/  IMAD R239, R239, 0x132, RZ ;  /* 0x00000132efef7824 */ /* 0x010fce00078e02ff */
[----:B------:R-:W4:Y:S01]  /*610d0*/  LDC R86, c[0x0][0x278] ;  /* 0x00009e00ff567b82 */ /* 0x000f220000000800 */
[----:B------:R-:W-:Y:S01]  /*610e0*/  LEA.HI.X.SX32 R53, R239, R245, 0x1, P4 ;  /* 0x000000f5ef357211 */ /* 0x000fe200020f0eff */
[----:B--2---:R-:W-:-:S06]  /*610f0*/  IMAD R81, R81, 0x262, RZ ;  /* 0x0000026251517824 */ /* 0x004fcc00078e02ff */
[----:B------:R-:W2:Y:S01]  /*61100*/  LDC R239, c[0x0][0x278] ;  /* 0x00009e00ffef7b82 */ /* 0x000ea20000000800 */
[-C--:B------:R-:W-:Y:S02]  /*61110*/  LEA.HI.X.SX32 R47, R47, R245.reuse, 0x1, P3 ;  /* 0x000000f52f2f7211 */ /* 0x080fe400018f0eff */
[----:B------:R-:W-:Y:S02]  /*61120*/  PRMT R91, R139, 0x7632, R91 ;  /* 0x000076328b5b7816 */ /* 0x000fe4000000005b */
[----:B------:R-:W-:Y:S01]  /*61130*/  IADD3 R50, P3, R81, R244, RZ ;  /* 0x000000f451327210 */ /* 0x000fe20007f7e0ff */
[----:B------:R-:W-:Y:S01]  /*61140*/  IMAD R89, R84, 0x266, RZ ;  /* 0x0000026654597824 */ /* 0x000fe200078e02ff */
[----:B------:R-:W-:Y:S01]  /*61150*/  PRMT R90, R140, 0x7632, R90 ;  /* 0x000076328c5a7816 */ /* 0x000fe2000000005a */
[----:B------:R1:W-:Y:S01]  /*61160*/  STG.E.U16 desc[UR60][R46.64], R91 ;  /* 0x0000005b2e007986 */ /* 0x0003e2000c10153c */
[----:B------:R-:W-:Y:S01]  /*61170*/  LEA.HI.X.SX32 R51, R51, R245, 0x1, P3 ;  /* 0x000000f533337211 */ /* 0x000fe200018f0eff */
[----:B0-----:R-:W-:Y:S01]  /*61180*/  IMAD R85, R85, 0x268, RZ ;  /* 0x0000026855557824 */ /* 0x001fe200078e02ff */
[----:B------:R-:W0:Y:S01]  /*61190*/  LDC R80, c[0x0][0x278] ;  /* 0x00009e00ff507b82 */ /* 0x000e220000000800 */
[----:B------:R1:W-:Y:S01]  /*611a0*/  STG.E.U16 desc[UR60][R48.64], R140 ;  /* 0x0000008c30007986 */ /* 0x0003e2000c10153c */
[----:B---3--:R-:W-:-:S03]  /*611b0*/  IMAD R83, R83, 0x26c, RZ ;  /* 0x0000026c53537824 */ /* 0x008fc600078e02ff */
[----:B------:R-:W-:Y:S03]  /*611c0*/  STG.E.U16 desc[UR60][R50.64], R90 ;  /* 0x0000005a32007986 */ /* 0x000fe6000c10153c */
[----:B------:R-:W3:Y:S01]  /*611d0*/  LDC R88, c[0x0][0x278] ;  /* 0x00009e00ff587b82 */ /* 0x000ee20000000800 */
[----:B-1----:R-:W-:Y:S01]  /*611e0*/  IMAD R47, R82, 0x133, RZ ;  /* 0x00000133522f7824 */ /* 0x002fe200078e02ff */
[-C--:B------:R-:W-:Y:S01]  /*611f0*/  IADD3 R46, P0, R89, R244.reuse, RZ ;  /* 0x000000f4592e7210 */ /* 0x080fe20007f1e0ff */
[----:B------:R1:W-:Y:S01]  /*61200*/  STG.E.U16 desc[UR60][R52.64], R141 ;  /* 0x0000008d34007986 */ /* 0x0003e2000c10153c */
[----:B------:R-:W-:Y:S02]  /*61210*/  IADD3 R48, P3, R85, R244, RZ ;  /* 0x000000f455307210 */ /* 0x000fe40007f7e0ff */
[-C--:B------:R-:W-:Y:S01]  /*61220*/  LEA.HI.X.SX32 R47, R47, R245.reuse, 0x1, P0 ;  /* 0x000000f52f2f7211 */ /* 0x080fe200000f0eff */
[----:B--2---:R-:W-:Y:S01]  /*61230*/  IMAD R239, R239, 0x136, RZ ;  /* 0x00000136efef7824 */ /* 0x004fe200078e02ff */
[----:B------:R-:W-:Y:S01]  /*61240*/  LEA.HI.X.SX32 R49, R246, R245, 0x1, P3 ;  /* 0x000000f5f6317211 */ /* 0x000fe200018f0eff */
[----:B------:R-:W2:Y:S01]  /*61250*/  LDC R84, c[0x0][0x278] ;  /* 0x00009e00ff547b82 */ /* 0x000ea20000000800 */
[----:B-1----:R-:W-:-:S07]  /*61260*/  PRMT R141, R141, 0x7632, R141 ;  /* 0x000076328d8d7816 */ /* 0x002fce000000008d */
[----:B------:R-:W1:Y:S01]  /*61270*/  LDC R81, c[0x0][0x278] ;  /* 0x00009e00ff517b82 */ /* 0x000e620000000800 */
[----:B------:R0:W-:Y:S01]  /*61280*/  STG.E.U16 desc[UR60][R46.64], R141 ;  /* 0x0000008d2e007986 */ /* 0x0001e2000c10153c */
[----:B----4-:R-:W-:-:S06]  /*61290*/  IMAD R91, R86, 0x26a, RZ ;  /* 0x0000026a565b7824 */ /* 0x010fcc00078e02ff */
[----:B------:R-:W4:Y:S01]  /*612a0*/  LDC R52, c[0x0][0x278] ;  /* 0x00009e00ff347b82 */ /* 0x000f220000000800 */
[-C--:B0-----:R-:W-:Y:S01]  /*612b0*/  IADD3 R46, P3, R83, R244.reuse, RZ ;  /* 0x000000f4532e7210 */ /* 0x081fe20007f7e0ff */
[----:B------:R-:W-:Y:S01]  /*612c0*/  IMAD R51, R80, 0x135, RZ ;  /* 0x0000013550337824 */ /* 0x000fe200078e02ff */
[----:B------:R-:W-:-:S05]  /*612d0*/  IADD3 R50, P4, R91, R244, RZ ;  /* 0x000000f45b327210 */ /* 0x000fca0007f9e0ff */
[----:B------:R-:W0:Y:S01]  /*612e0*/  LDC R87, c[0x0][0x278] ;  /* 0x00009e00ff577b82 */ /* 0x000e220000000800 */
[----:B------:R-:W-:-:S07]  /*612f0*/  LEA.HI.X.SX32 R47, R239, R245, 0x1, P3 ;  /* 0x000000f5ef2f7211 */ /* 0x000fce00018f0eff */
[----:B------:R-:W4:Y:S01]  /*61300*/  LDC R239, c[0x0][0x278] ;  /* 0x00009e00ffef7b82 */ /* 0x000f220000000800 */
[----:B------:R-:W-:Y:S02]  /*61310*/  LEA.HI.X.SX32 R51, R51, R245, 0x1, P4 ;  /* 0x000000f533337211 */ /* 0x000fe400020f0eff */
[----:B------:R-:W-:Y:S01]  /*61320*/  PRMT R82, R142, 0x7632, R82 ;  /* 0x000076328e527816 */ /* 0x000fe20000000052 */
[----:B------:R3:W-:Y:S04]  /*61330*/  STG.E.U16 desc[UR60][R48.64], R142 ;  /* 0x0000008e30007986 */ /* 0x0007e8000c10153c */
[----:B------:R2:W-:Y:S01]  /*61340*/  STG.E.U16 desc[UR60][R50.64], R82 ;  /* 0x0000005232007986 */ /* 0x0005e2000c10153c */
[----:B------:R-:W0:Y:S01]  /*61350*/  LDC R85, c[0x0][0x278] ;  /* 0x00009e00ff557b82 */ /* 0x000e220000000800 */
[----:B-1----:R-:W-:-:S02]  /*61360*/  IMAD R53, R81, 0x137, RZ ;  /* 0x0000013751357824 */ /* 0x002fc400078e02ff */
[----:B---3--:R-:W-:-:S05]  /*61370*/  IMAD R49, R88, 0x270, RZ ;  /* 0x0000027058317824 */ /* 0x008fca00078e02ff */
[----:B------:R-:W1:Y:S01]  /*61380*/  LDC R86, c[0x0][0x278] ;  /* 0x00009e00ff567b82 */ /* 0x000e620000000800 */
[----:B--2---:R-:W-:Y:S01]  /*61390*/  IMAD R51, R84, 0x272, RZ ;  /* 0x0000027254337824 */ /* 0x004fe200078e02ff */
[-C--:B------:R-:W-:Y:S01]  /*613a0*/  IADD3 R50, P3, R49, R244.reuse, RZ ;  /* 0x000000f431327210 */ /* 0x080fe20007f7e0ff */
[----:B----4-:R-:W-:Y:S01]  /*613b0*/  IMAD R239, R239, 0x138, RZ ;  /* 0x00000138efef7824 */ /* 0x010fe200078e02ff */
[----:B------:R0:W-:Y:S01]  /*613c0*/  STG.E.U16 desc[UR60][R46.64], R143 ;  /* 0x0000008f2e007986 */ /* 0x0001e2000c10153c */
[----:B------:R-:W-:Y:S01]  /*613d0*/  IMAD R81, R52, 0x139, RZ ;  /* 0x0000013934517824 */ /* 0x000fe200078e02ff */
[----:B------:R-:W-:Y:S02]  /*613e0*/  IADD3 R52, P4, R51, R244, RZ ;  /* 0x000000f433347210 */ /* 0x000fe40007f9e0ff */
[----:B------:R-:W2:Y:S01]  /*613f0*/  LDC R89, c[0x0][0x278] ;  /* 0x00009e00ff597b82 */ /* 0x000ea20000000800 */
[----:B------:R-:W-:-:S07]  /*61400*/  LEA.HI.X.SX32 R51, R239, R245, 0x1, P3 ;  /* 0x000000f5ef337211 */ /* 0x000fce00018f0eff */
[----:B------:R-:W3:Y:S01]  /*61410*/  LDC R239, c[0x0][0x278] ;  /* 0x00009e00ffef7b82 */ /* 0x000ee20000000800 */
[----:B0-----:R-:W-:-:S05]  /*61420*/  IMAD R47, R85, 0x274, RZ ;  /* 0x00000274552f7824 */ /* 0x001fca00078e02ff */
[----:B------:R-:W-:Y:S02]  /*61430*/  IADD3 R46, P3, R47, R244, RZ ;  /* 0x000000f42f2e7210 */ /* 0x000fe40007f7e0ff */
[----:B------:R-:W0:Y:S08]  /*61440*/  LDC R80, c[0x0][0x278] ;  /* 0x00009e00ff507b82 */ /* 0x000e300000000800 */
[----:B------:R-:W4:Y:S01]  /*61450*/  LDC R90, c[0x0][0x278] ;  /* 0x00009e00ff5a7b82 */ /* 0x000f220000000800 */
[----:B---3--:R-:W-:-:S07]  /*61460*/  IMAD R239, R239, 0x13a, RZ ;  /* 0x0000013aefef7824 */ /* 0x008fce00078e02ff */
[----:B------:R-:W3:Y:S01]  /*61470*/  LDC R84, c[0x0][0x278] ;  /* 0x00009e00ff547b82 */ /* 0x000ee20000000800 */
[----:B------:R-:W-:Y:S01]  /*61480*/  IMAD R87, R87, 0x26e, RZ ;  /* 0x0000026e57577824 */ /* 0x000fe200078e02ff */
[----:B------:R-:W-:-:S06]  /*61490*/  LEA.HI.X.SX32 R47, R239, R245, 0x1, P3 ;  /* 0x000000f5ef2f7211 */ /* 0x000fcc00018f0eff */
[----:B------:R-:W3:Y:S01]  /*614a0*/  LDC R239, c[0x0][0x278] ;  /* 0x00009e00ffef7b82 */ /* 0x000ee20000000800 */
[-C--:B------:R-:W-:Y:S02]  /*614b0*/  IADD3 R48, P0, R87, R244.reuse, RZ ;  /* 0x000000f457307210 */ /* 0x080fe40007f1e0ff */
[----:B------:R-:W-:Y:S02]  /*614c0*/  PRMT R92, R143, 0x7632, R92 ;  /* 0x000076328f5c7816 */ /* 0x000fe4000000005c */
[-C--:B------:R-:W-:Y:S01]  /*614d0*/  LEA.HI.X.SX32 R49, R53, R245.reuse, 0x1, P0 ;  /* 0x000000f535317211 */ /* 0x080fe200000f0eff */
[----:B-1----:R-:W-:Y:S02]  /*614e0*/  IMAD R91, R86, 0x276, RZ ;  /* 0x00000276565b7824 */ /* 0x002fe400078e02ff */
[----:B--2---:R-:W-:Y:S01]  /*614f0*/  IMAD R89, R89, 0x278, RZ ;  /* 0x0000027859597824 */ /* 0x004fe200078e02ff */
[-C--:B------:R-:W-:Y:S01]  /*61500*/  LEA.HI.X.SX32 R53, R81, R245.reuse, 0x1, P4 ;  /* 0x000000f551357211 */ /* 0x080fe200020f0eff */
[----:B------:R0:W-:Y:S01]  /*61510*/  STG.E.U16 desc[UR60][R48.64], R92 ;  /* 0x0000005c30007986 */ /* 0x0001e2000c10153c */
[----:B------:R-:W-:Y:S01]  /*61520*/  PRMT R93, R144, 0x7632, R93 ;  /* 0x00007632905d7816 */ /* 0x000fe2000000005d */
[----:B------:R-:W1:Y:S02]  /*61530*/  LDC R88, c[0x0][0x278] ;  /* 0x00009e00ff587b82 */ /* 0x000e640000000800 */
[----:B------:R4:W-:Y:S04]  /*61540*/  STG.E.U16 desc[UR60][R50.64], R144 ;  /* 0x0000009032007986 */ /* 0x0009e8000c10153c */
[----:B------:R2:W-:Y:S02]  /*61550*/  STG.E.U16 desc[UR60][R52.64], R93 ;  /* 0x0000005d34007986 */ /* 0x0005e4000c10153c */
[----:B------:R-:W1:Y:S01]  /*61560*/  LDC R82, c[0x0][0x278] ;  /* 0x00009e00ff527b82 */ /* 0x000e620000000800 */
[----:B0-----:R-:W-:Y:S01]  /*61570*/  IMAD R49, R80, 0x13b, RZ ;  /* 0x0000013b50317824 */ /* 0x001fe200078e02ff */
[-C--:B------:R-:W-:Y:S01]  /*61580*/  IADD3 R48, P0, R91, R244.reuse, RZ ;  /* 0x000000f45b307210 */ /* 0x080fe20007f1e0ff */
[----:B----4-:R-:W-:Y:S01]  /*61590*/  IMAD R51, R90, 0x27a, RZ ;  /* 0x0000027a5a337824 */ /* 0x010fe200078e02ff */
[-C--:B------:R-:W-:Y:S01]  /*615a0*/  IADD3 R50, P3, R89, R244.reuse, RZ ;  /* 0x000000f459327210 */ /* 0x080fe20007f7e0ff */
[----:B---3--:R-:W-:Y:S01]  /*615b0*/  IMAD R89, R84, 0x27c, RZ ;  /* 0x0000027c54597824 */ /* 0x008fe200078e02ff */
[----:B------:R0:W-:Y:S01]  /*615c0*/  STG.E.U16 desc[UR60][R46.64], R145 ;  /* 0x000000912e007986 */ /* 0x0001e2000c10153c */
[-C--:B------:R-:W-:Y:S01]  /*615d0*/  LEA.HI.X.SX32 R49, R49, R245.reuse, 0x1, P0 ;  /* 0x000000f531317211 */ /* 0x080fe200000f0eff */
[----:B------:R-:W-:Y:S01]  /*615e0*/  IMAD R239, R239, 0x13e, RZ ;  /* 0x0000013eefef7824 */ /* 0x000fe200078e02ff */
[----:B--2---:R-:W-:Y:S01]  /*615f0*/  IADD3 R52, P4, R51, R244, RZ ;  /* 0x000000f433347210 */ /* 0x004fe20007f9e0ff */
[----:B------:R-:W2:Y:S01]  /*61600*/  LDC R87, c[0x0][0x278] ;  /* 0x00009e00ff577b82 */ /* 0x000ea20000000800 */
[----:B------:R-:W-:-:S02]  /*61610*/  LEA.HI.X.SX32 R51, R248, R245, 0x1, P3 ;  /* 0x000000f5f8337211 */ /* 0x000fc400018f0eff */
[----:B0-----:R-:W-:-:S05]  /*61620*/  PRMT R47, R145, 0x7632, R47 ;  /* 0x00007632912f7816 */ /* 0x001fca000000002f */
[----:B------:R-:W0:Y:S01]  /*61630*/  LDC R81, c[0x0][0x278] ;  /* 0x00009e00ff517b82 */ /* 0x000e220000000800 */
[----:B------:R-:W-:Y:S01]  /*61640*/  IADD3 R46, P3, R89, R244, RZ ;  /* 0x000000f4592e7210 */ /* 0x000fe20007f7e0ff */
[----:B------:R3:W-:Y:S01]  /*61650*/  STG.E.U16 desc[UR60][R48.64], R47 ;  /* 0x0000002f30007986 */ /* 0x0007e2000c10153c */
[----:B-1----:R-:W-:-:S05]  /*61660*/  IMAD R53, R82, 0x13d, RZ ;  /* 0x0000013d52357824 */ /* 0x002fca00078e02ff */
[----:B------:R-:W1:Y:S01]  /*61670*/  LDC R84, c[0x0][0x278] ;  /* 0x00009e00ff547b82 */ /* 0x000e620000000800 */
[----:B---3--:R-:W-:Y:S01]  /*61680*/  LEA.HI.X.SX32 R47, R239, R245, 0x1, P3 ;  /* 0x000000f5ef2f7211 */ /* 0x008fe200018f0eff */
[----:B------:R-:W-:-:S06]  /*61690*/  IMAD R49, R88, 0x280, RZ ;  /* 0x0000028058317824 */ /* 0x000fcc00078e02ff */
[----:B------:R-:W3:Y:S01]  /*616a0*/  LDC R239, c[0x0][0x278] ;  /* 0x00009e00ffef7b82 */ /* 0x000ee20000000800 */
[----:B------:R4:W-:Y:S07]  /*616b0*/  STG.E.U16 desc[UR60][R50.64], R146 ;  /* 0x0000009232007986 */ /* 0x0009ee000c10153c */
[----:B------:R-:W1:Y:S01]  /*616c0*/  LDC R82, c[0x0][0x278] ;  /* 0x00009e00ff527b82 */ /* 0x000e620000000800 */
[----:B----4-:R-:W-:-:S07]  /*616d0*/  IADD3 R50, P3, R49, R244, RZ ;  /* 0x000000f431327210 */ /* 0x010fce0007f7e0ff */
[----:B------:R-:W4:Y:S01]  /*616e0*/  LDC R85, c[0x0][0x278] ;  /* 0x00009e00ff557b82 */ /* 0x000f220000000800 */
[----:B---3--:R-:W-:-:S07]  /*616f0*/  IMAD R239, R239, 0x140, RZ ;  /* 0x00000140efef7824 */ /* 0x008fce00078e02ff */
[----:B------:R-:W3:Y:S01]  /*61700*/  LDC R83, c[0x0][0x278] ;  /* 0x00009e00ff537b82 */ /* 0x000ee20000000800 */
[----:B------:R-:W-:-:S07]  /*61710*/  LEA.HI.X.SX32 R51, R239, R245, 0x1, P3 ;  /* 0x000000f5ef337211 */ /* 0x000fce00018f0eff */
[----:B------:R-:W3:Y:S01]  /*61720*/  LDC R239, c[0x0][0x278] ;  /* 0x00009e00ffef7b82 */ /* 0x000ee20000000800 */
[----:B--2---:R-:W-:Y:S01]  /*61730*/  IMAD R87, R87, 0x27e, RZ ;  /* 0x0000027e57577824 */ /* 0x004fe200078e02ff */
[-C--:B------:R-:W-:Y:S01]  /*61740*/  LEA.HI.X.SX32 R53, R53, R245.reuse, 0x1, P4 ;  /* 0x000000f535357211 */ /* 0x080fe200020f0eff */
[----:B0-----:R-:W-:Y:S01]  /*61750*/  IMAD R81, R81, 0x13f, RZ ;  /* 0x0000013f51517824 */ /* 0x001fe200078e02ff */
[----:B------:R-:W-:Y:S02]  /*61760*/  PRMT R90, R146, 0x7632, R90 ;  /* 0x00007632925a7816 */ /* 0x000fe4000000005a */
[----:B------:R-:W-:Y:S01]  /*61770*/  IADD3 R48, P0, R87, R244, RZ ;  /* 0x000000f457307210 */ /* 0x000fe20007f1e0ff */
[----:B-1----:R-:W-:Y:S01]  /*61780*/  IMAD R89, R82, 0x284, RZ ;  /* 0x0000028452597824 */ /* 0x002fe200078e02ff */
[----:B------:R-:W-:Y:S01]  /*61790*/  PRMT R88, R147, 0x7632, R88 ;  /* 0x0000763293587816 */ /* 0x000fe20000000058 */
[----:B------:R-:W-:Y:S01]  /*617a0*/  STG.E.U16 desc[UR60][R52.64], R90 ;  /* 0x0000005a34007986 */ /* 0x000fe2000c10153c */
[----:B------:R-:W-:Y:S01]  /*617b0*/  LEA.HI.X.SX32 R49, R81, R245, 0x1, P0 ;  /* 0x000000f551317211 */ /* 0x000fe200000f0eff */
[----:B------:R-:W0:Y:S02]  /*617c0*/  LDC R86, c[0x0][0x278] ;  /* 0x00009e00ff567b82 */ /* 0x000e240000000800 */
[----:B------:R1:W-:Y:S04]  /*617d0*/  STG.E.U16 desc[UR60][R46.64], R147 ;  /* 0x000000932e007986 */ /* 0x0003e8000c10153c */
[----:B------:R2:W-:Y:S01]  /*617e0*/  STG.E.U16 desc[UR60][R48.64], R88 ;  /* 0x0000005830007986 */ /* 0x0005e2000c10153c */
[----:B----4-:R-:W-:Y:S01]  /*617f0*/  IMAD R85, R85, 0x282, RZ ;  /* 0x0000028255557824 */ /* 0x010fe200078e02ff */
[----:B------:R-:W4:Y:S01]  /*61800*/  LDC R80, c[0x0][0x278] ;  /* 0x00009e00ff507b82 */ /* 0x000f220000000800 */
[----:B---3--:R-:W-:-:S02]  /*61810*/  IMAD R239, R239, 0x142, RZ ;  /* 0x00000142efef7824 */ /* 0x008fc400078e02ff */
[----:B-1----:R-:W-:Y:S01]  /*61820*/  IMAD R47, R84, 0x286, RZ ;  /* 0x00000286542f7824 */ /* 0x002fe200078e02ff */
[-C--:B------:R-:W-:Y:S01]  /*61830*/  IADD3 R46, P0, R89, R244.reuse, RZ ;  /* 0x000000f4592e7210 */ /* 0x080fe20007f1e0ff */
[----:B------:R-:W-:Y:S01]  /*61840*/  IMAD R53, R83, 0x141, RZ ;  /* 0x0000014153357824 */ /* 0x000fe200078e02ff */
[-C--:B------:R-:W-:Y:S01]  /*61850*/  IADD3 R52, P4, R85, R244.reuse, RZ ;  /* 0x000000f455347210 */ /* 0x080fe20007f9e0ff */
[----:B------:R1:W-:Y:S01]  /*61860*/  STG.E.U16 desc[UR60][R50.64], R148 ;  /* 0x0000009432007986 */ /* 0x0003e2000c10153c */
[----:B--2---:R-:W-:Y:S01]  /*61870*/  IADD3 R48, P3, R47, R244, RZ ;  /* 0x000000f42f307210 */ /* 0x004fe20007f7e0ff */
[----:B------:R-:W2:Y:S01]  /*61880*/  LDC R85, c[0x0][0x278] ;  /* 0x00009e00ff557b82 */ /* 0x000ea20000000800 */
[----:B------:R-:W-:-:S07]  /*61890*/  LEA.HI.X.SX32 R47, R239, R245, 0x1, P0 ;  /* 0x000000f5ef2f7211 */ /* 0x000fce00000f0eff */
[----:B------:R-:W3:Y:S01]  /*618a0*/  LDC R239, c[0x0][0x278] ;  /* 0x00009e00ffef7b82 */ /* 0x000ee20000000800 */
[----:B0-----:R-:W-:Y:S01]  /*618b0*/  IMAD R91, R86, 0x288, RZ ;  /* 0x00000288565b7824 */ /* 0x001fe200078e02ff */
[----:B------:R-:W-:-:S04]  /*618c0*/  LEA.HI.X.SX32 R53, R53, R245, 0x1, P4 ;  /* 0x000000f535357211 */ /* 0x000fc800020f0eff */
[----:B-1----:R-:W-:Y:S01]  /*618d0*/  IADD3 R50, P4, R91, R244, RZ ;  /* 0x000000f45b327210 */ /* 0x002fe20007f9e0ff */
[----:B----4-:R-:W-:Y:S01]  /*618e0*/  IMAD R49, R80, 0x143, RZ ;  /* 0x0000014350317824 */ /* 0x010fe200078e02ff */
[----:B------:R-:W-:Y:S01]  /*618f0*/  PRMT R90, R148, 0x7632, R90 ;  /* 0x00007632945a7816 */ /* 0x000fe2000000005a */
[----:B------:R-:W0:Y:S08]  /*61900*/  LDC R83, c[0x0][0x278] ;  /* 0x00009e00ff537b82 */ /* 0x000e300000000800 */
[----:B------:R-:W1:Y:S01]  /*61910*/  LDC R84, c[0x0][0x278] ;  /* 0x00009e00ff547b82 */ /* 0x000e620000000800 */
[----:B---3--:R-:W-:Y:S01]  /*61920*/  IMAD R239, R239, 0x144, RZ ;  /* 0x00000144efef7824 */ /* 0x008fe200078e02ff */
[----:B------:R-:W-:Y:S01]  /*61930*/  PRMT R89, R149, 0x7632, R89 ;  /* 0x0000763295597816 */ /* 0x000fe20000000059 */
[----:B--2---:R-:W-:-:S05]  /*61940*/  IMAD R85, R85, 0x28c, RZ ;  /* 0x0000028c55557824 */ /* 0x004fca00078e02ff */
[----:B------:R-:W2:Y:S01]  /*61950*/  LDC R81, c[0x0][0x278] ;  /* 0x00009e00ff517b82 */ /* 0x000ea20000000800 */
[----:B------:R-:W-:-:S07]  /*61960*/  LEA.HI.X.SX32 R51, R239, R245, 0x1, P4 ;  /* 0x000000f5ef337211 */ /* 0x000fce00020f0eff */
[----:B------:R-:W3:Y:S01]  /*61970*/  LDC R239, c[0x0][0x278] ;  /* 0x00009e00ffef7b82 */ /* 0x000ee20000000800 */
[----:B------:R-:W-:Y:S01]  /*61980*/  LEA.HI.X.SX32 R49, R49, R245, 0x1, P3 ;  /* 0x000000f531317211 */ /* 0x000fe200018f0eff */
[----:B------:R4:W-:Y:S04]  /*61990*/  STG.E.U16 desc[UR60][R52.64], R90 ;  /* 0x0000005a34007986 */ /* 0x0009e8000c10153c */
[----:B------:R-:W-:Y:S02]  /*619a0*/  STG.E.U16 desc[UR60][R46.64], R149 ;  /* 0x000000952e007986 */ /* 0x000fe4000c10153c */
[----:B------:R-:W2:Y:S02]  /*619b0*/  LDC R87, c[0x0][0x278] ;  /* 0x00009e00ff577b82 */ /* 0x000ea40000000800 */
[----:B------:R0:W-:Y:S06]  /*619c0*/  STG.E.U16 desc[UR60][R48.64], R89 ;  /* 0x0000005930007986 */ /* 0x0001ec000c10153c */
[----:B----4-:R-:W4:Y:S01]  /*619d0*/  LDC R52, c[0x0][0x278] ;  /* 0x00009e00ff347b82 */ /* 0x010f220000000800 */
[----:B0-----:R-:W-:Y:S01]  /*619e0*/  IADD3 R48, P0, R85, R244, RZ ;  /* 0x000000f455307210 */ /* 0x001fe20007f1e0ff */
[----:B---3--:R-:W-:-:S06]  /*619f0*/  IMAD R239, R239, 0x146, RZ ;  /* 0x00000146efef7824 */ /* 0x008fcc00078e02ff */
[----:B------:R-:W0:Y:S01]  /*61a00*/  LDC R88, c[0x0][0x278] ;  /* 0x00009e00ff587b82 */ /* 0x000e220000000800 */
[----:B------:R-:W-:-:S07]  /*61a10*/  LEA.HI.X.SX32 R49, R239, R245, 0x1, P0 ;  /* 0x000000f5ef317211 */ /* 0x000fce00000f0eff */
[----:B------:R-:W3:Y:S01]  /*61a20*/  LDC R239, c[0x0][0x278] ;  /* 0x00009e00ffef7b82 */ /* 0x000ee20000000800 */
[----:B------:R-:W-:Y:S01]  /*61a30*/  IMAD R53, R83, 0x28a, RZ ;  /* 0x0000028a53357824 */ /* 0x000fe200078e02ff */
[----:B------:R4:W-:Y:S04]  /*61a40*/  STG.E.U16 desc[UR60][R50.64], R150 ;  /* 0x0000009632007986 */ /* 0x0009e8000c10153c */
[----:B------:R-:W-:Y:S01]  /*61a50*/  IADD3 R46, P3, R53, R244, RZ ;  /* 0x000000f4352e7210 */ /* 0x000fe20007f7e0ff */
[----:B-1----:R-:W-:Y:S01]  /*61a60*/  IMAD R53, R84, 0x290, RZ ;  /* 0x0000029054357824 */ /* 0x002fe200078e02ff */
[----:B------:R-:W1:Y:S01]  /*61a70*/  LDC R86, c[0x0][0x278] ;  /* 0x00009e00ff567b82 */ /* 0x000e620000000800 */
[----:B----4-:R-:W-:-:S03]  /*61a80*/  IMAD R51, R52, 0x147, RZ ;  /* 0x0000014734337824 */ /* 0x010fc600078e02ff */
[----:B------:R-:W-:Y:S01]  /*61a90*/  IADD3 R52, P4, R53, R244, RZ ;  /* 0x000000f435347210 */ /* 0x000fe20007f9e0ff */
[----:B--2---:R-:W-:Y:S01]  /*61aa0*/  IMAD R47, R81, 0x145, RZ ;  /* 0x00000145512f7824 */ /* 0x004fe200078e02ff */
[----:B------:R-:W-:Y:S01]  /*61ab0*/  PRMT R90, R150, 0x7632, R90 ;  /* 0x00007632965a7816 */ /* 0x000fe2000000005a */
[----:B------:R-:W-:Y:S01]  /*61ac0*/  IMAD R87, R87, 0x28e, RZ ;  /* 0x0000028e57577824 */ /* 0x000fe200078e02ff */
[----:B------:R-:W2:Y:S01]  /*61ad0*/  LDC R80, c[0x0][0x278] ;  /* 0x00009e00ff507b82 */ /* 0x000ea20000000800 */
[----:B---3--:R-:W-:Y:S02]  /*61ae0*/  IMAD R239, R239, 0x148, RZ ;  /* 0x00000148efef7824 */ /* 0x008fe400078e02ff */
[----:B0-----:R-:W-:Y:S01]  /*61af0*/  IMAD R91, R88, 0x294, RZ ;  /* 0x00000294585b7824 */ /* 0x001fe200078e02ff */
[----:B------:R-:W-:-:S04]  /*61b00*/  LEA.HI.X.SX32 R47, R47, R245, 0x1, P3 ;  /* 0x000000f52f2f7211 */ /* 0x000fc800018f0eff */
[----:B------:R-:W0:Y:S01]  /*61b10*/  LDC R83, c[0x0][0x278] ;  /* 0x00009e00ff537b82 */ /* 0x000e220000000800 */
[----:B------:R-:W-:-:S07]  /*61b20*/  LEA.HI.X.SX32 R53, R239, R245, 0x1, P4 ;  /* 0x000000f5ef357211 */ /* 0x000fce00020f0eff */
[----:B------:R-:W3:Y:S01]  /*61b30*/  LDC R239, c[0x0][0x278] ;  /* 0x00009e00ffef7b82 */ /* 0x000ee20000000800 */
[----:B------:R-:W-:Y:S01]  /*61b40*/  IADD3 R50, P3, R87, R244, RZ ;  /* 0x000000f457327210 */ /* 0x000fe20007f7e0ff */
[----:B------:R-:W-:Y:S03]  /*61b50*/  STG.E.U16 desc[UR60][R46.64], R90 ;  /* 0x0000005a2e007986 */ /* 0x000fe6000c10153c */
[----:B------:R-:W-:Y:S01]  /*61b60*/  LEA.HI.X.SX32 R51, R51, R245, 0x1, P3 ;  /* 0x000000f533337211 */ /* 0x000fe200018f0eff */
[----:B------:R4:W-:Y:S02]  /*61b70*/  STG.E.U16 desc[UR60][R48.64], R151 ;  /* 0x0000009730007986 */ /* 0x0009e4000c10153c */
[----:B------:R-:W2:Y:S01]  /*61b80*/  LDC R84, c[0x0][0x278] ;  /* 0x00009e00ff547b82 */ /* 0x000ea20000000800 */
[----:B-1----:R-:W-:Y:S01]  /*61b90*/  IMAD R89, R86, 0x292, RZ ;  /* 0x0000029256597824 */ /* 0x002fe200078e02ff */
[----:B------:R-:W-:Y:S01]  /*61ba0*/  PRMT R92, R151, 0x7632, R92 ;  /* 0x00007632975c7816 */ /* 0x000fe2000000005c */
[----:B0-----:R-:W-:-:S05]  /*61bb0*/  IMAD R83, R83, 0x296, RZ ;  /* 0x0000029653537824 */ /* 0x001fca00078e02ff */
[----:B------:R-:W0:Y:S01]  /*61bc0*/  LDC R82, c[0x0][0x278] ;  /* 0x00009e00ff527b82 */ /* 0x000e220000000800 */
[----:B----4-:R-:W-:Y:S01]  /*61bd0*/  IADD3 R48, P3, R91, R244, RZ ;  /* 0x000000f45b307210 */ /* 0x010fe20007f7e0ff */
[----:B---3--:R-:W-:-:S06]  /*61be0*/  IMAD R239, R239, 0x14a, RZ ;  /* 0x0000014aefef7824 */ /* 0x008fcc00078e02ff */
[----:B------:R-:W1:Y:S01]  /*61bf0*/  LDC R87, c[0x0][0x278] ;  /* 0x00009e00ff577b82 */ /* 0x000e620000000800 */
[----:B------:R-:W-:-:S07]  /*61c00*/  LEA.HI.X.SX32 R49, R239, R245, 0x1, P3 ;  /* 0x000000f5ef317211 */ /* 0x000fce00018f0eff */
[----:B------:R-:W3:Y:S01]  /*61c10*/  LDC R239, c[0x0][0x278] ;  /* 0x00009e00ffef7b82 */ /* 0x000ee20000000800 */
[----:B--2---:R-:W-:Y:S01]  /*61c20*/  IMAD R47, R80, 0x149, RZ ;  /* 0x00000149502f7824 */ /* 0x004fe200078e02ff */
[-C--:B------:R-:W-:Y:S01]  /*61c30*/  IADD3 R46, P0, R89, R244.reuse, RZ ;  /* 0x000000f4592e7210 */ /* 0x080fe20007f1e0ff */
[----:B------:R2:W-:Y:S03]  /*61c40*/  STG.E.U16 desc[UR60][R50.64], R92 ;  /* 0x0000005c32007986 */ /* 0x0005e6000c10153c */
[----:B------:R-:W-:Y:S01]  /*61c50*/  LEA.HI.X.SX32 R47, R47, R245, 0x1, P0 ;  /* 0x000000f52f2f7211 */ /* 0x000fe200000f0eff */
[----:B------:R4:W-:Y:S01]  /*61c60*/  STG.E.U16 desc[UR60][R52.64], R152 ;  /* 0x0000009834007986 */ /* 0x0009e2000c10153c */
[----:B------:R-:W-:Y:S01]  /*61c70*/  PRMT R91, R153, 0x7632, R91 ;  /* 0x00007632995b7816 */ /* 0x000fe2000000005b */
[----:B------:R-:W1:Y:S01]  /*61c80*/  LDC R85, c[0x0][0x278] ;  /* 0x00009e00ff557b82 */ /* 0x000e620000000800 */
[----:B--2---:R-:W-:Y:S01]  /*61c90*/  IADD3 R50, P4, R83, R244, RZ ;  /* 0x000000f453327210 */ /* 0x004fe20007f9e0ff */
[----:B------:R-:W-:-:S06]  /*61ca0*/  IMAD R83, R84, 0x298, RZ ;  /* 0x0000029854537824 */ /* 0x000fcc00078e02ff */
[----:B------:R-:W2:Y:S01]  /*61cb0*/  LDC R86, c[0x0][0x278] ;  /* 0x00009e00ff567b82 */ /* 0x000ea20000000800 */
[----:B----4-:R-:W-:-:S05]  /*61cc0*/  PRMT R152, R152, 0x7632, R152 ;  /* 0x0000763298987816 */ /* 0x010fca0000000098 */
[----:B------:R4:W-:Y:S01]  /*61cd0*/  STG.E.U16 desc[UR60][R46.64], R152 ;  /* 0x000000982e007986 */ /* 0x0009e2000c10153c */
[----:B---3--:R-:W-:Y:S01]  /*61ce0*/  IMAD R239, R239, 0x14c, RZ ;  /* 0x0000014cefef7824 */ /* 0x008fe200078e02ff */
[----:B------:R-:W3:Y:S01]  /*61cf0*/  LDC R81, c[0x0][0x278] ;  /* 0x00009e00ff517b82 */ /* 0x000ee20000000800 */
[----:B0-----:R-:W-:Y:S02]  /*61d00*/  IMAD R51, R82, 0x14b, RZ ;  /* 0x0000014b52337824 */ /* 0x001fe400078e02ff */
[----:B-1----:R-:W-:-:S05]  /*61d10*/  IMAD R87, R87, 0x29c, RZ ;  /* 0x0000029c57577824 */ /* 0x002fca00078e02ff */
[----:B------:R-:W0:Y:S01]  /*61d20*/  LDC R88, c[0x0][0x278] ;  /* 0x00009e00ff587b82 */ /* 0x000e220000000800 */
[----:B----4-:R-:W-:-:S04]  /*61d30*/  IADD3 R46, P3, R83, R244, RZ ;  /* 0x000000f4532e7210 */ /* 0x010fc80007f7e0ff */
[----:B------:R-:W-:-:S03]  /*61d40*/  LEA.HI.X.SX32 R47, R239, R245, 0x1, P3 ;  /* 0x000000f5ef2f7211 */ /* 0x000fc600018f0eff */
[----:B------:R-:W1:Y:S01]  /*61d50*/  LDC R239, c[0x0][0x278] ;  /* 0x00009e00ffef7b82 */ /* 0x000e620000000800 */
[----:B------:R-:W-:Y:S01]  /*61d60*/  LEA.HI.X.SX32 R51, R51, R245, 0x1, P4 ;  /* 0x000000f533337211 */ /* 0x000fe200020f0eff */
[----:B------:R-:W-:Y:S04]  /*61d70*/  STG.E.U16 desc[UR60][R48.64], R153 ;  /* 0x0000009930007986 */ /* 0x000fe8000c10153c */
[----:B------:R4:W-:Y:S02]  /*61d80*/  STG.E.U16 desc[UR60][R50.64], R91 ;  /* 0x0000005b32007986 */ /* 0x0009e4000c10153c */
[----:B------:R-:W0:Y:S01]  /*61d90*/  LDC R52, c[0x0][0x278] ;  /* 0x00009e00ff347b82 */ /* 0x000e220000000800 */
[----:B------:R-:W-:Y:S02]  /*61da0*/  IMAD R85, R85, 0x29a, RZ ;  /* 0x0000029a55557824 */ /* 0x000fe400078e02ff */
[----:B---3--:R-:W-:-:S05]  /*61db0*/  IMAD R53, R81, 0x14d, RZ ;  /* 0x0000014d51357824 */ /* 0x008fca00078e02ff */
[----:B------:R-:W3:Y:S01]  /*61dc0*/  LDC R90, c[0x0][0x278] ;  /* 0x00009e00ff5a7b82 */ /* 0x000ee20000000800 */
[----:B----4-:R-:W-:Y:S01]  /*61dd0*/  IADD3 R50, P3, R87, R244, RZ ;  /* 0x000000f457327210 */ /* 0x010fe20007f7e0ff */
[----:B-1----:R-:W-:-:S06]  /*61de0*/  IMAD R239, R239, 0x14e, RZ ;  /* 0x0000014eefef7824 */ /* 0x002fcc00078e02ff */
[----:B------:R-:W1:Y:S01]  /*61df0*/  LDC R84, c[0x0][0x278] ;  /* 0x00009e00ff547b82 */ /* 0x000e620000000800 */
[----:B------:R-:W-:-:S07]  /*61e00*/  LEA.HI.X.SX32 R51, R239, R245, 0x1, P3 ;  /* 0x000000f5ef337211 */ /* 0x000fce00018f0eff */
[----:B------:R-:W4:Y:S01]  /*61e10*/  LDC R239, c[0x0][0x278] ;  /* 0x00009e00ffef7b82 */ /* 0x000f220000000800 */
[----:B--2---:R-:W-:Y:S01]  /*61e20*/  IMAD R49, R86, 0x29e, RZ ;  /* 0x0000029e56317824 */ /* 0x004fe200078e02ff */
[-C--:B------:R-:W-:Y:S01]  /*61e30*/  IADD3 R48, P0, R85, R244.reuse, RZ ;  /* 0x000000f455307210 */ /* 0x080fe20007f1e0ff */
[----:B0-----:R-:W-:Y:S01]  /*61e40*/  IMAD R91, R88, 0x2a0, RZ ;  /* 0x000002a0585b7824 */ /* 0x001fe200078e02ff */
[----:B------:R0:W-:Y:S01]  /*61e50*/  STG.E.U16 desc[UR60][R46.64], R154 ;  /* 0x0000009a2e007986 */ /* 0x0001e2000c10153c */
[----:B------:R-:W-:Y:S01]  /*61e60*/  IMAD R81, R52, 0x14f, RZ ;  /* 0x0000014f34517824 */ /* 0x000fe200078e02ff */
[----:B------:R-:W-:Y:S02]  /*61e70*/  IADD3 R52, P4, R49, R244, RZ ;  /* 0x000000f431347210 */ /* 0x000fe40007f9e0ff */
[----:B------:R-:W-:Y:S01]  /*61e80*/  LEA.HI.X.SX32 R49, R53, R245, 0x1, P0 ;  /* 0x000000f535317211 */ /* 0x000fe200000f0eff */
[----:B------:R-:W2:Y:S01]  /*61e90*/  LDC R89, c[0x0][0x278] ;  /* 0x00009e00ff597b82 */ /* 0x000ea20000000800 */
[----:B0-----:R-:W-:-:S07]  /*61ea0*/  PRMT R47, R154, 0x7632, R47 ;  /* 0x000076329a2f7816 */ /* 0x001fce000000002f */
[----:B------:R-:W0:Y:S01]  /*61eb0*/  LDC R80, c[0x0][0x278] ;  /* 0x00009e00ff507b82 */ /* 0x000e220000000800 */
[----:B------:R-:W-:Y:S01]  /*61ec0*/  IADD3 R46, P3, R91, R244, RZ ;  /* 0x000000f45b2e7210 */ /* 0x000fe20007f7e0ff */
[----:B----4-:R-:W-:Y:S01]  /*61ed0*/  IMAD R239, R239, 0x150, RZ ;  /* 0x00000150efef7824 */ /* 0x010fe200078e02ff */
[----:B------:R4:W-:Y:S01]  /*61ee0*/  STG.E.U16 desc[UR60][R48.64], R47 ;  /* 0x0000002f30007986 */ /* 0x0009e2000c10153c */
[----:B------:R-:W-:-:S04]  /*61ef0*/  PRMT R92, R155, 0x7632, R92 ;  /* 0x000076329b5c7816 */ /* 0x000fc8000000005c */
[----:B------:R-:W0:Y:S08]  /*61f00*/  LDC R85, c[0x0][0x278] ;  /* 0x00009e00ff557b82 */ /* 0x000e300000000800 */
[----:B------:R-:W0:Y:S01]  /*61f10*/  LDC R82, c[0x0][0x278] ;  /* 0x00009e00ff527b82 */ /* 0x000e220000000800 */
[----:B----4-:R-:W-:-:S07]  /*61f20*/  LEA.HI.X.SX32 R47, R239, R245, 0x1, P3 ;  /* 0x000000f5ef2f7211 */ /* 0x010fce00018f0eff */
[----:B------:R-:W4:Y:S01]  /*61f30*/  LDC R239, c[0x0][0x278] ;  /* 0x00009e00ffef7b82 */ /* 0x000f220000000800 */
[----:B---3--:R-:W-:Y:S01]  /*61f40*/  IMAD R49, R90, 0x2a4, RZ ;  /* 0x000002a45a317824 */ /* 0x008fe200078e02ff */
[----:B------:R-:W-:Y:S01]  /*61f50*/  LEA.HI.X.SX32 R53, R81, R245, 0x1, P4 ;  /* 0x000000f551357211 */ /* 0x000fe200020f0eff */
[----:B------:R1:W-:Y:S04]  /*61f60*/  STG.E.U16 desc[UR60][R50.64], R155 ;  /* 0x0000009b32007986 */ /* 0x0003e8000c10153c */
[----:B------:R3:W-:Y:S01]  /*61f70*/  STG.E.U16 desc[UR60][R52.64], R92 ;  /* 0x0000005c34007986 */ /* 0x0007e2000c10153c */
[----:B------:R-:W0:Y:S01]  /*61f80*/  LDC R87, c[0x0][0x278] ;  /* 0x00009e00ff577b82 */ /* 0x000e220000000800 */
[----:B-1----:R-:W-:Y:S01]  /*61f90*/  IMAD R51, R84, 0x2a6, RZ ;  /* 0x000002a654337824 */ /* 0x002fe200078e02ff */
[----:B------:R-:W-:-:S06]  /*61fa0*/  IADD3 R50, P3, R49, R244, RZ ;  /* 0x000000f431327210 */ /* 0x000fcc0007f7e0ff */
[----:B------:R-:W1:Y:S01]  /*61fb0*/  LDC R86, c[0x0][0x278] ;  /* 0x00009e00ff567b82 */ /* 0x000e620000000800 */
[----:B---3--:R-:W-:Y:S01]  /*61fc0*/  IADD3 R52, P4, R51, R244, RZ ;  /* 0x000000f433347210 */ /* 0x008fe20007f9e0ff */
[----:B----4-:R-:W-:-:S06]  /*61fd0*/  IMAD R239, R239, 0x152, RZ ;  /* 0x00000152efef7824 */ /* 0x010fcc00078e02ff */
[----:B------:R-:W3:Y:S01]  /*61fe0*/  LDC R83, c[0x0][0x278] ;  /* 0x00009e00ff537b82 */ /* 0x000ee20000000800 */
[----:B------:R-:W-:-:S07]  /*61ff0*/  LEA.HI.X.SX32 R51, R239, R245, 0x1, P3 ;  /* 0x000000f5ef337211 */ /* 0x000fce00018f0eff */
[----:B------:R-:W4:Y:S01]  /*62000*/  LDC R239, c[0x0][0x278] ;  /* 0x00009e00ffef7b82 */ /* 0x000f220000000800 */
[----:B--2---:R-:W-:Y:S01]  /*62010*/  IMAD R89, R89, 0x2a2, RZ ;  /* 0x000002a259597824 */ /* 0x004fe200078e02ff */
[----:B------:R2:W-:Y:S01]  /*62020*/  STG.E.U16 desc[UR60][R46.64], R156 ;  /* 0x0000009c2e007986 */ /* 0x0005e2000c10153c */
[----:B0-----:R-:W-:-:S03]  /*62030*/  IMAD R81, R80, 0x151, RZ ;  /* 0x0000015150517824 */ /* 0x001fc600078e02ff */
[-C--:B------:R-:W-:Y:S01]  /*62040*/  IADD3 R48, P0, R89, R244.reuse, RZ ;  /* 0x000000f459307210 */ /* 0x080fe20007f1e0ff */
[----:B------:R-:W-:Y:S01]  /*62050*/  IMAD R53, R82, 0x153, RZ ;  /* 0x0000015352357824 */ /* 0x000fe200078e02ff */
[----:B------:R-:W0:Y:S02]  /*62060*/  LDC R88, c[0x0][0x278] ;  /* 0x00009e00ff587b82 */ /* 0x000e240000000800 */
[----:B------:R-:W-:Y:S01]  /*62070*/  LEA.HI.X.SX32 R49, R81, R245, 0x1, P0 ;  /* 0x000000f551317211 */ /* 0x000fe200000f0eff */
[----:B--2---:R-:W-:Y:S02]  /*62080*/  IMAD R47, R85, 0x2a8, RZ ;  /* 0x000002a8552f7824 */ /* 0x004fe400078e02ff */
[----:B------:R-:W-:Y:S01]  /*62090*/  IMAD R87, R87, 0x2ac, RZ ;  /* 0x000002ac57577824 */ /* 0x000fe200078e02ff */
[----:B------:R-:W-:Y:S02]  /*620a0*/  PRMT R90, R158, 0x7632, R90 ;  /* 0x000076329e5a7816 */ /* 0x000fe4000000005a */
[----:B------:R-:W2:Y:S01]  /*620b0*/  LDC R84, c[0x0][0x278] ;  /* 0x00009e00ff547b82 */ /* 0x000ea20000000800 */
[----:B------:R-:W-:Y:S01]  /*620c0*/  IADD3 R46, P0, R47, R244, RZ ;  /* 0x000000f42f2e7210 */ /* 0x000fe20007f1e0ff */
[----:B----4-:R-:W-:Y:S01]  /*620d0*/  IMAD R239, R239, 0x154, RZ ;  /* 0x00000154efef7824 */ /* 0x010fe200078e02ff */
[----:B------:R-:W-:-:S05]  /*620e0*/  PRMT R82, R156, 0x7632, R82 ;  /* 0x000076329c527816 */ /* 0x000fca0000000052 */
[----:B------:R-:W4:Y:S01]  /*620f0*/  LDC R80, c[0x0][0x278] ;  /* 0x00009e00ff507b82 */ /* 0x000f220000000800 */
[----:B------:R-:W-:-:S07]  /*62100*/  LEA.HI.X.SX32 R47, R239, R245, 0x1, P0 ;  /* 0x000000f5ef2f7211 */ /* 0x000fce00000f0eff */
[----:B------:R-:W3:Y:S01]  /*62110*/  LDC R239, c[0x0][0x278] ;  /* 0x00009e00ffef7b82 */ /* 0x000ee20000000800 */
[----:B------:R-:W-:Y:S01]  /*62120*/  STG.E.U16 desc[UR60][R48.64], R82 ;  /* 0x0000005230007986 */ /* 0x000fe2000c10153c */
[----:B------:R-:W-:-:S03]  /*62130*/  LEA.HI.X.SX32 R53, R53, R245, 0x1, P4 ;  /* 0x000000f535357211 */ /* 0x000fc600020f0eff */
[----:B------:R0:W-:Y:S01]  /*62140*/  STG.E.U16 desc[UR60][R50.64], R157 ;  /* 0x0000009d32007986 */ /* 0x0001e2000c10153c */
[----:B-1----:R-:W-:Y:S01]  /*62150*/  IMAD R81, R86, 0x2aa, RZ ;  /* 0x000002aa56517824 */ /* 0x002fe200078e02ff */
[----:B------:R-:W-:Y:S01]  /*62160*/  PRMT R89, R157, 0x7632, R89 ;  /* 0x000076329d597816 */ /* 0x000fe20000000059 */
[----:B------:R-:W1:Y:S08]  /*62170*/  LDC R86, c[0x0][0x278] ;  /* 0x00009e00ff567b82 */ /* 0x000e700000000800 */
[----:B------:R-:W4:Y:S01]  /*62180*/  LDC R85, c[0x0][0x278] ;  /* 0x00009e00ff557b82 */ /* 0x000f220000000800 */
[-C--:B0-----:R-:W-:Y:S01]  /*62190*/  IADD3 R50, P4, R87, R244.reuse, RZ ;  /* 0x000000f457327210 */ /* 0x081fe20007f9e0ff */
[----:B---3--:R-:W-:Y:S01]  /*621a0*/  IMAD R239, R239, 0x156, RZ ;  /* 0x00000156efef7824 */ /* 0x008fe200078e02ff */
[----:B------:R-:W-:Y:S01]  /*621b0*/  IADD3 R48, P3, R81, R244, RZ ;  /* 0x000000f451307210 */ /* 0x000fe20007f7e0ff */
[----:B------:R-:W-:Y:S01]  /*621c0*/  IMAD R49, R83, 0x155, RZ ;  /* 0x0000015553317824 */ /* 0x000fe200078e02ff */
[----:B------:R0:W-:Y:S01]  /*621d0*/  STG.E.U16 desc[UR60][R52.64], R89 ;  /* 0x0000005934007986 */ /* 0x0001e2000c10153c */
[----:B------:R-:W-:-:S02]  /*621e0*/  PRMT R91, R159, 0x7632, R91 ;  /* 0x000076329f5b7816 */ /* 0x000fc4000000005b */
[----:B------:R-:W3:Y:S01]  /*621f0*/  LDC R83, c[0x0][0x278] ;  /* 0x00009e00ff537b82 */ /* 0x000ee20000000800 */
[----:B------:R-:W-:-:S07]  /*62200*/  LEA.HI.X.SX32 R51, R239, R245, 0x1, P4 ;  /* 0x000000f5ef337211 */ /* 0x000fce00020f0eff */
[----:B------:R-:W1:Y:S01]  /*62210*/  LDC R239, c[0x0][0x278] ;  /* 0x00009e00ffef7b82 */ /* 0x000e620000000800 */
[----:B------:R-:W-:Y:S01]  /*62220*/  LEA.HI.X.SX32 R49, R49, R245, 0x1, P3 ;  /* 0x000000f531317211 */ /* 0x000fe200018f0eff */
[----:B0-----:R-:W-:Y:S01]  /*62230*/  IMAD R89, R88, 0x2b0, RZ ;  /* 0x000002b058597824 */ /* 0x001fe200078e02ff */
[----:B------:R-:W-:Y:S04]  /*62240*/  STG.E.U16 desc[UR60][R46.64], R158 ;  /* 0x0000009e2e007986 */ /* 0x000fe8000c10153c */
[----:B------:R0:W-:Y:S01]  /*62250*/  STG.E.U16 desc[UR60][R48.64], R90 ;  /* 0x0000005a30007986 */ /* 0x0001e2000c10153c */
[----:B------:R-:W3:Y:S01]  /*62260*/  LDC R52, c[0x0][0x278] ;  /* 0x00009e00ff347b82 */ /* 0x000ee20000000800 */
[----:B--2---:R-:W-:Y:S02]  /*62270*/  IMAD R53, R84, 0x2ae, RZ ;  /* 0x000002ae54357824 */ /* 0x004fe400078e02ff */
[----:B----4-:R-:W-:-:S05]  /*62280*/  IMAD R85, R85, 0x2b2, RZ ;  /* 0x000002b255557824 */ /* 0x010fca00078e02ff */
[----:B------:R-:W2:Y:S01]  /*62290*/  LDC R81, c[0x0][0x278] ;  /* 0x00009e00ff517b82 */ /* 0x000ea20000000800 */
[----:B0-----:R-:W-:Y:S01]  /*622a0*/  IADD3 R48, P0, R89, R244, RZ ;  /* 0x000000f459307210 */ /* 0x001fe20007f1e0ff */
[----:B-1----:R-:W-:Y:S01]  /*622b0*/  IMAD R239, R239, 0x158, RZ ;  /* 0x00000158efef7824 */ /* 0x002fe200078e02ff */
[----:B------:R3:W-:Y:S05]  /*622c0*/  STG.E.U16 desc[UR60][R50.64], R159 ;  /* 0x0000009f32007986 */ /* 0x0007ea000c10153c */
[----:B------:R-:W0:Y:S01]  /*622d0*/  LDC R84, c[0x0][0x278] ;  /* 0x00009e00ff547b82 */ /* 0x000e220000000800 */
[----:B------:R-:W-:-:S07]  /*622e0*/  LEA.HI.X.SX32 R49, R239, R245, 0x1, P0 ;  /* 0x000000f5ef317211 */ /* 0x000fce00000f0eff */
[----:B------:R-:W1:Y:S01]  /*622f0*/  LDC R239, c[0x0][0x278] ;  /* 0x00009e00ffef7b82 */ /* 0x000e620000000800 */
[----:B------:R-:W-:Y:S01]  /*62300*/  IADD3 R46, P3, R53, R244, RZ ;  /* 0x000000f4352e7210 */ /* 0x000fe20007f7e0ff */
[----:B------:R-:W-:Y:S02]  /*62310*/  IMAD R53, R86, 0x2b4, RZ ;  /* 0x000002b456357824 */ /* 0x000fe400078e02ff */
[----:B---3--:R-:W-:-:S03]  /*62320*/  IMAD R51, R52, 0x159, RZ ;  /* 0x0000015934337824 */ /* 0x008fc600078e02ff */
[----:B------:R-:W-:Y:S01]  /*62330*/  IADD3 R52, P4, R53, R244, RZ ;  /* 0x000000f435347210 */ /* 0x000fe20007f9e0ff */
[----:B------:R-:W-:Y:S01]  /*62340*/  IMAD R47, R80, 0x157, RZ ;  /* 0x00000157502f7824 */ /* 0x000fe200078e02ff */
[----:B------:R-:W-:Y:S01]  /*62350*/  PRMT R90, R160, 0x7632, R90 ;  /* 0x00007632a05a7816 */ /* 0x000fe2000000005a */
[----:B------:R-:W-:Y:S01]  /*62360*/  IMAD R89, R83, 0x2b6, RZ ;  /* 0x000002b653597824 */ /* 0x000fe200078e02ff */
[----:B------:R-:W3:Y:S08]  /*62370*/  LDC R87, c[0x0][0x278] ;  /* 0x00009e00ff577b82 */ /* 0x000ef00000000800 */
[----:B------:R-:W4:Y:S01]  /*62380*/  LDC R82, c[0x0][0x278] ;  /* 0x00009e00ff527b82 */ /* 0x000f220000000800 */
[----:B-1----:R-:W-:Y:S01]  /*62390*/  IMAD R239, R239, 0x15a, RZ ;  /* 0x0000015aefef7824 */ /* 0x002fe200078e02ff */
[----:B------:R-:W-:-:S06]  /*623a0*/  LEA.HI.X.SX32 R47, R47, R245, 0x1, P3 ;  /* 0x000000f52f2f7211 */ /* 0x000fcc00018f0eff */
[----:B------:R-:W1:Y:S01]  /*623b0*/  LDC R88, c[0x0][0x278] ;  /* 0x00009e00ff587b82 */ /* 0x000e620000000800 */
[----:B------:R-:W-:-:S07]  /*623c0*/  LEA.HI.X.SX32 R53, R239, R245, 0x1, P4 ;  /* 0x000000f5ef357211 */ /* 0x000fce00020f0eff */
[----:B------:R-:W2:Y:S01]  /*623d0*/  LDC R239, c[0x0][0x278] ;  /* 0x00009e00ffef7b82 */ /* 0x000ea20000000800 */
[----:B------:R0:W-:Y:S01]  /*623e0*/  STG.E.U16 desc[UR60][R46.64], R91 ;  /* 0x0000005b2e007986 */ /* 0x0001e2000c10153c */
[----:B------:R-:W-:-:S03]  /*623f0*/  IADD3 R50, P3, R85, R244, RZ ;  /* 0x000000f455327210 */ /* 0x000fc60007f7e0ff */
[----:B------:R3:W-:Y:S01]  /*62400*/  STG.E.U16 desc[UR60][R48.64], R160 ;  /* 0x000000a030007986 */ /* 0x0007e2000c10153c */
[----:B------:R-:W-:Y:S02]  /*62410*/  LEA.HI.X.SX32 R51, R51, R245, 0x1, P3 ;  /* 0x000000f533337211 */ /* 0x000fe400018f0eff */
[----:B------:R-:W4:Y:S01]  /*62420*/  LDC R85, c[0x0][0x278] ;  /* 0x00009e00ff557b82 */ /* 0x000f220000000800 */
[----:B0-----:R-:W-:-:S07]  /*62430*/  IMAD R91, R84, 0x2b8, RZ ;  /* 0x000002b8545b7824 */ /* 0x001fce00078e02ff */
[----:B------:R-:W0:Y:S01]  /*62440*/  LDC R86, c[0x0][0x278] ;  /* 0x00009e00ff567b82 */ /* 0x000e220000000800 */
[-C--:B---3--:R-:W-:Y:S01]  /*62450*/  IADD3 R48, P3, R91, R244.reuse, RZ ;  /* 0x000000f45b307210 */ /* 0x088fe20007f7e0ff */
[----:B--2---:R-:W-:Y:S01]  /*62460*/  IMAD R239, R239, 0x15c, RZ ;  /* 0x0000015cefef7824 */ /* 0x004fe200078e02ff */
[-C--:B------:R-:W-:Y:S01]  /*62470*/  IADD3 R46, P0, R89, R244.reuse, RZ ;  /* 0x000000f4592e7210 */ /* 0x080fe20007f1e0ff */
[----:B------:R-:W-:Y:S01]  /*62480*/  IMAD R47, R81, 0x15b, RZ ;  /* 0x0000015b512f7824 */ /* 0x000fe200078e02ff */
[----:B------:R2:W-:Y:S01]  /*62490*/  STG.E.U16 desc[UR60][R50.64], R90 ;  /* 0x0000005a32007986 */ /* 0x0005e2000c10153c */
[----:B------:R-:W-:Y:S01]  /*624a0*/  IMAD R87, R87, 0x2ba, RZ ;  /* 0x000002ba57577824 */ /* 0x000fe200078e02ff */
[-C--:B------:R-:W-:Y:S01]  /*624b0*/  LEA.HI.X.SX32 R49, R239, R245.reuse, 0x1, P3 ;  /* 0x000000f5ef317211 */ /* 0x080fe200018f0eff */
[----:B------:R-:W3:Y:S08]  /*624c0*/  LDC R84, c[0x0][0x278] ;  /* 0x00009e00ff547b82 */ /* 0x000ef00000000800 */
[----:B------:R-:W1:Y:S01]  /*624d0*/  LDC R239, c[0x0][0x278] ;  /* 0x00009e00ffef7b82 */ /* 0x000e620000000800 */
[----:B------:R0:W-:Y:S01]  /*624e0*/  STG.E.U16 desc[UR60][R52.64], R161 ;  /* 0x000000a134007986 */ /* 0x0001e2000c10153c */
[----:B------:R-:W-:Y:S01]  /*624f0*/  LEA.HI.X.SX32 R47, R47, R245, 0x1, P0 ;  /* 0x000000f52f2f7211 */ /* 0x000fe200000f0eff */
[----:B----4-:R-:W-:Y:S01]  /*62500*/  IMAD R91, R85, 0x2bc, RZ ;  /* 0x000002bc555b7824 */ /* 0x010fe200078e02ff */
[----:B--2---:R-:W-:Y:S01]  /*62510*/  IADD3 R50, P4, R87, R244, RZ ;  /* 0x000000f457327210 */ /* 0x004fe20007f9e0ff */
[----:B------:R-:W-:-:S03]  /*62520*/  IMAD R51, R82, 0x15d, RZ ;  /* 0x0000015d52337824 */ /* 0x000fc600078e02ff */
[----:B------:R-:W2:Y:S01]  /*62530*/  LDC R80, c[0x0][0x278] ;  /* 0x00009e00ff507b82 */ /* 0x000ea20000000800 */
[----:B0-----:R-:W-:Y:S01]  /*62540*/  PRMT R161, R161, 0x7632, R161 ;  /* 0x00007632a1a17816 */ /* 0x001fe200000000a1 */
[----:B------:R-:W-:-:S06]  /*62550*/  IMAD R93, R86, 0x2be, RZ ;  /* 0x000002be565d7824 */ /* 0x000fcc00078e02ff */
[----:B------:R-:W0:Y:S01]  /*62560*/  LDC R83, c[0x0][0x278] ;  /* 0x00009e00ff537b82 */ /* 0x000e220000000800 */
[----:B------:R4:W-:Y:S01]  /*62570*/  STG.E.U16 desc[UR60][R46.64], R161 ;  /* 0x000000a12e007986 */ /* 0x0009e2000c10153c */
[----:B-1----:R-:W-:Y:S01]  /*62580*/  IMAD R239, R239, 0x15e, RZ ;  /* 0x0000015eefef7824 */ /* 0x002fe200078e02ff */
[----:B------:R-:W-:-:S05]  /*62590*/  LEA.HI.X.SX32 R51, R51, R245, 0x1, P4 ;  /* 0x000000f533337211 */ /* 0x000fca00020f0eff */
[----:B------:R-:W1:Y:S01]  /*625a0*/  LDC R85, c[0x0][0x278] ;  /* 0x00009e00ff557b82 */ /* 0x000e620000000800 */
[----:B----4-:R-:W-:-:S04]  /*625b0*/  IADD3 R46, P3, R91, R244, RZ ;  /* 0x000000f45b2e7210 */ /* 0x010fc80007f7e0ff */
[----:B------:R-:W-:-:S03]  /*625c0*/  LEA.HI.X.SX32 R47, R239, R245, 0x1, P3 ;  /* 0x000000f5ef2f7211 */ /* 0x000fc600018f0eff */
[----:B------:R-:W4:Y:S08]  /*625d0*/  LDC R81, c[0x0][0x278] ;  /* 0x00009e00ff517b82 */ /* 0x000f300000000800 */
[----:B------:R-:W3:Y:S01]  /*625e0*/  LDC R239, c[0x0][0x278] ;  /* 0x00009e00ffef7b82 */ /* 0x000ee20000000800 */
[----:B------:R-:W-:Y:S01]  /*625f0*/  PRMT R52, R162, 0x7632, R52 ;  /* 0x00007632a2347816 */ /* 0x000fe20000000034 */
[----:B------:R0:W-:Y:S04]  /*62600*/  STG.E.U16 desc[UR60][R48.64], R162 ;  /* 0x000000a230007986 */ /* 0x0001e8000c10153c */
[----:B------:R0:W-:Y:S01]  /*62610*/  STG.E.U16 desc[UR60][R50.64], R52 ;  /* 0x0000003432007986 */ /* 0x0001e2000c10153c */
[----:B--2---:R-:W-:Y:S01]  /*62620*/  IMAD R53, R80, 0x15f, RZ ;  /* 0x0000015f50357824 */ /* 0x004fe200078e02ff */
[----:B------:R-:W-:Y:S01]  /*62630*/  PRMT R91, R163, 0x7632, R91 ;  /* 0x00007632a35b7816 */ /* 0x000fe2000000005b */
[----:B------:R-:W2:Y:S01]  /*62640*/  LDC R87, c[0x0][0x278] ;  /* 0x00009e00ff577b82 */ /* 0x000ea20000000800 */
[----:B0-----:R-:W-:-:S07]  /*62650*/  IMAD R49, R88, 0x2c0, RZ ;  /* 0x000002c058317824 */ /* 0x001fce00078e02ff */
[----:B------:R-:W0:Y:S01]  /*62660*/  LDC R89, c[0x0][0x278] ;  /* 0x00009e00ff597b82 */ /* 0x000e220000000800 */
[-C--:B------:R-:W-:Y:S01]  /*62670*/  IADD3 R50, P3, R49, R244.reuse, RZ ;  /* 0x000000f431327210 */ /* 0x080fe20007f7e0ff */
[----:B---3--:R-:W-:Y:S01]  /*62680*/  IMAD R239, R239, 0x160, RZ ;  /* 0x00000160efef7824 */ /* 0x008fe200078e02ff */
[----:B------:R3:W-:Y:S01]  /*62690*/  STG.E.U16 desc[UR60][R46.64], R163 ;  /* 0x000000a32e007986 */ /* 0x0007e2000c10153c */
[----:B------:R-:W-:Y:S01]  /*626a0*/  IADD3 R48, P0, R93, R244, RZ ;  /* 0x000000f45d307210 */ /* 0x000fe20007f1e0ff */
[----:B-1----:R-:W-:-:S03]  /*626b0*/  IMAD R85, R85, 0x2c8, RZ ;  /* 0x000002c855557824 */ /* 0x002fc600078e02ff */
[----:B------:R-:W1:Y:S01]  /*626c0*/  LDC R82, c[0x0][0x278] ;  /* 0x00009e00ff527b82 */ /* 0x000e620000000800 */
[----:B------:R-:W-:-:S07]  /*626d0*/  LEA.HI.X.SX32 R51, R239, R245, 0x1, P3 ;  /* 0x000000f5ef337211 */ /* 0x000fce00018f0eff */
[----:B------:R-:W4:Y:S01]  /*626e0*/  LDC R239, c[0x0][0x278] ;  /* 0x00009e00ffef7b82 */ /* 0x000f220000000800 */
[----:B---3--:R-:W-:-:S05]  /*626f0*/  IMAD R47, R84, 0x2c4, RZ ;  /* 0x000002c4542f7824 */ /* 0x008fca00078e02ff */
[----:B------:R-:W-:Y:S02]  /*62700*/  IADD3 R46, P3, R47, R244, RZ ;  /* 0x000000f42f2e7210 */ /* 0x000fe40007f7e0ff */
[----:B------:R-:W-:Y:S01]  /*62710*/  LEA.HI.X.SX32 R49, R53, R245, 0x1, P0 ;  /* 0x000000f535317211 */ /* 0x000fe200000f0eff */
[----:B------:R-:W3:Y:S01]  /*62720*/  LDC R86, c[0x0][0x278] ;  /* 0x00009e00ff567b82 */ /* 0x000ee20000000800 */
[----:B------:R-:W-:-:S07]  /*62730*/  IMAD R83, R83, 0x2c2, RZ ;  /* 0x000002c253537824 */ /* 0x000fce00078e02ff */
[----:B------:R-:W3:Y:S01]  /*62740*/  LDC R88, c[0x0][0x278] ;  /* 0x00009e00ff587b82 */ /* 0x000ee20000000800 */
[----:B----4-:R-:W-:Y:S01]  /*62750*/  IMAD R239, R239, 0x162, RZ ;  /* 0x00000162efef7824 */ /* 0x010fe200078e02ff */
[----:B------:R-:W-:Y:S01]  /*62760*/  PRMT R92, R164, 0x7632, R92 ;  /* 0x00007632a45c7816 */ /* 0x000fe2000000005c */
[----:B------:R-:W-:-:S05]  /*62770*/  IMAD R81, R81, 0x161, RZ ;  /* 0x0000016151517824 */ /* 0x000fca00078e02ff */
[----:B------:R-:W4:Y:S01]  /*62780*/  LDC R80, c[0x0][0x278] ;  /* 0x00009e00ff507b82 */ /* 0x000f220000000800 */
[----:B------:R-:W-:-:S07]  /*62790*/  LEA.HI.X.SX32 R47, R239, R245, 0x1, P3 ;  /* 0x000000f5ef2f7211 */ /* 0x000fce00018f0eff */
[----:B------:R-:W1:Y:S01]  /*627a0*/  LDC R239, c[0x0][0x278] ;  /* 0x00009e00ffef7b82 */ /* 0x000e620000000800 */
[----:B------:R-:W-:Y:S04]  /*627b0*/  STG.E.U16 desc[UR60][R48.64], R91 ;  /* 0x0000005b30007986 */ /* 0x000fe8000c10153c */
[----:B------:R3:W-:Y:S01]  /*627c0*/  STG.E.U16 desc[UR60][R50.64], R164 ;  /* 0x000000a432007986 */ /* 0x0007e2000c10153c */
[----:B--2---:R-:W-:Y:S02]  /*627d0*/  IMAD R87, R87, 0x2c6, RZ ;  /* 0x000002c657577824 */ /* 0x004fe400078e02ff */
[----:B0-----:R-:W-:Y:S01]  /*627e0*/  IMAD R89, R89, 0x2ca, RZ ;  /* 0x000002ca59597824 */ /* 0x001fe200078e02ff */
[----:B------:R-:W0:Y:S01]  /*627f0*/  LDC R84, c[0x0][0x278] ;  /* 0x00009e00ff547b82 */ /* 0x000e220000000800 */
[----:B---3--:R-:W-:-:S07]  /*62800*/  IADD3 R50, P3, R85, R244, RZ ;  /* 0x000000f455327210 */ /* 0x008fce0007f7e0ff */
[----:B------:R-:W2:Y:S01]  /*62810*/  LDC R90, c[0x0][0x278] ;  /* 0x00009e00ff5a7b82 */ /* 0x000ea20000000800 */
[----:B-1----:R-:W-:Y:S01]  /*62820*/  IMAD R239, R239, 0x164, RZ ;  /* 0x00000164efef7824 */ /* 0x002fe200078e02ff */
[-C--:B------:R-:W-:Y:S01]  /*62830*/  IADD3 R52, P4, R83, R244.reuse, RZ ;  /* 0x000000f453347210 */ /* 0x080fe20007f9e0ff */
[----:B------:R-:W-:Y:S01]  /*62840*/  IMAD R49, R82, 0x163, RZ ;  /* 0x0000016352317824 */ /* 0x000fe200078e02ff */
[----:B------:R-:W-:-:S04]  /*62850*/  IADD3 R48, P0, R87, R244, RZ ;  /* 0x000000f457307210 */ /* 0x000fc80007f1e0ff */
[----:B------:R-:W1:Y:S01]  /*62860*/  LDC R85, c[0x0][0x278] ;  /* 0x00009e00ff557b82 */ /* 0x000e620000000800 */
[----:B------:R-:W-:-:S07]  /*62870*/  LEA.HI.X.SX32 R51, R239, R245, 0x1, P3 ;  /* 0x000000f5ef337211 */ /* 0x000fce00018f0eff */
[----:B------:R-:W3:Y:S01]  /*62880*/  LDC R239, c[0x0][0x278] ;  /* 0x00009e00ffef7b82 */ /* 0x000ee20000000800 */
[-C--:B------:R-:W-:Y:S01]  /*62890*/  LEA.HI.X.SX32 R53, R81, R245.reuse, 0x1, P4 ;  /* 0x000000f551357211 */ /* 0x080fe200020f0eff */
[----:B------:R-:W-:Y:S01]  /*628a0*/  IMAD R87, R86, 0x2cc, RZ ;  /* 0x000002cc56577824 */ /* 0x000fe200078e02ff */
[----:B------:R-:W-:-:S03]  /*628b0*/  LEA.HI.X.SX32 R49, R49, R245, 0x1, P0 ;  /* 0x000000f531317211 */ /* 0x000fc600000f0eff */
[----:B------:R4:W-:Y:S01]  /*628c0*/  STG.E.U16 desc[UR60][R52.64], R92 ;  /* 0x0000005c34007986 */ /* 0x0009e2000c10153c */
[----:B------:R-:W-:Y:S01]  /*628d0*/  PRMT R91, R166, 0x7632, R91 ;  /* 0x00007632a65b7816 */ /* 0x000fe2000000005b */
[----:B------:R-:W0:Y:S02]  /*628e0*/  LDC R81, c[0x0][0x278] ;  /* 0x00009e00ff517b82 */ /* 0x000e240000000800 */
[----:B------:R2:W-:Y:S06]  /*628f0*/  STG.E.U16 desc[UR60][R46.64], R165 ;  /* 0x000000a52e007986 */ /* 0x0005ec000c10153c */
[----:B------:R-:W1:Y:S01]  /*62900*/  LDC R82, c[0x0][0x278] ;  /* 0x00009e00ff527b82 */ /* 0x000e620000000800 */
[----:B----4-:R-:W-:-:S02]  /*62910*/  IADD3 R52, P4, R89, R244, RZ ;  /* 0x000000f459347210 */ /* 0x010fc40007f9e0ff */
[----:B------:R-:W-:Y:S01]  /*62920*/  PRMT R89, R165, 0x7632, R89 ;  /* 0x00007632a5597816 */ /* 0x000fe20000000059 */
[----:B--2---:R-:W-:Y:S01]  /*62930*/  IMAD R47, R88, 0x2ce, RZ ;  /* 0x000002ce582f7824 */ /* 0x004fe200078e02ff */
[----:B------:R-:W-:Y:S01]  /*62940*/  IADD3 R46, P3, R87, R244, RZ ;  /* 0x000000f4572e7210 */ /* 0x000fe20007f7e0ff */
[----:B---3--:R-:W-:Y:S02]  /*62950*/  IMAD R239, R239, 0x166, RZ ;  /* 0x00000166efef7824 */ /* 0x008fe400078e02ff */
[----:B------:R2:W-:Y:S01]  /*62960*/  STG.E.U16 desc[UR60][R48.64], R89 ;  /* 0x0000005930007986 */ /* 0x0005e2000c10153c */
[----:B------:R-:W-:Y:S01]  /*62970*/  IMAD R53, R80, 0x165, RZ ;  /* 0x0000016550357824 */ /* 0x000fe200078e02ff */
[----:B------:R-:W3:Y:S01]  /*62980*/  LDC R83, c[0x0][0x278] ;  /* 0x00009e00ff537b82 */ /* 0x000ee20000000800 */
[----:B0-----:R-:W-:Y:S01]  /*62990*/  IMAD R81, R81, 0x167, RZ ;  /* 0x0000016751517824 */ /* 0x001fe200078e02ff */
[----:B------:R-:W-:-:S06]  /*629a0*/  PRMT R88, R167, 0x7632, R88 ;  /* 0x00007632a7587816 */ /* 0x000fcc0000000058 */
[----:B------:R-:W0:Y:S01]  /*629b0*/  LDC R86, c[0x0][0x278] ;  /* 0x00009e00ff567b82 */ /* 0x000e220000000800 */
[----:B--2---:R-:W-:Y:S02]  /*629c0*/  IADD3 R48, P0, R47, R244, RZ ;  /* 0x000000f42f307210 */ /* 0x004fe40007f1e0ff */
[----:B------:R-:W-:-:S05]  /*629d0*/  LEA.HI.X.SX32 R47, R239, R245, 0x1, P3 ;  /* 0x000000f5ef2f7211 */ /* 0x000fca00018f0eff */
[----:B------:R-:W2:Y:S01]  /*629e0*/  LDC R239, c[0x0][0x278] ;  /* 0x00009e00ffef7b82 */ /* 0x000ea20000000800 */
[----:B------:R-:W-:Y:S01]  /*629f0*/  IMAD R49, R84, 0x2d0, RZ ;  /* 0x000002d054317824 */ /* 0x000fe200078e02ff */
[----:B------:R-:W-:Y:S01]  /*62a00*/  LEA.HI.X.SX32 R53, R53, R245, 0x1, P4 ;  /* 0x000000f535357211 */ /* 0x000fe200020f0eff */
[----:B------:R4:W-:Y:S04]  /*62a10*/  STG.E.U16 desc[UR60][R50.64], R166 ;  /* 0x000000a632007986 */ /* 0x0009e8000c10153c */
[----:B------:R4:W-:Y:S01]  /*62a20*/  STG.E.U16 desc[UR60][R52.64], R91 ;  /* 0x0000005b34007986 */ /* 0x0009e2000c10153c */
[----:B-1----:R-:W-:Y:S01]  /*62a30*/  IMAD R89, R82, 0x2d4, RZ ;  /* 0x000002d452597824 */ /* 0x002fe200078e02ff */
[----:B------:R-:W1:Y:S01]  /*62a40*/  LDC R80, c[0x0][0x278] ;  /* 0x00009e00ff507b82 */ /* 0x000e620000000800 */
[----:B----4-:R-:W-:Y:S01]  /*62a50*/  IMAD R51, R90, 0x2d2, RZ ;  /* 0x000002d25a337824 */ /* 0x010fe200078e02ff */
[----:B------:R-:W-:-:S06]  /*62a60*/  IADD3 R50, P3, R49, R244, RZ ;  /* 0x000000f431327210 */ /* 0x000fcc0007f7e0ff */
[----:B------:R-:W4:Y:S01]  /*62a70*/  LDC R87, c[0x0][0x278] ;  /* 0x00009e00ff577b82 */ /* 0x000f220000000800 */
[----:B------:R-:W-:Y:S01]  /*62a80*/  IADD3 R52, P4, R51, R244, RZ ;  /* 0x000000f433347210 */ /* 0x000fe20007f9e0ff */
[----:B--2---:R-:W-:Y:S01]  /*62a90*/  IMAD R239, R239, 0x168, RZ ;  /* 0x00000168efef7824 */ /* 0x004fe200078e02ff */
[----:B------:R2:W-:Y:S01]  /*62aa0*/  STG.E.U16 desc[UR60][R46.64], R167 ;  /* 0x000000a72e007986 */ /* 0x0005e2000c10153c */
[----:B---3--:R-:W-:Y:S01]  /*62ab0*/  IMAD R53, R83, 0x169, RZ ;  /* 0x0000016953357824 */ /* 0x008fe200078e02ff */
[----:B------:R-:W-:-:S03]  /*62ac0*/  LEA.HI.X.SX32 R49, R81, R245, 0x1, P0 ;  /* 0x000000f551317211 */ /* 0x000fc600000f0eff */
[----:B------:R-:W3:Y:S01]  /*62ad0*/  LDC R83, c[0x0][0x278] ;  /* 0x00009e00ff537b82 */ /* 0x000ee20000000800 */
[----:B------:R-:W-:-:S07]  /*62ae0*/  LEA.HI.X.SX32 R51, R239, R245, 0x1, P3 ;  /* 0x000000f5ef337211 */ /* 0x000fce00018f0eff */
[----:B------:R-:W1:Y:S01]  /*62af0*/  LDC R239, c[0x0][0x278] ;  /* 0x00009e00ffef7b82 */ /* 0x000e620000000800 */
[----:B--2---:R-:W-:Y:S01]  /*62b00*/  IMAD R47, R85, 0x2d6, RZ ;  /* 0x000002d6552f7824 */ /* 0x004fe200078e02ff */
[-C--:B------:R-:W-:Y:S01]  /*62b10*/  IADD3 R46, P0, R89, R244.reuse, RZ ;  /* 0x000000f4592e7210 */ /* 0x080fe20007f1e0ff */
[----:B------:R2:W-:Y:S01]  /*62b20*/  STG.E.U16 desc[UR60][R48.64], R88 ;  /* 0x0000005830007986 */ /* 0x0005e2000c10153c */
[----:B0-----:R-:W-:Y:S01]  /*62b30*/  IMAD R91, R86, 0x2d8, RZ ;  /* 0x000002d8565b7824 */ /* 0x001fe200078e02ff */
[----:B------:R-:W-:Y:S02]  /*62b40*/  LEA.HI.X.SX32 R53, R53, R245, 0x1, P4 ;  /* 0x000000f535357211 */ /* 0x000fe400020f0eff */
[----:B------:R-:W-:Y:S01]  /*62b50*/  PRMT R90, R168, 0x7632, R90 ;  /* 0x00007632a85a7816 */ /* 0x000fe2000000005a */
[----:B------:R-:W0:Y:S01]  /*62b60*/  LDC R84, c[0x0][0x278] ;  /* 0x00009e00ff547b82 */ /* 0x000e220000000800 */
[----:B--2---:R-:W-:-:S07]  /*62b70*/  IADD3 R48, P3, R47, R244, RZ ;  /* 0x000000f42f307210 */ /* 0x004fce0007f7e0ff */
[----:B------:R-:W2:Y:S01]  /*62b80*/  LDC R81, c[0x0][0x278] ;  /* 0x00009e00ff517b82 */ /* 0x000ea20000000800 */
[----:B-1----:R-:W-:Y:S01]  /*62b90*/  IMAD R239, R239, 0x16a, RZ ;  /* 0x0000016aefef7824 */ /* 0x002fe200078e02ff */
[----:B------:R1:W-:Y:S06]  /*62ba0*/  STG.E.U16 desc[UR60][R50.64], R168 ;  /* 0x000000a832007986 */ /* 0x0003ec000c10153c */
[----:B------:R-:W2:Y:S01]  /*62bb0*/  LDC R85, c[0x0][0x278] ;  /* 0x00009e00ff557b82 */ /* 0x000ea20000000800 */
[----:B------:R-:W-:-:S07]  /*62bc0*/  LEA.HI.X.SX32 R47, R239, R245, 0x1, P0 ;  /* 0x000000f5ef2f7211 */ /* 0x000fce00000f0eff */
[----:B------:R-:W4:Y:S01]  /*62bd0*/  LDC R239, c[0x0][0x278] ;  /* 0x00009e00ffef7b82 */ /* 0x000f220000000800 */
[----:B-1----:R-:W-:Y:S01]  /*62be0*/  IADD3 R50, P4, R91, R244, RZ ;  /* 0x000000f45b327210 */ /* 0x002fe20007f9e0ff */
[----:B------:R1:W-:Y:S06]  /*62bf0*/  STG.E.U16 desc[UR60][R52.64], R90 ;  /* 0x0000005a34007986 */ /* 0x0003ec000c10153c */
[----:B------:R-:W2:Y:S08]  /*62c00*/  LDC R86, c[0x0][0x278] ;  /* 0x00009e00ff567b82 */ /* 0x000eb00000000800 */
[----:B-1----:R-:W1:Y:S01]  /*62c10*/  LDC R52, c[0x0][0x278] ;  /* 0x00009e00ff347b82 */ /* 0x002e620000000800 */
[----:B----4-:R-:W-:-:S07]  /*62c20*/  IMAD R239, R239, 0x16c, RZ ;  /* 0x0000016cefef7824 */ /* 0x010fce00078e02ff */
[----:B------:R-:W4:Y:S01]  /*62c30*/  LDC R88, c[0x0][0x278] ;  /* 0x00009e00ff587b82 */ /* 0x000f220000000800 */
[----:B------:R-:W-:-:S07]  /*62c40*/  LEA.HI.X.SX32 R51, R239, R245, 0x1, P4 ;  /* 0x000000f5ef337211 */ /* 0x000fce00020f0eff */
[----:B------:R-:W1:Y:S01]  /*62c50*/  LDC R239, c[0x0][0x278] ;  /* 0x00009e00ffef7b82 */ /* 0x000e620000000800 */
[----:B---3--:R-:W-:-:S07]  /*62c60*/  IMAD R53, R83, 0x2da, RZ ;  /* 0x000002da53357824 */ /* 0x008fce00078e02ff */
[----:B------:R-:W3:Y:S01]  /*62c70*/  LDC R83, c[0x0][0x278] ;  /* 0x00009e00ff537b82 */ /* 0x000ee20000000800 */
[----:B------:R-:W-:Y:S01]  /*62c80*/  IMAD R49, R80, 0x16b, RZ ;  /* 0x0000016b50317824 */ /* 0x000fe200078e02ff */
[----:B------:R-:W-:Y:S01]  /*62c90*/  PRMT R90, R169, 0x7632, R90 ;  /* 0x00007632a95a7816 */ /* 0x000fe2000000005a */
[----:B------:R2:W-:Y:S01]  /*62ca0*/  STG.E.U16 desc[UR60][R46.64], R169 ;  /* 0x000000a92e007986 */ /* 0x0005e2000c10153c */
[----:B0-----:R-:W-:Y:S02]  /*62cb0*/  IMAD R89, R84, 0x2dc, RZ ;  /* 0x000002dc54597824 */ /* 0x001fe400078e02ff */
[----:B------:R-:W-:Y:S02]  /*62cc0*/  LEA.HI.X.SX32 R49, R49, R245, 0x1, P3 ;  /* 0x000000f531317211 */ /* 0x000fe400018f0eff */
[----:B------:R-:W0:Y:S01]  /*62cd0*/  LDC R80, c[0x0][0x278] ;  /* 0x00009e00ff507b82 */ /* 0x000e220000000800 */
[----:B------:R-:W-:Y:S02]  /*62ce0*/  IMAD R87, R87, 0x2de, RZ ;  /* 0x000002de57577824 */ /* 0x000fe400078e02ff */
[----:B--2---:R-:W-:Y:S01]  /*62cf0*/  IMAD R85, R85, 0x2e0, RZ ;  /* 0x000002e055557824 */ /* 0x004fe200078e02ff */
[----:B------:R2:W-:Y:S01]  /*62d00*/  STG.E.U16 desc[UR60][R48.64], R90 ;  /* 0x0000005a30007986 */ /* 0x0005e2000c10153c */
[----:B------:R-:W-:-:S03]  /*62d10*/  IMAD R47, R81, 0x16d, RZ ;  /* 0x0000016d512f7824 */ /* 0x000fc600078e02ff */
[----:B------:R-:W0:Y:S01]  /*62d20*/  LDC R84, c[0x0][0x278] ;  /* 0x00009e00ff547b82 */ /* 0x000e220000000800 */
[----:B------:R-:W-:Y:S01]  /*62d30*/  IADD3 R46, P3, R53, R244, RZ ;  /* 0x000000f4352e7210 */ /* 0x000fe20007f7e0ff */
[----:B------:R4:W-:Y:S01]  /*62d40*/  STG.E.U16 desc[UR60][R50.64], R170 ;  /* 0x000000aa32007986 */ /* 0x0009e2000c10153c */
[----:B-1----:R-:W-:Y:S02]  /*62d50*/  IMAD R239, R239, 0x16e, RZ ;  /* 0x0000016eefef7824 */ /* 0x002fe400078e02ff */
[----:B------:R-:W-:-:S03]  /*62d60*/  LEA.HI.X.SX32 R47, R47, R245, 0x1, P3 ;  /* 0x000000f52f2f7211 */ /* 0x000fc600018f0eff */
[----:B------:R-:W1:Y:S01]  /*62d70*/  LDC R82, c[0x0][0x278] ;  /* 0x00009e00ff527b82 */ /* 0x000e620000000800 */
[-C--:B--2---:R-:W-:Y:S02]  /*62d80*/  IADD3 R48, P0, R89, R244.reuse, RZ ;  /* 0x000000f459307210 */ /* 0x084fe40007f1e0ff */
[----:B------:R-:W-:Y:S01]  /*62d90*/  PRMT R91, R170, 0x7632, R91 ;  /* 0x00007632aa5b7816 */ /* 0x000fe2000000005b */
[----:B----4-:R-:W-:Y:S01]  /*62da0*/  IMAD R51, R52, 0x16f, RZ ;  /* 0x0000016f34337824 */ /* 0x010fe200078e02ff */
[-C--:B------:R-:W-:Y:S01]  /*62db0*/  IADD3 R50, P3, R87, R244.reuse, RZ ;  /* 0x000000f457327210 */ /* 0x080fe20007f7e0ff */
[----:B---3--:R-:W-:Y:S01]  /*62dc0*/  IMAD R83, R83, 0x2e4, RZ ;  /* 0x000002e453537824 */ /* 0x008fe200078e02ff */
[----:B------:R-:W-:Y:S01]  /*62dd0*/  IADD3 R52, P4, R85, R244, RZ ;  /* 0x000000f455347210 */ /* 0x000fe20007f9e0ff */
[----:B------:R-:W2:Y:S01]  /*62de0*/  LDC R87, c[0x0][0x278] ;  /* 0x00009e00ff577b82 */ /* 0x000ea20000000800 */
[-C--:B------:R-:W-:Y:S02]  /*62df0*/  LEA.HI.X.SX32 R49, R239, R245.reuse, 0x1, P0 ;  /* 0x000000f5ef317211 */ /* 0x080fe400000f0eff */
[----:B------:R-:W-:-:S02]  /*62e00*/  LEA.HI.X.SX32 R51, R51, R245, 0x1, P3 ;  /* 0x000000f533337211 */ /* 0x000fc400018f0eff */
[----:B------:R-:W-:Y:S01]  /*62e10*/  PRMT R90, R171, 0x7632, R90 ;  /* 0x00007632ab5a7816 */ /* 0x000fe2000000005a */
[----:B------:R-:W-:Y:S01]  /*62e20*/  IMAD R89, R86, 0x2e2, RZ ;  /* 0x000002e256597824 */ /* 0x000fe200078e02ff */
[----:B------:R-:W-:Y:S01]  /*62e30*/  LEA.HI.X.SX32 R53, R251, R245, 0x1, P4 ;  /* 0x000000f5fb357211 */ /* 0x000fe200020f0eff */
[----:B------:R-:W3:Y:S01]  /*62e40*/  LDC R85, c[0x0][0x278] ;  /* 0x00009e00ff557b82 */ /* 0x000ee20000000800 */
[----:B------:R4:W-:Y:S04]  /*62e50*/  STG.E.U16 desc[UR60][R46.64], R91 ;  /* 0x0000005b2e007986 */ /* 0x0009e8000c10153c */
[----:B------:R-:W-:Y:S03]  /*62e60*/  STG.E.U16 desc[UR60][R48.64], R171 ;  /* 0x000000ab30007986 */ /* 0x000fe6000c10153c */
[----:B------:R-:W2:Y:S01]  /*62e70*/  LDC R81, c[0x0][0x278] ;  /* 0x00009e00ff517b82 */ /* 0x000ea20000000800 */
[----:B------:R0:W-:Y:S04]  /*62e80*/  STG.E.U16 desc[UR60][R50.64], R90 ;  /* 0x0000005a32007986 */ /* 0x0001e8000c10153c */
[----:B------:R1:W-:Y:S03]  /*62e90*/  STG.E.U16 desc[UR60][R52.64], R172 ;  /* 0x000000ac34007986 */ /* 0x0003e6000c10153c */
[----:B------:R-:W2:Y:S01]  /*62ea0*/  LDC R86, c[0x0][0x278] ;  /* 0x00009e00ff567b82 */ /* 0x000ea20000000800 */
[----:B----4-:R-:W-:Y:S01]  /*62eb0*/  IMAD R91, R88, 0x2e6, RZ ;  /* 0x000002e6585b7824 */ /* 0x010fe200078e02ff */
[----:B------:R-:W4:Y:S01]  /*62ec0*/  LDL.LU R239, [R1+0x600] ;  /* 0x0006000001ef7983 */ /* 0x000f220000300800 */
[----:B0-----:R-:W-:Y:S01]  /*62ed0*/  IADD3 R50, P3, R83, R244, RZ ;  /* 0x000000f453327210 */ /* 0x001fe20007f7e0ff */
[----:B------:R-:W-:-:S04]  /*62ee0*/  IMAD R47, R80, 0x171, RZ ;  /* 0x00000171502f7824 */ /* 0x000fc800078e02ff */
[----:B------:R-:W0:Y:S01]  /*62ef0*/  LDC R88, c[0x0][0x278] ;  /* 0x00009e00ff587b82 */ /* 0x000e220000000800 */
[-C--:B------:R-:W-:Y:S02]  /*62f00*/  IADD3 R48, P4, R91, R244.reuse, RZ ;  /* 0x000000f45b307210 */ /* 0x080fe40007f9e0ff */
[----:B------:R-:W-:Y:S01]  /*62f10*/  IADD3 R46, P0, R89, R244, RZ ;  /* 0x000000f4592e7210 */ /* 0x000fe20007f1e0ff */
[----:B-1----:R-:W-:Y:S01]  /*62f20*/  IMAD R49, R82, 0x173, RZ ;  /* 0x0000017352317824 */ /* 0x002fe200078e02ff */
[----:B------:R-:W-:Y:S01]  /*62f30*/  PRMT R172, R172, 0x7632, R172 ;  /* 0x00007632acac7816 */ /* 0x000fe200000000ac */
[----:B---3--:R-:W-:Y:S01]  /*62f40*/  IMAD R85, R85, 0x2ea, RZ ;  /* 0x000002ea55557824 */ /* 0x008fe200078e02ff */
[----:B------:R-:W-:Y:S01]  /*62f50*/  PRMT R90, R173, 0x7632, R90 ;  /* 0x00007632ad5a7816 */ /* 0x000fe2000000005a */
[----:B------:R-:W1:Y:S01]  /*62f60*/  LDC R52, c[0x0][0x278] ;  /* 0x00009e00ff347b82 */ /* 0x000e620000000800 */
[----:B------:R-:W-:Y:S01]  /*62f70*/  IMAD R91, R84, 0x2e8, RZ ;  /* 0x000002e8545b7824 */ /* 0x000fe200078e02ff */
[----:B------:R-:W3:Y:S06]  /*62f80*/  LDL.LU R238, [R1+0x388] ;  /* 0x0003880001ee7983 */ /* 0x000eec0000300800 */
[----:B------:R-:W0:Y:S01]  /*62f90*/  LDC R83, c[0x0][0x278] ;  /* 0x00009e00ff537b82 */ /* 0x000e220000000800 */
[-C--:B------:R-:W-:Y:S01]  /*62fa0*/  LEA.HI.X.SX32 R47, R47, R245.reuse, 0x1, P0 ;  /* 0x000000f52f2f7211 */ /* 0x080fe200000f0eff */
[----:B--2---:R-:W-:Y:S01]  /*62fb0*/  IMAD R87, R87, 0x2ec, RZ ;  /* 0x000002ec57577824 */ /* 0x004fe200078e02ff */
[----:B------:R-:W-:Y:S01]  /*62fc0*/  LEA.HI.X.SX32 R51, R247, R245, 0x1, P3 ;  /* 0x000000f5f7337211 */ /* 0x000fe200018f0eff */
[----:B------:R-:W-:-:S04]  /*62fd0*/  IMAD R53, R81, 0x175, RZ ;  /* 0x0000017551357824 */ /* 0x000fc800078e02ff */
[----:B------:R-:W2:Y:S01]  /*62fe0*/  LDC R89, c[0x0][0x278] ;  /* 0x00009e00ff597b82 */ /* 0x000ea20000000800 */
[----:B------:R-:W-:-:S07]  /*62ff0*/  LEA.HI.X.SX32 R49, R49, R245, 0x1, P4 ;  /* 0x000000f531317211 */ /* 0x000fce00020f0eff */
[----:B------:R-:W2:Y:S01]  /*63000*/  LDC R84, c[0x0][0x278] ;  /* 0x00009e00ff547b82 */ /* 0x000ea20000000800 */
[----:B------:R1:W-:Y:S07]  /*63010*/  STG.E.U16 desc[UR60][R46.64], R172 ;  /* 0x000000ac2e007986 */ /* 0x0003ee000c10153c */
[----:B------:R-:W2:Y:S01]  /*63020*/  LDC R80, c[0x0][0x278] ;  /* 0x00009e00ff507b82 */ /* 0x000ea20000000800 */
[----:B------:R1:W-:Y:S07]  /*63030*/  STG.E.U16 desc[UR60][R50.64], R173 ;  /* 0x000000ad32007986 */ /* 0x0003ee000c10153c */
[----:B------:R-:W2:Y:S01]  /*63040*/  LDC R82, c[0x0][0x278] ;  /* 0x00009e00ff527b82 */ /* 0x000ea20000000800 */
[-C--:B-1----:R-:W-:Y:S01]  /*63050*/  IADD3 R46, P3, R91, R244.reuse, RZ ;  /* 0x000000f45b2e7210 */ /* 0x082fe20007f7e0ff */
[----:B------:R1:W-:Y:S03]  /*63060*/  STG.E.U16 desc[UR60][R48.64], R90 ;  /* 0x0000005a30007986 */ /* 0x0003e6000c10153c */
[----:B------:R-:W-:Y:S01]  /*63070*/  LEA.HI.X.SX32 R47, R79, R245, 0x1, P3 ;  /* 0x000000f54f2f7211 */ /* 0x000fe200018f0eff */
[----:B------:R-:W3:Y:S02]  /*63080*/  LDL.LU R94, [R1+0x5ec] ;  /* 0x0005ec00015e7983 */ /* 0x000ee40000300800 */
[----:B------:R-:W2:Y:S01]  /*63090*/  LDC R81, c[0x0][0x278] ;  /* 0x00009e00ff517b82 */ /* 0x000ea20000000800 */
[----:B------:R-:W-:Y:S01]  /*630a0*/  IADD3 R50, P3, R87, R244, RZ ;  /* 0x000000f457327210 */ /* 0x000fe20007f7e0ff */
[----:B------:R-:W-:-:S02]  /*630b0*/  IMAD R79, R52, 0x177, RZ ;  /* 0x00000177344f7824 */ /* 0x000fc400078e02ff */
[----:B-1----:R-:W-:Y:S01]  /*630c0*/  IMAD R49, R86, 0x2ee, RZ ;  /* 0x000002ee56317824 */ /* 0x002fe200078e02ff */
[-C--:B------:R-:W-:Y:S01]  /*630d0*/  IADD3 R48, P0, R85, R244.reuse, RZ ;  /* 0x000000f455307210 */ /* 0x080fe20007f1e0ff */
[----:B0-----:R-:W-:Y:S02]  /*630e0*/  IMAD R87, R83, 0x2f0, RZ ;  /* 0x000002f053577824 */ /* 0x001fe400078e02ff */
[----:B------:R-:W0:Y:S01]  /*630f0*/  LDC R85, c[0x0][0x278] ;  /* 0x00009e00ff557b82 */ /* 0x000e220000000800 */
[----:B------:R1:W-:Y:S01]  /*63100*/  STG.E.U16 desc[UR60][R46.64], R174 ;  /* 0x000000ae2e007986 */ /* 0x0003e2000c10153c */
[----:B------:R-:W-:Y:S02]  /*63110*/  IADD3 R52, P4, R49, R244, RZ ;  /* 0x000000f431347210 */ /* 0x000fe40007f9e0ff */
[----:B------:R-:W-:Y:S02]  /*63120*/  LEA.HI.X.SX32 R49, R53, R245, 0x1, P0 ;  /* 0x000000f535317211 */ /* 0x000fe400000f0eff */
[----:B------:R-:W-:-:S02]  /*63130*/  PRMT R86, R174, 0x7632, R86 ;  /* 0x00007632ae567816 */ /* 0x000fc40000000056 */
[-C--:B------:R-:W-:Y:S01]  /*63140*/  LEA.HI.X.SX32 R51, R78, R245.reuse, 0x1, P3 ;  /* 0x000000f54e337211 */ /* 0x080fe200018f0eff */
[----:B------:R-:W0:Y:S01]  /*63150*/  LDC R83, c[0x0][0x278] ;  /* 0x00009e00ff537b82 */ /* 0x000e220000000800 */
[----:B-1----:R-:W-:Y:S01]  /*63160*/  IMAD R47, R88, 0x2f2, RZ ;  /* 0x000002f2582f7824 */ /* 0x002fe200078e02ff */
[----:B------:R-:W-:Y:S01]  /*63170*/  IADD3 R46, P3, R87, R244, RZ ;  /* 0x000000f4572e7210 */ /* 0x000fe20007f7e0ff */
[----:B------:R1:W-:Y:S01]  /*63180*/  STG.E.U16 desc[UR60][R48.64], R86 ;  /* 0x0000005630007986 */ /* 0x0003e2000c10153c */
[----:B------:R-:W-:-:S04]  /*63190*/  LEA.HI.X.SX32 R53, R79, R245, 0x1, P4 ;  /* 0x000000f54f357211 */ /* 0x000fc800020f0eff */
[----:B------:R-:W0:Y:S01]  /*631a0*/  LDC R78, c[0x0][0x278] ;  /* 0x00009e00ff4e7b82 */ /* 0x000e220000000800 */
[----:B------:R-:W-:Y:S01]  /*631b0*/  PRMT R90, R175, 0x7632, R90 ;  /* 0x00007632af5a7816 */ /* 0x000fe2000000005a */
[----:B--2---:R-:W-:Y:S01]  /*631c0*/  IMAD R89, R89, 0x2f6, RZ ;  /* 0x000002f659597824 */ /* 0x004fe200078e02ff */
[----:B------:R2:W-:Y:S01]  /*631d0*/  STG.E.U16 desc[UR60][R50.64], R175 ;  /* 0x000000af32007986 */ /* 0x0005e2000c10153c */
[----:B------:R-:W-:Y:S02]  /*631e0*/  IMAD R79, R80, 0x179, RZ ;  /* 0x00000179504f7824 */ /* 0x000fe400078e02ff */
[----:B-1----:R-:W-:Y:S01]  /*631f0*/  IMAD R49, R84, 0x2f4, RZ ;  /* 0x000002f454317824 */ /* 0x002fe200078e02ff */
[-C--:B------:R-:W-:Y:S01]  /*63200*/  IADD3 R48, P0, R47, R244.reuse, RZ ;  /* 0x000000f42f307210 */ /* 0x080fe20007f1e0ff */
[----:B------:R1:W-:Y:S01]  /*63210*/  STG.E.U16 desc[UR60][R52.64], R90 ;  /* 0x0000005a34007986 */ /* 0x0003e2000c10153c */
[----:B------:R-:W-:Y:S01]  /*63220*/  LEA.HI.X.SX32 R47, R77, R245, 0x1, P3 ;  /* 0x000000f54d2f7211 */ /* 0x000fe200018f0eff */
[----:B------:R-:W0:Y:S01]  /*63230*/  LDC R80, c[0x0][0x278] ;  /* 0x00009e00ff507b82 */ /* 0x000e220000000800 */
[----:B--2---:R-:W-:-:S07]  /*63240*/  IADD3 R50, P3, R49, R244, RZ ;  /* 0x000000f431327210 */ /* 0x004fce0007f7e0ff */
[----:B------:R-:W2:Y:S01]  /*63250*/  LDC R77, c[0x0][0x278] ;  /* 0x00009e00ff4d7b82 */ /* 0x000ea20000000800 */
[----:B-1----:R-:W-:Y:S01]  /*63260*/  IMAD R53, R82, 0x17b, RZ ;  /* 0x0000017b52357824 */ /* 0x002fe200078e02ff */
[----:B------:R-:W-:Y:S02]  /*63270*/  IADD3 R52, P4, R89, R244, RZ ;  /* 0x000000f459347210 */ /* 0x000fe40007f9e0ff */
[-C--:B------:R-:W-:Y:S02]  /*63280*/  LEA.HI.X.SX32 R49, R79, R245.reuse, 0x1, P0 ;  /* 0x000000f54f317211 */ /* 0x080fe400000f0eff */
[----:B------:R-:W-:Y:S01]  /*63290*/  PRMT R82, R176, 0x7632, R82 ;  /* 0x00007632b0527816 */ /* 0x000fe20000000052 */
[----:B------:R1:W-:Y:S01]  /*632a0*/  STG.E.U16 desc[UR60][R46.64], R176 ;  /* 0x000000b02e007986 */ /* 0x0003e2000c10153c */
[-C--:B------:R-:W-:Y:S01]  /*632b0*/  LEA.HI.X.SX32 R51, R76, R245.reuse, 0x1, P3 ;  /* 0x000000f54c337211 */ /* 0x080fe200018f0eff */
[----:B------:R-:W2:Y:S01]  /*632c0*/  LDC R79, c[0x0][0x278] ;  /* 0x00009e00ff4f7b82 */ /* 0x000ea20000000800 */
[----:B------:R-:W-:-:S02]  /*632d0*/  LEA.HI.X.SX32 R53, R53, R245, 0x1, P4 ;  /* 0x000000f535357211 */ /* 0x000fc400020f0eff */
[----:B------:R-:W-:Y:S01]  /*632e0*/  PRMT R84, R177, 0x7632, R84 ;  /* 0x00007632b1547816 */ /* 0x000fe20000000054 */
[----:B------:R0:W-:Y:S04]  /*632f0*/  STG.E.U16 desc[UR60][R48.64], R82 ;  /* 0x0000005230007986 */ /* 0x0001e8000c10153c */
[----:B------:R-:W2:Y:S01]  /*63300*/  LDC R76, c[0x0][0x278] ;  /* 0x00009e00ff4c7b82 */ /* 0x000ea20000000800 */
[----:B-1----:R-:W-:Y:S01]  /*63310*/  IMAD R47, R81, 0x2f8, RZ ;  /* 0x000002f8512f7824 */ /* 0x002fe200078e02ff */
[----:B------:R1:W-:Y:S01]  /*63320*/  STG.E.U16 desc[UR60][R50.64], R177 ;  /* 0x000000b132007986 */ /* 0x0003e2000c10153c */
[----:B0-----:R-:W-:-:S05]  /*63330*/  IMAD R85, R85, 0x2fc, RZ ;  /* 0x000002fc55557824 */ /* 0x001fca00078e02ff */
[----:B------:R-:W0:Y:S01]  /*63340*/  LDC R81, c[0x0][0x278] ;  /* 0x00009e00ff517b82 */ /* 0x000e220000000800 */
[----:B------:R2:W-:Y:S01]  /*63350*/  STG.E.U16 desc[UR60][R52.64], R84 ;  /* 0x0000005434007986 */ /* 0x0005e2000c10153c */
[----:B------:R-:W-:Y:S02]  /*63360*/  IMAD R83, R83, 0x2fa, RZ ;  /* 0x000002fa53537824 */ /* 0x000fe400078e02ff */
[----:B------:R-:W-:Y:S01]  /*63370*/  IMAD R49, R78, 0x17d, RZ ;  /* 0x0000017d4e317824 */ /* 0x000fe200078e02ff */
[----:B-1----:R-:W-:-:S03]  /*63380*/  IADD3 R50, P4, R85, R244, RZ ;  /* 0x000000f455327210 */ /* 0x002fc60007f9e0ff */
[----:B------:R-:W1:Y:S08]  /*63390*/  LDC R78, c[0x0][0x278] ;  /* 0x00009e00ff4e7b82 */ /* 0x000e700000000800 */
[----:B--2---:R-:W2:Y:S01]  /*633a0*/  LDC R52, c[0x0][0x278] ;  /* 0x00009e00ff347b82 */ /* 0x004ea20000000800 */
[-C--:B------:R-:W-:Y:S01]  /*633b0*/  IADD3 R46, P0, R47, R244.reuse, RZ ;  /* 0x000000f42f2e7210 */ /* 0x080fe20007f1e0ff */
[----:B------:R-:W-:Y:S01]  /*633c0*/  IMAD R53, R77, 0x2fe, RZ ;  /* 0x000002fe4d357824 */ /* 0x000fe200078e02ff */
[----:B------:R-:W-:-:S02]  /*633d0*/  IADD3 R48, P3, R83, R244, RZ ;  /* 0x000000f453307210 */ /* 0x000fc40007f7e0ff */
[----:B------:R-:W-:-:S03]  /*633e0*/  LEA.HI.X.SX32 R51, R74, R245, 0x1, P4 ;  /* 0x000000f54a337211 */ /* 0x000fc600020f0eff */
[----:B------:R-:W1:Y:S01]  /*633f0*/  LDC R74, c[0x0][0x278] ;  /* 0x00009e00ff4a7b82 */ /* 0x000e620000000800 */
[-C--:B------:R-:W-:Y:S02]  /*63400*/  LEA.HI.X.SX32 R47, R75, R245.reuse, 0x1, P0 ;  /* 0x000000f54b2f7211 */ /* 0x080fe400000f0eff */
[----:B------:R-:W-:Y:S02]  /*63410*/  LEA.HI.X.SX32 R49, R49, R245, 0x1, P3 ;  /* 0x000000f531317211 */ /* 0x000fe400018f0eff */
[----:B------:R-:W-:-:S03]  /*63420*/  PRMT R83, R178, 0x7632, R83 ;  /* 0x00007632b2537816 */ /* 0x000fc60000000053 */
[----:B------:R-:W1:Y:S01]  /*63430*/  LDC R77, c[0x0][0x278] ;  /* 0x00009e00ff4d7b82 */ /* 0x000e620000000800 */
[----:B------:R0:W-:Y:S01]  /*63440*/  STG.E.U16 desc[UR60][R46.64], R178 ;  /* 0x000000b22e007986 */ /* 0x0001e2000c10153c */
[----:B------:R-:W-:-:S03]  /*63450*/  IMAD R79, R79, 0x300, RZ ;  /* 0x000003004f4f7824 */ /* 0x000fc600078e02ff */
[----:B------:R0:W-:Y:S03]  /*63460*/  STG.E.U16 desc[UR60][R48.64], R83 ;  /* 0x0000005330007986 */ /* 0x0001e6000c10153c */
[----:B------:R-:W1:Y:S01]  /*63470*/  LDC R82, c[0x0][0x278] ;  /* 0x00009e00ff527b82 */ /* 0x000e620000000800 */
[----:B0-----:R-:W-:Y:S02]  /*63480*/  IMAD R81, R81, 0x304, RZ ;  /* 0x0000030451517824 */ /* 0x001fe400078e02ff */
[----:B------:R-:W-:Y:S01]  /*63490*/  IMAD R47, R76, 0x17f, RZ ;  /* 0x0000017f4c2f7824 */ /* 0x000fe200078e02ff */
[----:B------:R-:W-:-:S04]  /*634a0*/  IADD3 R46, P3, R53, R244, RZ ;  /* 0x000000f4352e7210 */ /* 0x000fc80007f7e0ff */
[----:B------:R-:W0:Y:S01]  /*634b0*/  LDC R75, c[0x0][0x278] ;  /* 0x00009e00ff4b7b82 */ /* 0x000e220000000800 */
[----:B------:R-:W-:Y:S01]  /*634c0*/  IMAD R49, R80, 0x302, RZ ;  /* 0x0000030250317824 */ /* 0x000fe200078e02ff */
[----:B------:R2:W-:Y:S01]  /*634d0*/  STG.E.U16 desc[UR60][R50.64], R179 ;  /* 0x000000b332007986 */ /* 0x0005e2000c10153c */
[----:B------:R-:W-:Y:S02]  /*634e0*/  IADD3 R48, P0, R79, R244, RZ ;  /* 0x000000f44f307210 */ /* 0x000fe40007f1e0ff */
[----:B------:R-:W-:-:S03]  /*634f0*/  LEA.HI.X.SX32 R47, R47, R245, 0x1, P3 ;  /* 0x000000f52f2f7211 */ /* 0x000fc600018f0eff */
[----:B------:R-:W0:Y:S01]  /*63500*/  LDC R76, c[0x0][0x278] ;  /* 0x00009e00ff4c7b82 */ /* 0x000e220000000800 */
[----:B------:R-:W-:Y:S01]  /*63510*/  PRMT R84, R179, 0x7632, R84 ;  /* 0x00007632b3547816 */ /* 0x000fe20000000054 */
[----:B--2---:R-:W-:Y:S01]  /*63520*/  IMAD R51, R52, 0x181, RZ ;  /* 0x0000018134337824 */ /* 0x004fe200078e02ff */
[----:B------:R-:W-:-:S05]  /*63530*/  IADD3 R50, P3, R49, R244, RZ ;  /* 0x000000f431327210 */ /* 0x000fca0007f7e0ff */
[----:B------:R-:W2:Y:S01]  /*63540*/  LDC R80, c[0x0][0x278] ;  /* 0x00009e00ff507b82 */ /* 0x000ea20000000800 */
[----:B------:R-:W-:Y:S02]  /*63550*/  IADD3 R52, P4, R81, R244, RZ ;  /* 0x000000f451347210 */ /* 0x000fe40007f9e0ff */
[-C--:B------:R-:W-:Y:S02]  /*63560*/  LEA.HI.X.SX32 R49, R73, R245.reuse, 0x1, P0 ;  /* 0x000000f549317211 */ /* 0x080fe400000f0eff */
[-C--:B------:R-:W-:Y:S02]  /*63570*/  LEA.HI.X.SX32 R51, R51, R245.reuse, 0x1, P3 ;  /* 0x000000f533337211 */ /* 0x080fe400018f0eff */
[----:B------:R-:W-:Y:S01]  /*63580*/  PRMT R83, R180, 0x7632, R83 ;  /* 0x00007632b4537816 */ /* 0x000fe20000000053 */
[----:B------:R-:W2:Y:S01]  /*63590*/  LDC R79, c[0x0][0x278] ;  /* 0x00009e00ff4f7b82 */ /* 0x000ea20000000800 */
[----:B------:R-:W-:Y:S01]  /*635a0*/  LEA.HI.X.SX32 R53, R72, R245, 0x1, P4 ;  /* 0x000000f548357211 */ /* 0x000fe200020f0eff */
[----:B-1----:R-:W-:Y:S01]  /*635b0*/  IMAD R73, R78, 0x306, RZ ;  /* 0x000003064e497824 */ /* 0x002fe200078e02ff */
[----:B------:R1:W-:Y:S01]  /*635c0*/  STG.E.U16 desc[UR60][R46.64], R84 ;  /* 0x000000542e007986 */ /* 0x0003e2000c10153c */
[----:B------:R-:W-:-:S04]  /*635d0*/  IMAD R77, R77, 0x308, RZ ;  /* 0x000003084d4d7824 */ /* 0x000fc800078e02ff */
[----:B------:R-:W4:Y:S01]  /*635e0*/  LDC R72, c[0x0][0x278] ;  /* 0x00009e00ff487b82 */ /* 0x000f220000000800 */
[----:B------:R0:W-:Y:S04]  /*635f0*/  STG.E.U16 desc[UR60][R48.64], R180 ;  /* 0x000000b430007986 */ /* 0x0001e8000c10153c */
[----:B------:R-:W-:Y:S03]  /*63600*/  STG.E.U16 desc[UR60][R50.64], R83 ;  /* 0x0000005332007986 */ /* 0x000fe6000c10153c */
[----:B------:R-:W4:Y:S01]  /*63610*/  LDC R78, c[0x0][0x278] ;  /* 0x00009e00ff4e7b82 */ /* 0x000f220000000800 */
[----:B------:R0:W-:Y:S01]  /*63620*/  STG.E.U16 desc[UR60][R52.64], R181 ;  /* 0x000000b534007986 */ /* 0x0001e2000c10153c */
[----:B-1----:R-:W-:Y:S01]  /*63630*/  IMAD R47, R74, 0x183, RZ ;  /* 0x000001834a2f7824 */ /* 0x002fe200078e02ff */
[----:B------:R-:W-:-:S05]  /*63640*/  IADD3 R46, P0, R73, R244, RZ ;  /* 0x000000f4492e7210 */ /* 0x000fca0007f1e0ff */
[----:B------:R-:W1:Y:S01]  /*63650*/  LDC R74, c[0x0][0x278] ;  /* 0x00009e00ff4a7b82 */ /* 0x000e620000000800 */
[----:B0-----:R-:W-:Y:S01]  /*63660*/  IADD3 R48, P3, R77, R244, RZ ;  /* 0x000000f44d307210 */ /* 0x001fe20007f7e0ff */
[----:B------:R-:W-:-:S06]  /*63670*/  IMAD R81, R82, 0x30a, RZ ;  /* 0x0000030a52517824 */ /* 0x000fcc00078e02ff */
[----:B------:R-:W0:Y:S01]  /*63680*/  LDC R52, c[0x0][0x278] ;  /* 0x00009e00ff347b82 */ /* 0x000e220000000800 */
[-C--:B------:R-:W-:Y:S01]  /*63690*/  LEA.HI.X.SX32 R47, R47, R245.reuse, 0x1, P0 ;  /* 0x000000f52f2f7211 */ /* 0x080fe200000f0eff */
[----:B------:R-:W-:Y:S01]  /*636a0*/  IMAD R51, R75, 0x185, RZ ;  /* 0x000001854b337824 */ /* 0x000fe200078e02ff */
[----:B------:R-:W-:Y:S02]  /*636b0*/  PRMT R181, R181, 0x7632, R181 ;  /* 0x00007632b5b57816 */ /* 0x000fe400000000b5 */
[----:B------:R-:W-:Y:S01]  /*636c0*/  LEA.HI.X.SX32 R49, R71, R245, 0x1, P3 ;  /* 0x000000f547317211 */ /* 0x000fe200018f0eff */
[----:B------:R-:W-:Y:S01]  /*636d0*/  IMAD R71, R76, 0x30c, RZ ;  /* 0x0000030c4c477824 */ /* 0x000fe200078e02ff */
[----:B------:R-:W-:Y:S01]  /*636e0*/  IADD3 R50, P4, R81, R244, RZ ;  /* 0x000000f451327210 */ /* 0x000fe20007f9e0ff */
[----:B------:R-:W1:Y:S01]  /*636f0*/  LDC R75, c[0x0][0x278] ;  /* 0x00009e00ff4b7b82 */ /* 0x000e620000000800 */
[----:B------:R2:W-:Y:S01]  /*63700*/  STG.E.U16 desc[UR60][R46.64], R181 ;  /* 0x000000b52e007986 */ /* 0x0005e2000c10153c */
[----:B------:R-:W-:-:S02]  /*63710*/  PRMT R81, R182, 0x7632, R81 ;  /* 0x00007632b6517816 */ /* 0x000fc40000000051 */
[----:B------:R-:W-:Y:S01]  /*63720*/  LEA.HI.X.SX32 R51, R51, R245, 0x1, P4 ;  /* 0x000000f533337211 */ /* 0x000fe200020f0eff */
[----:B------:R4:W-:Y:S03]  /*63730*/  STG.E.U16 desc[UR60][R48.64], R182 ;  /* 0x000000b630007986 */ /* 0x0009e6000c10153c */
[----:B------:R-:W3:Y:S01]  /*63740*/  LDC R73, c[0x0][0x278] ;  /* 0x00009e00ff497b82 */ /* 0x000ee20000000800 */
[----:B--2---:R-:W-:-:S07]  /*63750*/  IADD3 R46, P3, R71, R244, RZ ;  /* 0x000000f4472e7210 */ /* 0x004fce0007f7e0ff */
[----:B------:R-:W2:Y:S01]  /*63760*/  LDC R76, c[0x0][0x278] ;  /* 0x00009e00ff4c7b82 */ /* 0x000ea20000000800 */
[----:B----4-:R-:W-:Y:S01]  /*63770*/  IMAD R49, R80, 0x310, RZ ;  /* 0x0000031050317824 */ /* 0x010fe200078e02ff */
[----:B------:R-:W-:Y:S01]  /*63780*/  LEA.HI.X.SX32 R47, R70, R245, 0x1, P3 ;  /* 0x000000f5462f7211 */ /* 0x000fe200018f0eff */
[----:B------:R4:W-:Y:S01]  /*63790*/  STG.E.U16 desc[UR60][R50.64], R81 ;  /* 0x0000005132007986 */ /* 0x0009e2000c10153c */
[----:B------:R-:W-:-:S04]  /*637a0*/  IMAD R79, R79, 0x30e, RZ ;  /* 0x0000030e4f4f7824 */ /* 0x000fc800078e02ff */
[----:B------:R-:W2:Y:S01]  /*637b0*/  LDC R77, c[0x0][0x278] ;  /* 0x00009e00ff4d7b82 */ /* 0x000ea20000000800 */
[----:B------:R-:W-:Y:S01]  /*637c0*/  IMAD R53, R72, 0x187, RZ ;  /* 0x0000018748357824 */ /* 0x000fe200078e02ff */
[----:B------:R1:W-:Y:S01]  /*637d0*/  STG.E.U16 desc[UR60][R46.64], R183 ;  /* 0x000000b72e007986 */ /* 0x0003e2000c10153c */
[----:B------:R-:W-:Y:S01]  /*637e0*/  IADD3 R48, P0, R79, R244, RZ ;  /* 0x000000f44f307210 */ /* 0x000fe20007f1e0ff */
[----:B----4-:R-:W-:-:S04]  /*637f0*/  IMAD R51, R78, 0x312, RZ ;  /* 0x000003124e337824 */ /* 0x010fc800078e02ff */
[----:B------:R-:W4:Y:S01]  /*63800*/  LDC R70, c[0x0][0x278] ;  /* 0x00009e00ff467b82 */ /* 0x000f220000000800 */
[----:B------:R-:W-:Y:S01]  /*63810*/  IADD3 R50, P3, R49, R244, RZ ;  /* 0x000000f431327210 */ /* 0x000fe20007f7e0ff */
[----:B0-----:R-:W-:-:S06]  /*63820*/  IMAD R71, R52, 0x189, RZ ;  /* 0x0000018934477824 */ /* 0x001fcc00078e02ff */
[----:B------:R-:W0:Y:S01]  /*63830*/  LDC R72, c[0x0][0x278] ;  /* 0x00009e00ff487b82 */ /* 0x000e220000000800 */
[----:B-1----:R-:W-:Y:S01]  /*63840*/  IMAD R47, R74, 0x314, RZ ;  /* 0x000003144a2f7824 */ /* 0x002fe200078e02ff */
[----:B------:R-:W-:Y:S02]  /*63850*/  IADD3 R52, P4, R51, R244, RZ ;  /* 0x000000f433347210 */ /* 0x000fe40007f9e0ff */
[----:B------:R-:W-:-:S04]  /*63860*/  LEA.HI.X.SX32 R51, R69, R245, 0x1, P3 ;  /* 0x000000f545337211 */ /* 0x000fc800018f0eff */
[----:B------:R-:W1:Y:S01]  /*63870*/  LDC R78, c[0x0][0x278] ;  /* 0x00009e00ff4e7b82 */ /* 0x000e620000000800 */
[-C--:B------:R-:W-:Y:S02]  /*63880*/  LEA.HI.X.SX32 R49, R53, R245.reuse, 0x1, P0 ;  /* 0x000000f535317211 */ /* 0x080fe400000f0eff */
[----:B------:R-:W-:-:S05]  /*63890*/  LEA.HI.X.SX32 R53, R71, R245, 0x1, P4 ;  /* 0x000000f547357211 */ /* 0x000fca00020f0eff */
[----:B------:R-:W1:Y:S01]  /*638a0*/  LDC R74, c[0x0][0x278] ;  /* 0x00009e00ff4a7b82 */ /* 0x000e620000000800 */
[----:B------:R-:W-:-:S07]  /*638b0*/  PRMT R80, R183, 0x7632, R80 ;  /* 0x00007632b7507816 */ /* 0x000fce0000000050 */
[----:B------:R-:W1:Y:S01]  /*638c0*/  LDC R79, c[0x0][0x278] ;  /* 0x00009e00ff4f7b82 */ /* 0x000e620000000800 */
[----:B------:R-:W-:-:S07]  /*638d0*/  IMAD R75, R75, 0x316, RZ ;  /* 0x000003164b4b7824 */ /* 0x000fce00078e02ff */
[----:B------:R-:W1:Y:S01]  /*638e0*/  LDC R69, c[0x0][0x278] ;  /* 0x00009e00ff457b82 */ /* 0x000e620000000800 */
[----:B------:R4:W-:Y:S07]  /*638f0*/  STG.E.U16 desc[UR60][R48.64], R80 ;  /* 0x0000005030007986 */ /* 0x0009ee000c10153c */
[----:B------:R-:W1:Y:S01]  /*63900*/  LDC R71, c[0x0][0x278] ;  /* 0x00009e00ff477b82 */ /* 0x000e620000000800 */
[----:B------:R-:W-:Y:S01]  /*63910*/  PRMT R81, R184, 0x7632, R81 ;  /* 0x00007632b8517816 */ /* 0x000fe20000000051 */
[----:B------:R0:W-:Y:S01]  /*63920*/  STG.E.U16 desc[UR60][R50.64], R184 ;  /* 0x000000b832007986 */ /* 0x0001e2000c10153c */
[-C--:B------:R-:W-:Y:S01]  /*63930*/  IADD3 R46, P3, R47, R244.reuse, RZ ;  /* 0x000000f42f2e7210 */ /* 0x080fe20007f7e0ff */
[----:B--2---:R-:W-:Y:S01]  /*63940*/  IMAD R77, R77, 0x31a, RZ ;  /* 0x0000031a4d4d7824 */ /* 0x004fe200078e02ff */
[----:B----4-:R-:W-:Y:S01]  /*63950*/  IADD3 R48, P0, R75, R244, RZ ;  /* 0x000000f44b307210 */ /* 0x010fe20007f1e0ff */
[----:B---3--:R-:W-:Y:S01]  /*63960*/  IMAD R49, R73, 0x18b, RZ ;  /* 0x0000018b49317824 */ /* 0x008fe200078e02ff */
[----:B------:R-:W-:Y:S01]  /*63970*/  LEA.HI.X.SX32 R47, R68, R245, 0x1, P3 ;  /* 0x000000f5442f7211 */ /* 0x000fe200018f0eff */
[----:B------:R2:W-:Y:S01]  /*63980*/  STG.E.U16 desc[UR60][R52.64], R81 ;  /* 0x0000005134007986 */ /* 0x0005e2000c10153c */
[----:B0-----:R-:W-:-:S02]  /*63990*/  IMAD R51, R76, 0x318, RZ ;  /* 0x000003184c337824 */ /* 0x001fc400078e02ff */
[-C--:B------:R-:W-:Y:S01]  /*639a0*/  LEA.HI.X.SX32 R49, R49, R245.reuse, 0x1, P0 ;  /* 0x000000f531317211 */ /* 0x080fe200000f0eff */
[----:B------:R-:W-:Y:S01]  /*639b0*/  IMAD R75, R72, 0x31c, RZ ;  /* 0x0000031c484b7824 */ /* 0x000fe200078e02ff */
[----:B------:R-:W-:Y:S01]  /*639c0*/  PRMT R76, R185, 0x7632, R76 ;  /* 0x00007632b94c7816 */ /* 0x000fe2000000004c */
[----:B------:R-:W0:Y:S01]  /*639d0*/  LDC R68, c[0x0][0x278] ;  /* 0x00009e00ff447b82 */ /* 0x000e220000000800 */
[-C--:B------:R-:W-:Y:S01]  /*639e0*/  IADD3 R50, P3, R51, R244.reuse, RZ ;  /* 0x000000f433327210 */ /* 0x080fe20007f7e0ff */
[----:B--2---:R-:W-:Y:S01]  /*639f0*/  IMAD R53, R70, 0x18d, RZ ;  /* 0x0000018d46357824 */ /* 0x004fe200078e02ff */
[----:B------:R-:W-:Y:S01]  /*63a00*/  IADD3 R52, P4, R77, R244, RZ ;  /* 0x000000f44d347210 */ /* 0x000fe20007f9e0ff */
[----:B------:R2:W-:Y:S01]  /*63a10*/  STG.E.U16 desc[UR60][R46.64], R185 ;  /* 0x000000b92e007986 */ /* 0x0005e2000c10153c */
[----:B------:R-:W-:-:S03]  /*63a20*/  LEA.HI.X.SX32 R51, R67, R245, 0x1, P3 ;  /* 0x000000f543337211 */ /* 0x000fc600018f0eff */
[----:B------:R-:W3:Y:S01]  /*63a30*/  LDC R70, c[0x0][0x278] ;  /* 0x00009e00ff467b82 */ /* 0x000ee20000000800 */
[----:B------:R-:W-:Y:S01]  /*63a40*/  LEA.HI.X.SX32 R53, R53, R245, 0x1, P4 ;  /* 0x000000f535357211 */ /* 0x000fe200020f0eff */
[----:B------:R4:W-:Y:S01]  /*63a50*/  STG.E.U16 desc[UR60][R48.64], R76 ;  /* 0x0000004c30007986 */ /* 0x0009e2000c10153c */
[----:B------:R-:W-:Y:S01]  /*63a60*/  PRMT R77, R186, 0x7632, R77 ;  /* 0x00007632ba4d7816 */ /* 0x000fe2000000004d */
[----:B-1----:R-:W-:Y:S02]  /*63a70*/  IMAD R79, R79, 0x322, RZ ;  /* 0x000003224f4f7824 */ /* 0x002fe400078e02ff */
[----:B--2---:R-:W-:Y:S02]  /*63a80*/  IMAD R47, R78, 0x31e, RZ ;  /* 0x0000031e4e2f7824 */ /* 0x004fe400078e02ff */
[----:B------:R-:W1:Y:S01]  /*63a90*/  LDC R72, c[0x0][0x278] ;  /* 0x00009e00ff487b82 */ /* 0x000e620000000800 */
[-C--:B------:R-:W-:Y:S01]  /*63aa0*/  IADD3 R46, P3, R75, R244.reuse, RZ ;  /* 0x000000f44b2e7210 */ /* 0x080fe20007f7e0ff */
[----:B------:R2:W-:Y:S01]  /*63ab0*/  STG.E.U16 desc[UR60][R50.64], R186 ;  /* 0x000000ba32007986 */ /* 0x0005e2000c10153c */
[----:B----4-:R-:W-:Y:S01]  /*63ac0*/  IMAD R49, R74, 0x320, RZ ;  /* 0x000003204a317824 */ /* 0x010fe200078e02ff */
[----:B------:R-:W-:-:S04]  /*63ad0*/  IADD3 R48, P0, R47, R244, RZ ;  /* 0x000000f42f307210 */ /* 0x000fc80007f1e0ff */
[----:B------:R-:W4:Y:S01]  /*63ae0*/  LDC R73, c[0x0][0x278] ;  /* 0x00009e00ff497b82 */ /* 0x000f220000000800 */
[----:B------:R-:W-:Y:S01]  /*63af0*/  IMAD R67, R69, 0x18f, RZ ;  /* 0x0000018f45437824 */ /* 0x000fe200078e02ff */
[----:B------:R0:W-:Y:S01]  /*63b00*/  STG.E.U16 desc[UR60][R52.64], R77 ;  /* 0x0000004d34007986 */ /* 0x0001e2000c10153c */
[----:B------:R-:W-:Y:S02]  /*63b10*/  LEA.HI.X.SX32 R47, R66, R245, 0x1, P3 ;  /* 0x000000f5422f7211 */ /* 0x000fe400018f0eff */
[----:B--2---:R-:W-:-:S03]  /*63b20*/  IADD3 R50, P3, R49, R244, RZ ;  /* 0x000000f431327210 */ /* 0x004fc60007f7e0ff */
[----:B------:R-:W2:Y:S01]  /*63b30*/  LDC R66, c[0x0][0x278] ;  /* 0x00009e00ff427b82 */ /* 0x000ea20000000800 */
[----:B------:R-:W-:Y:S02]  /*63b40*/  LEA.HI.X.SX32 R49, R67, R245, 0x1, P0 ;  /* 0x000000f543317211 */ /* 0x000fe400000f0eff */
[----:B------:R-:W-:Y:S01]  /*63b50*/  PRMT R74, R187, 0x7632, R74 ;  /* 0x00007632bb4a7816 */ /* 0x000fe2000000004a */
[----:B0-----:R-:W-:Y:S01]  /*63b60*/  IMAD R53, R71, 0x191, RZ ;  /* 0x0000019147357824 */ /* 0x001fe200078e02ff */
[----:B------:R-:W-:-:S03]  /*63b70*/  IADD3 R52, P4, R79, R244, RZ ;  /* 0x000000f44f347210 */ /* 0x000fc60007f9e0ff */
[----:B------:R-:W0:Y:S01]  /*63b80*/  LDC R67, c[0x0][0x278] ;  /* 0x00009e00ff437b82 */ /* 0x000e220000000800 */
[-C--:B------:R-:W-:Y:S02]  /*63b90*/  LEA.HI.X.SX32 R51, R65, R245.reuse, 0x1, P3 ;  /* 0x000000f541337211 */ /* 0x080fe400018f0eff */
[----:B------:R-:W-:Y:S02]  /*63ba0*/  LEA.HI.X.SX32 R53, R53, R245, 0x1, P4 ;  /* 0x000000f535357211 */ /* 0x000fe400020f0eff */
[----:B------:R-:W-:Y:S01]  /*63bb0*/  PRMT R75, R188, 0x7632, R75 ;  /* 0x00007632bc4b7816 */ /* 0x000fe2000000004b */
[----:B------:R-:W-:Y:S02]  /*63bc0*/  STG.E.U16 desc[UR60][R46.64], R187 ;  /* 0x000000bb2e007986 */ /* 0x000fe4000c10153c */
[----:B------:R-:W0:Y:S02]  /*63bd0*/  LDC R65, c[0x0][0x278] ;  /* 0x00009e00ff417b82 */ /* 0x000e240000000800 */
[----:B------:R1:W-:Y:S04]  /*63be0*/  STG.E.U16 desc[UR60][R48.64], R74 ;  /* 0x0000004a30007986 */ /* 0x0003e8000c10153c */
[----:B------:R-:W-:Y:S02]  /*63bf0*/  STG.E.U16 desc[UR60][R50.64], R188 ;  /* 0x000000bc32007986 */ /* 0x000fe4000c10153c */
[----:B------:R-:W0:Y:S02]  /*63c00*/  LDC R69, c[0x0][0x278] ;  /* 0x00009e00ff457b82 */ /* 0x000e240000000800 */
[----:B------:R4:W-:Y:S01]  /*63c10*/  STG.E.U16 desc[UR60][R52.64], R75 ;  /* 0x0000004b34007986 */ /* 0x0009e2000c10153c */
[----:B---3--:R-:W-:-:S02]  /*63c20*/  IMAD R71, R70, 0x324, RZ ;  /* 0x0000032446477824 */ /* 0x008fc400078e02ff */
[----:B-1----:R-:W-:-:S03]  /*63c30*/  IMAD R49, R68, 0x193, RZ ;  /* 0x0000019344317824 */ /* 0x002fc600078e02ff */
[----:B------:R-:W1:Y:S01]  /*63c40*/  LDC R68, c[0x0][0x278] ;  /* 0x00009e00ff447b82 */ /* 0x000e620000000800 */
[----:B------:R-:W-:-:S07]  /*63c50*/  IMAD R47, R72, 0x326, RZ ;  /* 0x00000326482f7824 */ /* 0x000fce00078e02ff */
[----:B----4-:R-:W3:Y:S01]  /*63c60*/  LDC R52, c[0x0][0x278] ;  /* 0x00009e00ff347b82 */ /* 0x010ee20000000800 */
[----:B------:R-:W-:Y:S01]  /*63c70*/  IMAD R73, R73, 0x328, RZ ;  /* 0x0000032849497824 */ /* 0x000fe200078e02ff */
[-C--:B------:R-:W-:Y:S02]  /*63c80*/  IADD3 R46, P0, R71, R244.reuse, RZ ;  /* 0x000000f4472e7210 */ /* 0x080fe40007f1e0ff */
[----:B------:R-:W-:-:S04]  /*63c90*/  IADD3 R48, P3, R47, R244, RZ ;  /* 0x000000f42f307210 */ /* 0x000fc80007f7e0ff */
[----:B------:R-:W4:Y:S01]  /*63ca0*/  LDC R70, c[0x0][0x278] ;  /* 0x00009e00ff467b82 */ /* 0x000f220000000800 */
[-C--:B------:R-:W-:Y:S01]  /*63cb0*/  LEA.HI.X.SX32 R47, R64, R245.reuse, 0x1, P0 ;  /* 0x000000f5402f7211 */ /* 0x080fe200000f0eff */
[----:B--2---:R-:W-:Y:S01]  /*63cc0*/  IMAD R53, R66, 0x32a, RZ ;  /* 0x0000032a42357824 */ /* 0x004fe200078e02ff */
[----:B------:R-:W-:Y:S02]  /*63cd0*/  IADD3 R50, P4, R73, R244, RZ ;  /* 0x000000f449327210 */ /* 0x000fe40007f9e0ff */
[-C--:B------:R-:W-:Y:S01]  /*63ce0*/  LEA.HI.X.SX32 R49, R49, R245.reuse, 0x1, P3 ;  /* 0x000000f531317211 */ /* 0x080fe200018f0eff */
[----:B------:R2:W-:Y:S01]  /*63cf0*/  STG.E.U16 desc[UR60][R46.64], R189 ;  /* 0x000000bd2e007986 */ /* 0x0005e2000c10153c */
[----:B------:R-:W-:Y:S01]  /*63d00*/  PRMT R72, R189, 0x7632, R72 ;  /* 0x00007632bd487816 */ /* 0x000fe20000000048 */
[----:B------:R-:W1:Y:S01]  /*63d10*/  LDC R64, c[0x0][0x278] ;  /* 0x00009e00ff407b82 */ /* 0x000e620000000800 */
[----:B------:R-:W-:Y:S01]  /*63d20*/  LEA.HI.X.SX32 R51, R63, R245, 0x1, P4 ;  /* 0x000000f53f337211 */ /* 0x000fe200020f0eff */
[----:B0-----:R-:W-:-:S02]  /*63d30*/  IMAD R67, R67, 0x32c, RZ ;  /* 0x0000032c43437824 */ /* 0x001fc400078e02ff */
[----:B------:R-:W-:Y:S01]  /*63d40*/  IMAD R69, R69, 0x32e, RZ ;  /* 0x0000032e45457824 */ /* 0x000fe200078e02ff */
[----:B------:R0:W-:Y:S03]  /*63d50*/  STG.E.U16 desc[UR60][R48.64], R72 ;  /* 0x0000004830007986 */ /* 0x0001e6000c10153c */
[----:B------:R-:W1:Y:S01]  /*63d60*/  LDC R63, c[0x0][0x278] ;  /* 0x00009e00ff3f7b82 */ /* 0x000e620000000800 */
[----:B--2---:R-:W-:Y:S01]  /*63d70*/  IMAD R47, R65, 0x195, RZ ;  /* 0x00000195412f7824 */ /* 0x004fe200078e02ff */
[----:B------:R-:W-:Y:S01]  /*63d80*/  IADD3 R46, P3, R53, R244, RZ ;  /* 0x000000f4352e7210 */ /* 0x000fe20007f7e0ff */
[----:B------:R3:W-:Y:S05]  /*63d90*/  STG.E.U16 desc[UR60][R50.64], R190 ;  /* 0x000000be32007986 */ /* 0x0007ea000c10153c */
[----:B------:R-:W2:Y:S01]  /*63da0*/  LDC R66, c[0x0][0x278] ;  /* 0x00009e00ff427b82 */ /* 0x000ea20000000800 */
[----:B------:R-:W-:-:S02]  /*63db0*/  PRMT R73, R190, 0x7632, R73 ;  /* 0x00007632be497816 */ /* 0x000fc40000000049 */
[-C--:B0-----:R-:W-:Y:S02]  /*63dc0*/  IADD3 R48, P0, R67, R244.reuse, RZ ;  /* 0x000000f443307210 */ /* 0x081fe40007f1e0ff */
[-C--:B------:R-:W-:Y:S01]  /*63dd0*/  LEA.HI.X.SX32 R47, R47, R245.reuse, 0x1, P3 ;  /* 0x000000f52f2f7211 */ /* 0x080fe200018f0eff */
[----:B---3--:R-:W-:Y:S01]  /*63de0*/  IMAD R51, R52, 0x197, RZ ;  /* 0x0000019734337824 */ /* 0x008fe200078e02ff */
[----:B------:R-:W-:Y:S01]  /*63df0*/  IADD3 R50, P3, R69, R244, RZ ;  /* 0x000000f445327210 */ /* 0x000fe20007f7e0ff */
[----:B------:R-:W0:Y:S01]  /*63e00*/  LDC R67, c[0x0][0x278] ;  /* 0x00009e00ff437b82 */ /* 0x000e220000000800 */
[-C--:B------:R-:W-:Y:S01]  /*63e10*/  LEA.HI.X.SX32 R49, R2, R245.reuse, 0x1, P0 ;  /* 0x000000f502317211 */ /* 0x080fe200000f0eff */
[----:B------:R1:W-:Y:S01]  /*63e20*/  STG.E.U16 desc[UR60][R46.64], R73 ;  /* 0x000000492e007986 */ /* 0x0003e2000c10153c */
[----:B------:R-:W-:Y:S02]  /*63e30*/  LEA.HI.X.SX32 R51, R51, R245, 0x1, P3 ;  /* 0x000000f533337211 */ /* 0x000fe400018f0eff */
[----:B------:R-:W-:-:S03]  /*63e40*/  PRMT R2, R191, 0x7632, R2 ;  /* 0x00007632bf027816 */ /* 0x000fc60000000002 */
[----:B------:R-:W3:Y:S01]  /*63e50*/  LDC R71, c[0x0][0x278] ;  /* 0x00009e00ff477b82 */ /* 0x000ee20000000800 */
[----:B----4-:R-:W-:Y:S01]  /*63e60*/  IMAD R53, R70, 0x330, RZ ;  /* 0x0000033046357824 */ /* 0x010fe200078e02ff */
[----:B------:R4:W-:Y:S01]  /*63e70*/  STG.E.U16 desc[UR60][R48.64], R191 ;  /* 0x000000bf30007986 */ /* 0x0009e2000c10153c */
[----:B-1----:R-:W-:-:S05]  /*63e80*/  IMAD R47, R68, 0x332, RZ ;  /* 0x00000332442f7824 */ /* 0x002fca00078e02ff */
[----:B------:R-:W1:Y:S01]  /*63e90*/  LDC R68, c[0x0][0x278] ;  /* 0x00009e00ff447b82 */ /* 0x000e620000000800 */
[----:B------:R2:W-:Y:S01]  /*63ea0*/  STG.E.U16 desc[UR60][R50.64], R2 ;  /* 0x0000000232007986 */ /* 0x0005e2000c10153c */
[----:B------:R-:W-:Y:S01]  /*63eb0*/  IADD3 R52, P4, R53, R244, RZ ;  /* 0x000000f435347210 */ /* 0x000fe20007f9e0ff */
[----:B----4-:R-:W-:-:S05]  /*63ec0*/  IMAD R49, R64, 0x19b, RZ ;  /* 0x0000019b40317824 */ /* 0x010fca00078e02ff */
[----:B------:R-:W4:Y:S01]  /*63ed0*/  LDC R65, c[0x0][0x278] ;  /* 0x00009e00ff417b82 */ /* 0x000f220000000800 */
[----:B------:R-:W-:-:S07]  /*63ee0*/  LEA.HI.X.SX32 R53, R3, R245, 0x1, P4 ;  /* 0x000000f503357211 */ /* 0x000fce00020f0eff */
[----:B--2---:R-:W2:Y:S01]  /*63ef0*/  LDC R50, c[0x0][0x278] ;  /* 0x00009e00ff327b82 */ /* 0x004ea20000000800 */
[----:B------:R-:W-:Y:S01]  /*63f00*/  IMAD R3, R63, 0x199, RZ ;  /* 0x000001993f037824 */ /* 0x000fe200078e02ff */
[----:B------:R-:W-:Y:S01]  /*63f10*/  IADD3 R2, P0, R47, R244, RZ ;  /* 0x000000f42f027210 */ /* 0x000fe20007f1e0ff */
[----:B------:R-:W-:-:S05]  /*63f20*/  IMAD R73, R66, 0x334, RZ ;  /* 0x0000033442497824 */ /* 0x000fca00078e02ff */
[----:B------:R-:W4:Y:S01]  /*63f30*/  LDC R64, c[0x0][0x278] ;  /* 0x00009e00ff407b82 */ /* 0x000f220000000800 */
[----:B------:R3:W-:Y:S01]  /*63f40*/  STG.E.U16 desc[UR60][R52.64], R192 ;  /* 0x000000c034007986 */ /* 0x0007e2000c10153c */
[----:B------:R-:W-:-:S06]  /*63f50*/  LEA.HI.X.SX32 R3, R3, R245, 0x1, P0 ;  /* 0x000000f503037211 */ /* 0x000fcc00000f0eff */
[----:B------:R-:W4:Y:S01]  /*63f60*/  LDC R69, c[0x0][0x278] ;  /* 0x00009e00ff457b82 */ /* 0x000f220000000800 */
[----:B------:R-:W-:Y:S01]  /*63f70*/  IADD3 R46, P3, R73, R244, RZ ;  /* 0x000000f4492e7210 */ /* 0x000fe20007f7e0ff */
[----:B0-----:R-:W-:-:S06]  /*63f80*/  IMAD R51, R67, 0x338, RZ ;  /* 0x0000033843337824 */ /* 0x001fcc00078e02ff */
[----:B------:R-:W0:Y:S01]  /*63f90*/  LDC R70, c[0x0][0x278] ;  /* 0x00009e00ff467b82 */ /* 0x000e220000000800 */
[----:B---3--:R-:W-:Y:S01]  /*63fa0*/  PRMT R192, R192, 0x7632, R192 ;  /* 0x00007632c0c07816 */ /* 0x008fe200000000c0 */
[----:B------:R-:W-:Y:S01]  /*63fb0*/  IMAD R71, R71, 0x336, RZ ;  /* 0x0000033647477824 */ /* 0x000fe200078e02ff */
[----:B------:R-:W-:-:S03]  /*63fc0*/  LEA.HI.X.SX32 R47, R5, R245, 0x1, P3 ;  /* 0x000000f5052f7211 */ /* 0x000fc600018f0eff */
[----:B------:R3:W-:Y:S01]  /*63fd0*/  STG.E.U16 desc[UR60][R2.64], R192 ;  /* 0x000000c002007986 */ /* 0x0007e2000c10153c */
[----:B------:R-:W-:Y:S01]  /*63fe0*/  IADD3 R48, P4, R71, R244, RZ ;  /* 0x000000f447307210 */ /* 0x000fe20007f9e0ff */
[----:B------:R-:W0:Y:S01]  /*63ff0*/  LDC R66, c[0x0][0x278] ;  /* 0x00009e00ff427b82 */ /* 0x000e220000000800 */
[----:B------:R-:W-:Y:S02]  /*64000*/  PRMT R63, R193, 0x7632, R63 ;  /* 0x00007632c13f7816 */ /* 0x000fe4000000003f */
[----:B------:R-:W-:-:S05]  /*64010*/  LEA.HI.X.SX32 R49, R49, R245, 0x1, P4 ;  /* 0x000000f531317211 */ /* 0x000fca00020f0eff */
[----:B------:R-:W0:Y:S01]  /*64020*/  LDC R67, c[0x0][0x278] ;  /* 0x00009e00ff437b82 */ /* 0x000e220000000800 */
[----:B---3--:R-:W-:Y:S01]  /*64030*/  IADD3 R2, P3, R51, R244, RZ ;  /* 0x000000f433027210 */ /* 0x008fe20007f7e0ff */
[----:B-1----:R-:W-:-:S03]  /*64040*/  IMAD R51, R68, 0x33e, RZ ;  /* 0x0000033e44337824 */ /* 0x002fc600078e02ff */
[-C--:B------:R-:W-:Y:S01]  /*64050*/  LEA.HI.X.SX32 R3, R7, R245.reuse, 0x1, P3 ;  /* 0x000000f507037211 */ /* 0x080fe200018f0eff */
[----:B--2---:R-:W-:Y:S02]  /*64060*/  IMAD R7, R50, 0x19f, RZ ;  /* 0x0000019f32077824 */ /* 0x004fe400078e02ff */
[----:B------:R-:W1:Y:S01]  /*64070*/  LDC R52, c[0x0][0x278] ;  /* 0x00009e00ff347b82 */ /* 0x000e620000000800 */
[----:B------:R-:W-:Y:S01]  /*64080*/  IADD3 R50, P4, R51, R244, RZ ;  /* 0x000000f433327210 */ /* 0x000fe20007f9e0ff */
[----:B----4-:R-:W-:Y:S01]  /*64090*/  IMAD R5, R65, 0x19d, RZ ;  /* 0x0000019d41057824 */ /* 0x010fe200078e02ff */
[----:B------:R2:W-:Y:S02]  /*640a0*/  STG.E.U16 desc[UR60][R46.64], R193 ;  /* 0x000000c12e007986 */ /* 0x0005e4000c10153c */
[----:B------:R-:W-:Y:S01]  /*640b0*/  LEA.HI.X.SX32 R51, R7, R245, 0x1, P4 ;  /* 0x000000f507337211 */ /* 0x000fe200020f0eff */
[----:B------:R-:W-:Y:S02]  /*640c0*/  IMAD R7, R64, 0x340, RZ ;  /* 0x0000034040077824 */ /* 0x000fe400078e02ff */
[----:B------:R-:W3:Y:S01]  /*640d0*/  LDC R65, c[0x0][0x278] ;  /* 0x00009e00ff417b82 */ /* 0x000ee20000000800 */
[----:B------:R0:W-:Y:S01]  /*640e0*/  STG.E.U16 desc[UR60][R48.64], R63 ;  /* 0x0000003f30007986 */ /* 0x0001e2000c10153c */
[----:B------:R-:W-:-:S06]  /*640f0*/  IMAD R69, R69, 0x33a, RZ ;  /* 0x0000033a45457824 */ /* 0x000fcc00078e02ff */
[----:B------:R-:W4:Y:S01]  /*64100*/  LDC R64, c[0x0][0x278] ;  /* 0x00009e00ff407b82 */ /* 0x000f220000000800 */
[----:B--2---:R-:W-:Y:S01]  /*64110*/  IADD3 R46, P0, R69, R244, RZ ;  /* 0x000000f4452e7210 */ /* 0x004fe20007f1e0ff */
[----:B0-----:R-:W-:-:S03]  /*64120*/  IMAD R49, R70, 0x33c, RZ ;  /* 0x0000033c46317824 */ /* 0x001fc600078e02ff */
[----:B------:R-:W-:-:S03]  /*64130*/  LEA.HI.X.SX32 R47, R5, R245, 0x1, P0 ;  /* 0x000000f5052f7211 */ /* 0x000fc600000f0eff */
[----:B------:R-:W0:Y:S01]  /*64140*/  LDC R71, c[0x0][0x278] ;  /* 0x00009e00ff477b82 */ /* 0x000e220000000800 */
[-C--:B------:R-:W-:Y:S02]  /*64150*/  IADD3 R48, P3, R49, R244.reuse, RZ ;  /* 0x000000f431307210 */ /* 0x080fe40007f7e0ff */
[----:B------:R-:W-:Y:S01]  /*64160*/  PRMT R69, R194, 0x7632, R69 ;  /* 0x00007632c2457816 */ /* 0x000fe20000000045 */
[----:B------:R2:W-:Y:S01]  /*64170*/  STG.E.U16 desc[UR60][R2.64], R194 ;  /* 0x000000c202007986 */ /* 0x0005e2000c10153c */
[----:B------:R-:W-:Y:S02]  /*64180*/  LEA.HI.X.SX32 R49, R6, R245, 0x1, P3 ;  /* 0x000000f506317211 */ /* 0x000fe400018f0eff */
[----:B------:R-:W-:Y:S01]  /*64190*/  PRMT R6, R195, 0x7632, R6 ;  /* 0x00007632c3067816 */ /* 0x000fe20000000006 */
[----:B------:R-:W-:Y:S01]  /*641a0*/  STG.E.U16 desc[UR60][R46.64], R69 ;  /* 0x000000452e007986 */ /* 0x000fe2000c10153c */
[----:B------:R-:W-:Y:S01]  /*641b0*/  IMAD R67, R67, 0x344, RZ ;  /* 0x0000034443437824 */ /* 0x000fe200078e02ff */
[----:B------:R-:W0:Y:S02]  /*641c0*/  LDC R53, c[0x0][0x278] ;  /* 0x00009e00ff357b82 */ /* 0x000e240000000800 */
[----:B------:R-:W-:Y:S01]  /*641d0*/  STG.E.U16 desc[UR60][R48.64], R195 ;  /* 0x000000c330007986 */ /* 0x000fe2000c10153c */
[----:B--2---:R-:W-:Y:S01]  /*641e0*/  IMAD R3, R66, 0x342, RZ ;  /* 0x0000034242037824 */ /* 0x004fe200078e02ff */
[----:B------:R-:W-:-:S02]  /*641f0*/  IADD3 R2, P3, R7, R244, RZ ;  /* 0x000000f407027210 */ /* 0x000fc40007f7e0ff */
[----:B------:R2:W-:Y:S02]  /*64200*/  STG.E.U16 desc[UR60][R50.64], R6 ;  /* 0x0000000632007986 */ /* 0x0005e4000c10153c */
[----:B------:R-:W0:Y:S01]  /*64210*/  LDC R68, c[0x0][0x278] ;  /* 0x00009e00ff447b82 */ /* 0x000e220000000800 */
[----:B-1----:R-:W-:Y:S01]  /*64220*/  IMAD R5, R52, 0x1a1, RZ ;  /* 0x000001a134057824 */ /* 0x002fe200078e02ff */
[----:B------:R-:W-:Y:S01]  /*64230*/  PRMT R52, R196, 0x7632, R52 ;  /* 0x00007632c4347816 */ /* 0x000fe20000000034 */
[----:B---3--:R-:W-:-:S05]  /*64240*/  IMAD R65, R65, 0x348, RZ ;  /* 0x0000034841417824 */ /* 0x008fca00078e02ff */
[----:B------:R-:W1:Y:S01]  /*64250*/  LDC R63, c[0x0][0x278] ;  /* 0x00009e00ff3f7b82 */ /* 0x000e620000000800 */
[-C--:B--2---:R-:W-:Y:S02]  /*64260*/  IADD3 R6, P0, R3, R244.reuse, RZ ;  /* 0x000000f403067210 */ /* 0x084fe40007f1e0ff */
[----:B------:R-:W-:Y:S02]  /*64270*/  LEA.HI.X.SX32 R3, R4, R245, 0x1, P3 ;  /* 0x000000f504037211 */ /* 0x000fe400018f0eff */
[----:B------:R-:W-:-:S03]  /*64280*/  IADD3 R4, P3, R67, R244, RZ ;  /* 0x000000f443047210 */ /* 0x000fc60007f7e0ff */
[----:B------:R-:W2:Y:S01]  /*64290*/  LDC R48, c[0x0][0x278] ;  /* 0x00009e00ff307b82 */ /* 0x000ea20000000800 */
[-C--:B------:R-:W-:Y:S01]  /*642a0*/  LEA.HI.X.SX32 R7, R5, R245.reuse, 0x1, P0 ;  /* 0x000000f505077211 */ /* 0x080fe200000f0eff */
[----:B------:R4:W-:Y:S01]  /*642b0*/  STG.E.U16 desc[UR60][R2.64], R196 ;  /* 0x000000c402007986 */ /* 0x0009e2000c10153c */
[----:B------:R-:W-:-:S03]  /*642c0*/  LEA.HI.X.SX32 R5, R12, R245, 0x1, P3 ;  /* 0x000000f50c057211 */ /* 0x000fc600018f0eff */
[----:B------:R-:W-:Y:S02]  /*642d0*/  STG.E.U16 desc[UR60][R6.64], R52 ;  /* 0x0000003406007986 */ /* 0x000fe4000c10153c */
[----:B------:R-:W3:Y:S02]  /*642e0*/  LDC R51, c[0x0][0x278] ;  /* 0x00009e00ff337b82 */ /* 0x000ee40000000800 */
[----:B------:R0:W-:Y:S01]  /*642f0*/  STG.E.U16 desc[UR60][R4.64], R197 ;  /* 0x000000c504007986 */ /* 0x0001e2000c10153c */
[----:B----4-:R-:W-:Y:S01]  /*64300*/  IMAD R3, R64, 0x34a, RZ ;  /* 0x0000034a40037824 */ /* 0x010fe200078e02ff */
[----:B------:R-:W-:-:S04]  /*64310*/  IADD3 R2, P0, R65, R244, RZ ;  /* 0x000000f441027210 */ /* 0x000fc80007f1e0ff */
[----:B------:R-:W4:Y:S01]  /*64320*/  LDC R12, c[0x0][0x278] ;  /* 0x00009e00ff0c7b82 */ /* 0x000f220000000800 */
[----:B0-----:R-:W-:Y:S02]  /*64330*/  IADD3 R4, P3, R3, R244, RZ ;  /* 0x000000f403047210 */ /* 0x001fe40007f7e0ff */
[----:B------:R-:W-:-:S05]  /*64340*/  LEA.HI.X.SX32 R3, R8, R245, 0x1, P0 ;  /* 0x000000f508037211 */ /* 0x000fca00000f0eff */
[----:B------:R-:W0:Y:S01]  /*64350*/  LDC R49, c[0x0][0x278] ;  /* 0x00009e00ff317b82 */ /* 0x000e220000000800 */
[----:B------:R-:W-:-:S07]  /*64360*/  IMAD R71, R71, 0x346, RZ ;  /* 0x0000034647477824 */ /* 0x000fce00078e02ff */
[----:B------:R-:W4:Y:S01]  /*64370*/  LDC R8, c[0x0][0x278] ;  /* 0x00009e00ff087b82 */ /* 0x000f220000000800 */
[----:B------:R-:W-:-:S07]  /*64380*/  IMAD R47, R53, 0x1a3, RZ ;  /* 0x000001a3352f7824 */ /* 0x000fce00078e02ff */
[----:B------:R-:W4:Y:S01]  /*64390*/  LDC R50, c[0x0][0x278] ;  /* 0x00009e00ff327b82 */ /* 0x000f220000000800 */
[-C--:B------:R-:W-:Y:S01]  /*643a0*/  IADD3 R46, P4, R71, R244.reuse, RZ ;  /* 0x000000f4472e7210 */ /* 0x080fe20007f9e0ff */
[----:B------:R-:W-:Y:S02]  /*643b0*/  IMAD R53, R68, 0x34c, RZ ;  /* 0x0000034c44357824 */ /* 0x000fe400078e02ff */
[----:B-1----:R-:W-:Y:S01]  /*643c0*/  IMAD R5, R63, 0x1a5, RZ ;  /* 0x000001a53f057824 */ /* 0x002fe200078e02ff */
[-C--:B------:R-:W-:Y:S02]  /*643d0*/  LEA.HI.X.SX32 R47, R47, R245.reuse, 0x1, P4 ;  /* 0x000000f52f2f7211 */ /* 0x080fe400020f0eff */
[----:B------:R-:W-:Y:S01]  /*643e0*/  IADD3 R6, P4, R53, R244, RZ ;  /* 0x000000f435067210 */ /* 0x000fe20007f9e0ff */
[----:B------:R-:W1:Y:S01]  /*643f0*/  LDC R52, c[0x0][0x278] ;  /* 0x00009e00ff347b82 */ /* 0x000e620000000800 */
[----:B------:R-:W-:Y:S02]  /*64400*/  PRMT R66, R197, 0x7632, R66 ;  /* 0x00007632c5427816 */ /* 0x000fe40000000042 */
[----:B------:R-:W-:-:S02]  /*64410*/  LEA.HI.X.SX32 R5, R5, R245, 0x1, P3 ;  /* 0x000000f505057211 */ /* 0x000fc400018f0eff */
[----:B------:R-:W-:Y:S02]  /*64420*/  PRMT R63, R198, 0x7632, R63 ;  /* 0x00007632c63f7816 */ /* 0x000fe4000000003f */
[----:B------:R-:W-:Y:S01]  /*64430*/  LEA.HI.X.SX32 R7, R9, R245, 0x1, P4 ;  /* 0x000000f509077211 */ /* 0x000fe200020f0eff */
[----:B--2---:R-:W-:Y:S01]  /*64440*/  IMAD R9, R48, 0x34e, RZ ;  /* 0x0000034e30097824 */ /* 0x004fe200078e02ff */
[----:B------:R2:W-:Y:S01]  /*64450*/  STG.E.U16 desc[UR60][R46.64], R66 ;  /* 0x000000422e007986 */ /* 0x0005e2000c10153c */
[----:B------:R-:W1:Y:S01]  /*64460*/  LDC R48, c[0x0][0x278] ;  /* 0x00009e00ff307b82 */ /* 0x000e620000000800 */
[----:B---3--:R-:W-:Y:S02]  /*64470*/  IMAD R51, R51, 0x354, RZ ;  /* 0x0000035433337824 */ /* 0x008fe400078e02ff */
[----:B------:R4:W-:Y:S01]  /*64480*/  STG.E.U16 desc[UR60][R2.64], R198 ;  /* 0x000000c602007986 */ /* 0x0009e2000c10153c */
[----:B0-----:R-:W-:-:S03]  /*64490*/  IMAD R49, R49, 0x350, RZ ;  /* 0x0000035031317824 */ /* 0x001fc600078e02ff */
[----:B------:R0:W-:Y:S01]  /*644a0*/  STG.E.U16 desc[UR60][R4.64], R63 ;  /* 0x0000003f04007986 */ /* 0x0001e2000c10153c */
[----:B------:R-:W3:Y:S03]  /*644b0*/  LDC R53, c[0x0][0x278] ;  /* 0x00009e00ff357b82 */ /* 0x000ee60000000800 */
[----:B------:R0:W-:Y:S05]  /*644c0*/  STG.E.U16 desc[UR60][R6.64], R199 ;  /* 0x000000c706007986 */ /* 0x0001ea000c10153c */
[----:B--2---:R-:W2:Y:S01]  /*644d0*/  LDC R46, c[0x0][0x278] ;  /* 0x00009e00ff2e7b82 */ /* 0x004ea20000000800 */
[----:B----4-:R-:W-:Y:S01]  /*644e0*/  IMAD R3, R12, 0x1a7, RZ ;  /* 0x000001a70c037824 */ /* 0x010fe200078e02ff */
[----:B------:R-:W-:Y:S01]  /*644f0*/  IADD3 R2, P3, R9, R244, RZ ;  /* 0x000000f409027210 */ /* 0x000fe20007f7e0ff */
[----:B0-----:R-:W-:-:S02]  /*64500*/  IMAD R5, R50, 0x352, RZ ;  /* 0x0000035232057824 */ /* 0x001fc400078e02ff */
[----:B------:R-:W-:Y:S01]  /*64510*/  IMAD R7, R8, 0x1a9, RZ ;  /* 0x000001a908077824 */ /* 0x000fe200078e02ff */
[-C--:B------:R-:W-:Y:S02]  /*64520*/  IADD3 R8, P4, R51, R244.reuse, RZ ;  /* 0x000000f433087210 */ /* 0x080fe40007f9e0ff */
[----:B------:R-:W0:Y:S01]  /*64530*/  LDC R47, c[0x0][0x278] ;  /* 0x00009e00ff2f7b82 */ /* 0x000e220000000800 */
[-C--:B------:R-:W-:Y:S02]  /*64540*/  IADD3 R4, P0, R49, R244.reuse, RZ ;  /* 0x000000f431047210 */ /* 0x080fe40007f1e0ff */
[-C--:B------:R-:W-:Y:S02]  /*64550*/  LEA.HI.X.SX32 R9, R16, R245.reuse, 0x1, P4 ;  /* 0x000000f510097211 */ /* 0x080fe400020f0eff */
[----:B------:R-:W-:Y:S02]  /*64560*/  LEA.HI.X.SX32 R3, R3, R245, 0x1, P3 ;  /* 0x000000f503037211 */ /* 0x000fe400018f0eff */
[----:B------:R-:W-:Y:S01]  /*64570*/  IADD3 R6, P3, R5, R244, RZ ;  /* 0x000000f405067210 */ /* 0x000fe20007f7e0ff */
[----:B------:R-:W4:Y:S01]  /*64580*/  LDC R16, c[0x0][0x278] ;  /* 0x00009e00ff107b82 */ /* 0x000f220000000800 */
[----:B------:R-:W-:-:S02]  /*64590*/  PRMT R64, R199, 0x7632, R64 ;  /* 0x00007632c7407816 */ /* 0x000fc40000000040 */
[-C--:B------:R-:W-:Y:S02]  /*645a0*/  LEA.HI.X.SX32 R5, R15, R245.reuse, 0x1, P0 ;  /* 0x000000f50f057211 */ /* 0x080fe400000f0eff */
[----:B------:R-:W-:Y:S02]  /*645b0*/  LEA.HI.X.SX32 R7, R7, R245, 0x1, P3 ;  /* 0x000000f507077211 */ /* 0x000fe400018f0eff */
[----:B------:R-:W-:Y:S01]  /*645c0*/  PRMT R65, R200, 0x7632, R65 ;  /* 0x00007632c8417816 */ /* 0x000fe20000000041 */
[----:B------:R-:W4:Y:S01]  /*645d0*/  LDC R49, c[0x0][0x278] ;  /* 0x00009e00ff317b82 */ /* 0x000f220000000800 */
[----:B------:R3:W-:Y:S07]  /*645e0*/  STG.E.U16 desc[UR60][R2.64], R64 ;  /* 0x0000004002007986 */ /* 0x0007ee000c10153c */
[----:B------:R-:W4:Y:S01]  /*645f0*/  LDC R50, c[0x0][0x278] ;  /* 0x00009e00ff327b82 */ /* 0x000f220000000800 */
[----:B------:R-:W-:Y:S07]  /*64600*/  STG.E.U16 desc[UR60][R4.64], R200 ;  /* 0x000000c804007986 */ /* 0x000fee000c10153c */
[----:B------:R-:W4:Y:S01]  /*64610*/  LDC R12, c[0x0][0x278] ;  /* 0x00009e00ff0c7b82 */ /* 0x000f220000000800 */
[----:B------:R-:W-:Y:S01]  /*64620*/  STG.E.U16 desc[UR60][R6.64], R65 ;  /* 0x0000004106007986 */ /* 0x000fe2000c10153c */
[----:B-1----:R-:W-:-:S03]  /*64630*/  IMAD R15, R52, 0x356, RZ ;  /* 0x00000356340f7824 */ /* 0x002fc600078e02ff */
[----:B------:R1:W-:Y:S03]  /*64640*/  STG.E.U16 desc[UR60][R8.64], R201 ;  /* 0x000000c908007986 */ /* 0x0003e6000c10153c */
[----:B------:R-:W4:Y:S01]  /*64650*/  LDC R51, c[0x0][0x278] ;  /* 0x00009e00ff337b82 */ /* 0x000f220000000800 */
[----:B------:R-:W-:Y:S01]  /*64660*/  IMAD R63, R48, 0x358, RZ ;  /* 0x00000358303f7824 */ /* 0x000fe200078e02ff */
[----:B---3--:R-:W-:Y:S01]  /*64670*/  IADD3 R2, P0, R15, R244, RZ ;  /* 0x000000f40f027210 */ /* 0x008fe20007f1e0ff */
[----:B--2---:R-:W-:-:S05]  /*64680*/  IMAD R3, R46, 0x1ab, RZ ;  /* 0x000001ab2e037824 */ /* 0x004fca00078e02ff */
[----:B-1----:R-:W1:Y:S01]  /*64690*/  LDC R8, c[0x0][0x278] ;  /* 0x00009e00ff087b82 */ /* 0x002e620000000800 */
[----:B------:R-:W-:Y:S01]  /*646a0*/  IMAD R53, R53, 0x35a, RZ ;  /* 0x0000035a35357824 */ /* 0x000fe200078e02ff */
[----:B------:R-:W-:Y:S01]  /*646b0*/  IADD3 R4, P3, R63, R244, RZ ;  /* 0x000000f43f047210 */ /* 0x000fe20007f7e0ff */
[----:B0-----:R-:W-:Y:S01]  /*646c0*/  IMAD R7, R47, 0x1ad, RZ ;  /* 0x000001ad2f077824 */ /* 0x001fe200078e02ff */
[----:B------:R-:W-:-:S04]  /*646d0*/  LEA.HI.X.SX32 R3, R3, R245, 0x1, P0 ;  /* 0x000000f503037211 */ /* 0x000fc800000f0eff */
[----:B------:R-:W0:Y:S01]  /*646e0*/  LDC R46, c[0x0][0x278] ;  /* 0x00009e00ff2e7b82 */ /* 0x000e220000000800 */
[----:B------:R-:W-:Y:S02]  /*646f0*/  PRMT R201, R201, 0x7632, R201 ;  /* 0x00007632c9c97816 */ /* 0x000fe400000000c9 */
[----:B------:R-:W-:Y:S01]  /*64700*/  LEA.HI.X.SX32 R5, R13, R245, 0x1, P3 ;  /* 0x000000f50d057211 */ /* 0x000fe200018f0eff */
[----:B----4-:R-:W-:-:S04]  /*64710*/  IMAD R13, R16, 0x35c, RZ ;  /* 0x0000035c100d7824 */ /* 0x010fc800078e02ff */
[----:B------:R-:W2:Y:S01]  /*64720*/  LDC R15, c[0x0][0x278] ;  /* 0x00009e00ff0f7b82 */ /* 0x000ea20000000800 */
[----:B------:R-:W-:Y:S01]  /*64730*/  IADD3 R6, P4, R53, R244, RZ ;  /* 0x000000f435067210 */ /* 0x000fe20007f9e0ff */
[----:B------:R3:W-:Y:S06]  /*64740*/  STG.E.U16 desc[UR60][R2.64], R201 ;  /* 0x000000c902007986 */ /* 0x0007ec000c10153c */
[----:B------:R-:W4:Y:S01]  /*64750*/  LDC R48, c[0x0][0x278] ;  /* 0x00009e00ff307b82 */ /* 0x000f220000000800 */
[----:B------:R-:W-:Y:S01]  /*64760*/  LEA.HI.X.SX32 R7, R7, R245, 0x1, P4 ;  /* 0x000000f507077211 */ /* 0x000fe200020f0eff */
[----:B------:R3:W-:Y:S01]  /*64770*/  STG.E.U16 desc[UR60][R4.64], R202 ;  /* 0x000000ca04007986 */ /* 0x0007e2000c10153c */
[----:B------:R-:W-:Y:S01]  /*64780*/  PRMT R52, R202, 0x7632, R52 ;  /* 0x00007632ca347816 */ /* 0x000fe20000000034 */
[----:B------:R-:W-:-:S04]  /*64790*/  IMAD R49, R49, 0x35e, RZ ;  /* 0x0000035e31317824 */ /* 0x000fc800078e02ff */
[----:B------:R-:W4:Y:S01]  /*647a0*/  LDC R47, c[0x0][0x278] ;  /* 0x00009e00ff2f7b82 */ /* 0x000f220000000800 */
[----:B---3--:R-:W-:Y:S01]  /*647b0*/  IADD3 R2, P3, R13, R244, RZ ;  /* 0x000000f40d027210 */ /* 0x008fe20007f7e0ff */
[----:B------:R-:W-:-:S06]  /*647c0*/  IMAD R9, R12, 0x1af, RZ ;  /* 0x000001af0c097824 */ /* 0x000fcc00078e02ff */
[----:B------:R-:W3:Y:S01]  /*647d0*/  LDC R16, c[0x0][0x278] ;  /* 0x00009e00ff107b82 */ /* 0x000ee20000000800 */
[----:B------:R-:W-:Y:S01]  /*647e0*/  IMAD R5, R50, 0x360, RZ ;  /* 0x0000036032057824 */ /* 0x000fe200078e02ff */
[----:B------:R0:W-:Y:S01]  /*647f0*/  STG.E.U16 desc[UR60][R6.64], R52 ;  /* 0x0000003406007986 */ /* 0x0001e2000c10153c */
[----:B------:R-:W-:Y:S01]  /*64800*/  IMAD R51, R51, 0x362, RZ ;  /* 0x0000036233337824 */ /* 0x000fe200078e02ff */
[----:B------:R-:W-:-:S04]  /*64810*/  LEA.HI.X.SX32 R3, R14, R245, 0x1, P3 ;  /* 0x000000f50e037211 */ /* 0x000fc800018f0eff */
[----:B------:R-:W3:Y:S01]  /*64820*/  LDC R12, c[0x0][0x278] ;  /* 0x00009e00ff0c7b82 */ /* 0x000ee20000000800 */
[-C--:B------:R-:W-:Y:S01]  /*64830*/  IADD3 R4, P0, R49, R244.reuse, RZ ;  /* 0x000000f431047210 */ /* 0x080fe20007f1e0ff */
[----:B-1----:R-:W-:Y:S01]  /*64840*/  IMAD R13, R8, 0x1b1, RZ ;  /* 0x000001b1080d7824 */ /* 0x002fe200078e02ff */
[-C--:B------:R-:W-:Y:S02]  /*64850*/  IADD3 R8, P4, R51, R244.reuse, RZ ;  /* 0x000000f433087210 */ /* 0x080fe40007f9e0ff */
[----:B0-----:R-:W-:Y:S02]  /*64860*/  IADD3 R6, P3, R5, R244, RZ ;  /* 0x000000f405067210 */ /* 0x001fe40007f7e0ff */
[-C--:B------:R-:W-:Y:S01]  /*64870*/  LEA.HI.X.SX32 R5, R9, R245.reuse, 0x1, P0 ;  /* 0x000000f509057211 */ /* 0x080fe200000f0eff */
[----:B------:R-:W0:Y:S01]  /*64880*/  LDC R49, c[0x0][0x278] ;  /* 0x00009e00ff317b82 */ /* 0x000e220000000800 */
[----:B------:R-:W-:Y:S02]  /*64890*/  PRMT R51, R203, 0x7632, R51 ;  /* 0x00007632cb337816 */ /* 0x000fe40000000033 */
[-C--:B------:R-:W-:Y:S01]  /*648a0*/  LEA.HI.X.SX32 R7, R18, R245.reuse, 0x1, P3 ;  /* 0x000000f512077211 */ /* 0x080fe200018f0eff */
[----:B------:R1:W-:Y:S04]  /*648b0*/  STG.E.U16 desc[UR60][R2.64], R203 ;  /* 0x000000cb02007986 */ /* 0x0003e8000c10153c */
[----:B------:R-:W0:Y:S01]  /*648c0*/  LDC R18, c[0x0][0x278] ;  /* 0x00009e00ff127b82 */ /* 0x000e220000000800 */
[----:B------:R2:W-:Y:S01]  /*648d0*/  STG.E.U16 desc[UR60][R4.64], R51 ;  /* 0x0000003304007986 */ /* 0x0005e2000c10153c */
[----:B------:R-:W-:-:S02]  /*648e0*/  LEA.HI.X.SX32 R9, R13, R245, 0x1, P4 ;  /* 0x000000f50d097211 */ /* 0x000fc400020f0eff */
[----:B------:R-:W-:-:S04]  /*648f0*/  PRMT R52, R204, 0x7632, R52 ;  /* 0x00007632cc347816 */ /* 0x000fc80000000034 */
[----:B------:R-:W0:Y:S01]  /*64900*/  LDC R14, c[0x0][0x278] ;  /* 0x00009e00ff0e7b82 */ /* 0x000e220000000800 */
[----:B-1----:R-:W-:Y:S02]  /*64910*/  IMAD R3, R46, 0x364, RZ ;  /* 0x000003642e037824 */ /* 0x002fe400078e02ff */
[----:B--2---:R-:W-:Y:S02]  /*64920*/  IMAD R5, R15, 0x1b3, RZ ;  /* 0x000001b30f057824 */ /* 0x004fe400078e02ff */
[----:B----4-:R-:W-:-:S03]  /*64930*/  IMAD R15, R48, 0x36a, RZ ;  /* 0x0000036a300f7824 */ /* 0x010fc600078e02ff */
[----:B------:R-:W1:Y:S01]  /*64940*/  LDC R46, c[0x0][0x278] ;  /* 0x00009e00ff2e7b82 */ /* 0x000e620000000800 */
[----:B------:R3:W-:Y:S01]  /*64950*/  STG.E.U16 desc[UR60][R6.64], R204 ;  /* 0x000000cc06007986 */ /* 0x0007e2000c10153c */
[----:B------:R-:W-:Y:S01]  /*64960*/  IADD3 R2, P3, R3, R244, RZ ;  /* 0x000000f403027210 */ /* 0x000fe20007f7e0ff */
[----:B------:R-:W-:-:S05]  /*64970*/  IMAD R47, R47, 0x366, RZ ;  /* 0x000003662f2f7824 */ /* 0x000fca00078e02ff */
[----:B------:R-:W2:Y:S01]  /*64980*/  LDC R13, c[0x0][0x278] ;  /* 0x00009e00ff0d7b82 */ /* 0x000ea20000000800 */
[----:B------:R4:W-:Y:S01]  /*64990*/  STG.E.U16 desc[UR60][R8.64], R52 ;  /* 0x0000003408007986 */ /* 0x0009e2000c10153c */
[----:B------:R-:W-:-:S06]  /*649a0*/  LEA.HI.X.SX32 R3, R19, R245, 0x1, P3 ;  /* 0x000000f513037211 */ /* 0x000fcc00018f0eff */
[----:B------:R-:W1:Y:S01]  /*649b0*/  LDC R50, c[0x0][0x278] ;  /* 0x00009e00ff327b82 */ /* 0x000e620000000800 */
[----:B---3--:R-:W-:Y:S01]  /*649c0*/  IMAD R7, R16, 0x368, RZ ;  /* 0x0000036810077824 */ /* 0x008fe200078e02ff */
[----:B----4-:R-:W-:-:S06]  /*649d0*/  IADD3 R8, P4, R15, R244, RZ ;  /* 0x000000f40f087210 */ /* 0x010fcc0007f9e0ff */
[----:B------:R-:W3:Y:S01]  /*649e0*/  LDC R15, c[0x0][0x278] ;  /* 0x00009e00ff0f7b82 */ /* 0x000ee20000000800 */
[-C--:B------:R-:W-:Y:S01]  /*649f0*/  IADD3 R4, P0, R47, R244.reuse, RZ ;  /* 0x000000f42f047210 */ /* 0x080fe20007f1e0ff */
[----:B------:R-:W-:Y:S01]  /*64a00*/  IMAD R9, R12, 0x1b5, RZ ;  /* 0x000001b50c097824 */ /* 0x000fe200078e02ff */
[----:B------:R-:W-:Y:S01]  /*64a10*/  IADD3 R6, P3, R7, R244, RZ ;  /* 0x000000f407067210 */ /* 0x000fe20007f7e0ff */
[----:B------:R4:W-:Y:S01]  /*64a20*/  STG.E.U16 desc[UR60][R2.64], R205 ;  /* 0x000000cd02007986 */ /* 0x0009e2000c10153c */
[----:B------:R-:W-:-:S03]  /*64a30*/  LEA.HI.X.SX32 R5, R5, R245, 0x1, P0 ;  /* 0x000000f505057211 */ /* 0x000fc600000f0eff */
[----:B------:R-:W3:Y:S01]  /*64a40*/  LDC R16, c[0x0][0x278] ;  /* 0x00009e00ff107b82 */ /* 0x000ee20000000800 */
[-C--:B------:R-:W-:Y:S02]  /*64a50*/  LEA.HI.X.SX32 R7, R17, R245.reuse, 0x1, P3 ;  /* 0x000000f511077211 */ /* 0x080fe400018f0eff */
[----:B------:R-:W-:Y:S02]  /*64a60*/  LEA.HI.X.SX32 R9, R9, R245, 0x1, P4 ;  /* 0x000000f509097211 */ /* 0x000fe400020f0eff */
[----:B------:R-:W-:Y:S02]  /*64a70*/  PRMT R47, R206, 0x7632, R47 ;  /* 0x00007632ce2f7816 */ /* 0x000fe4000000002f */
[----:B----4-:R-:W-:Y:S01]  /*64a80*/  PRMT R3, R205, 0x7632, R3 ;  /* 0x00007632cd037816 */ /* 0x010fe20000000003 */
[----:B------:R-:W4:Y:S01]  /*64a90*/  LDC R17, c[0x0][0x278] ;  /* 0x00009e00ff117b82 */ /* 0x000f220000000800 */
[----:B0-----:R-:W-:-:S03]  /*64aa0*/  IMAD R19, R18, 0x36c, RZ ;  /* 0x0000036c12137824 */ /* 0x001fc600078e02ff */
[----:B------:R1:W-:Y:S01]  /*64ab0*/  STG.E.U16 desc[UR60][R4.64], R3 ;  /* 0x0000000304007986 */ /* 0x0003e2000c10153c */
[----:B------:R-:W-:-:S03]  /*64ac0*/  IMAD R49, R49, 0x36e, RZ ;  /* 0x0000036e31317824 */ /* 0x000fc600078e02ff */
[----:B------:R0:W-:Y:S01]  /*64ad0*/  STG.E.U16 desc[UR60][R6.64], R206 ;  /* 0x000000ce06007986 */ /* 0x0001e2000c10153c */
[-C--:B------:R-:W-:Y:S01]  /*64ae0*/  IADD3 R2, P3, R19, R244.reuse, RZ ;  /* 0x000000f413027210 */ /* 0x080fe20007f7e0ff */
[----:B------:R-:W4:Y:S02]  /*64af0*/  LDC R12, c[0x0][0x278] ;  /* 0x00009e00ff0c7b82 */ /* 0x000f240000000800 */
[----:B------:R0:W-:Y:S01]  /*64b00*/  STG.E.U16 desc[UR60][R8.64], R47 ;  /* 0x0000002f08007986 */ /* 0x0001e2000c10153c */
[----:B--2---:R-:W-:Y:S02]  /*64b10*/  IMAD R13, R13, 0x1b7, RZ ;  /* 0x000001b70d0d7824 */ /* 0x004fe400078e02ff */
[----:B-1----:R-:W-:Y:S01]  /*64b20*/  IMAD R5, R46, 0x370, RZ ;  /* 0x000003702e057824 */ /* 0x002fe200078e02ff */
[----:B------:R-:W-:Y:S02]  /*64b30*/  IADD3 R4, P0, R49, R244, RZ ;  /* 0x000000f431047210 */ /* 0x000fe40007f1e0ff */
[----:B------:R-:W1:Y:S01]  /*64b40*/  LDC R18, c[0x0][0x278] ;  /* 0x00009e00ff127b82 */ /* 0x000e620000000800 */
[----:B0-----:R-:W-:-:S02]  /*64b50*/  IMAD R7, R50, 0x372, RZ ;  /* 0x0000037232077824 */ /* 0x001fc400078e02ff */
[----:B------:R-:W-:-:S05]  /*64b60*/  IMAD R9, R14, 0x1b9, RZ ;  /* 0x000001b90e097824 */ /* 0x000fca00078e02ff */
[----:B------:R-:W0:Y:S01]  /*64b70*/  LDC R14, c[0x0][0x278] ;  /* 0x00009e00ff0e7b82 */ /* 0x000e220000000800 */
[-C--:B------:R-:W-:Y:S02]  /*64b80*/  LEA.HI.X.SX32 R3, R10, R245.reuse, 0x1, P3 ;  /* 0x000000f50a037211 */ /* 0x080fe400018f0eff */
[-C--:B------:R-:W-:Y:S02]  /*64b90*/  IADD3 R6, P3, R5, R244.reuse, RZ ;  /* 0x000000f405067210 */ /* 0x080fe40007f7e0ff */
[-C--:B------:R-:W-:Y:S01]  /*64ba0*/  LEA.HI.X.SX32 R5, R13, R245.reuse, 0x1, P0 ;  /* 0x000000f50d057211 */ /* 0x080fe200000f0eff */
[----:B---3--:R-:W-:Y:S01]  /*64bb0*/  IMAD R13, R15, 0x374, RZ ;  /* 0x000003740f0d7824 */ /* 0x008fe200078e02ff */
[----:B------:R-:W-:Y:S01]  /*64bc0*/  IADD3 R8, P4, R7, R244, RZ ;  /* 0x000000f407087210 */ /* 0x000fe20007f9e0ff */
[----:B------:R-:W2:Y:S01]  /*64bd0*/  LDC R10, c[0x0][0x278] ;  /* 0x00009e00ff0a7b82 */ /* 0x000ea20000000800 */
[----:B------:R-:W-:Y:S02]  /*64be0*/  PRMT R19, R207, 0x7632, R19 ;  /* 0x00007632cf137816 */ /* 0x000fe40000000013 */
[-C--:B------:R-:W-:Y:S01]  /*64bf0*/  LEA.HI.X.SX32 R7, R24, R245.reuse, 0x1, P3 ;  /* 0x000000f518077211 */ /* 0x080fe200018f0eff */
[----:B------:R3:W-:Y:S01]  /*64c00*/  STG.E.U16 desc[UR60][R2.64], R207 ;  /* 0x000000cf02007986 */ /* 0x0007e2000c10153c */
[----:B------:R-:W-:-:S03]  /*64c10*/  LEA.HI.X.SX32 R9, R9, R245, 0x1, P4 ;  /* 0x000000f509097211 */ /* 0x000fc600020f0eff */
[----:B------:R-:W1:Y:S01]  /*64c20*/  LDC R15, c[0x0][0x278] ;  /* 0x00009e00ff0f7b82 */ /* 0x000e620000000800 */
[----:B------:R-:W-:Y:S01]  /*64c30*/  PRMT R24, R208, 0x7632, R24 ;  /* 0x00007632d0187816 */ /* 0x000fe20000000018 */
[----:B------:R3:W-:Y:S01]  /*64c40*/  STG.E.U16 desc[UR60][R4.64], R19 ;  /* 0x0000001304007986 */ /* 0x0007e2000c10153c */
[----:B----4-:R-:W-:-:S03]  /*64c50*/  IMAD R17, R17, 0x378, RZ ;  /* 0x0000037811117824 */ /* 0x010fc600078e02ff */
[----:B------:R4:W-:Y:S01]  /*64c60*/  STG.E.U16 desc[UR60][R6.64], R208 ;  /* 0x000000d006007986 */ /* 0x0009e2000c10153c */
[----:B---3--:R-:W-:Y:S02]  /*64c70*/  IMAD R3, R16, 0x376, RZ ;  /* 0x0000037610037824 */ /* 0x008fe400078e02ff */
[----:B------:R-:W3:Y:S01]  /*64c80*/  LDC R16, c[0x0][0x278] ;  /* 0x00009e00ff107b82 */ /* 0x000ee20000000800 */
[----:B------:R4:W-:Y:S01]  /*64c90*/  STG.E.U16 desc[UR60][R8.64], R24 ;  /* 0x0000001808007986 */ /* 0x0009e2000c10153c */
[-C--:B------:R-:W-:Y:S02]  /*64ca0*/  IADD3 R2, P0, R13, R244.reuse, RZ ;  /* 0x000000f40d027210 */ /* 0x080fe40007f1e0ff */
[----:B------:R-:W-:Y:S01]  /*64cb0*/  IADD3 R4, P3, R3, R244, RZ ;  /* 0x000000f403047210 */ /* 0x000fe20007f7e0ff */
[----:B------:R-:W-:-:S03]  /*64cc0*/  IMAD R5, R12, 0x1bb, RZ ;  /* 0x000001bb0c057824 */ /* 0x000fc600078e02ff */
[----:B------:R-:W3:Y:S01]  /*64cd0*/  LDC R19, c[0x0][0x278] ;  /* 0x00009e00ff137b82 */ /* 0x000ee20000000800 */
[----:B----4-:R-:W-:-:S07]  /*64ce0*/  IADD3 R6, P4, R17, R244, RZ ;  /* 0x000000f411067210 */ /* 0x010fce0007f9e0ff */
[----:B------:R-:W4:Y:S01]  /*64cf0*/  LDC R8, c[0x0][0x278] ;  /* 0x00009e00ff087b82 */ /* 0x000f220000000800 */
[----:B0-----:R-:W-:Y:S01]  /*64d00*/  IMAD R9, R14, 0x37a, RZ ;  /* 0x0000037a0e097824 */ /* 0x001fe200078e02ff */
[----:B------:R-:W-:-:S06]  /*64d10*/  LEA.HI.X.SX32 R3, R27, R245, 0x1, P0 ;  /* 0x000000f51b037211 */ /* 0x000fcc00000f0eff */
[----:B------:R-:W0:Y:S01]  /*64d20*/  LDC R17, c[0x0][0x278] ;  /* 0x00009e00ff117b82 */ /* 0x000e220000000800 */
[-C--:B------:R-:W-:Y:S01]  /*64d30*/  LEA.HI.X.SX32 R5, R5, R245.reuse, 0x1, P3 ;  /* 0x000000f505057211 */ /* 0x080fe200018f0eff */
[----:B------:R2:W-:Y:S06]  /*64d40*/  STG.E.U16 desc[UR60][R2.64], R209 ;  /* 0x000000d102007986 */ /* 0x0005ec000c10153c */
[----:B------:R-:W0:Y:S01]  /*64d50*/  LDC R14, c[0x0][0x278] ;  /* 0x00009e00ff0e7b82 */ /* 0x000e220000000800 */
[----:B------:R-:W-:Y:S01]  /*64d60*/  PRMT R24, R209, 0x7632, R24 ;  /* 0x00007632d1187816 */ /* 0x000fe20000000018 */
[----:B-1----:R-:W-:Y:S01]  /*64d70*/  IMAD R15, R15, 0x37e, RZ ;  /* 0x0000037e0f0f7824 */ /* 0x002fe200078e02ff */
[-C--:B------:R-:W-:Y:S01]  /*64d80*/  LEA.HI.X.SX32 R7, R26, R245.reuse, 0x1, P4 ;  /* 0x000000f51a077211 */ /* 0x080fe200020f0eff */
[----:B--2---:R-:W-:Y:S01]  /*64d90*/  IMAD R3, R10, 0x1bd, RZ ;  /* 0x000001bd0a037824 */ /* 0x004fe200078e02ff */
[----:B------:R-:W-:Y:S01]  /*64da0*/  IADD3 R2, P3, R9, R244, RZ ;  /* 0x000000f409027210 */ /* 0x000fe20007f7e0ff */
[----:B------:R1:W-:Y:S02]  /*64db0*/  STG.E.U16 desc[UR60][R4.64], R24 ;  /* 0x0000001804007986 */ /* 0x0003e4000c10153c */
[----:B------:R-:W2:Y:S01]  /*64dc0*/  LDC R12, c[0x0][0x278] ;  /* 0x00009e00ff0c7b82 */ /* 0x000ea20000000800 */
[----:B------:R-:W-:Y:S01]  /*64dd0*/  IMAD R27, R18, 0x37c, RZ ;  /* 0x0000037c121b7824 */ /* 0x000fe200078e02ff */
[----:B------:R-:W-:Y:S01]  /*64de0*/  LEA.HI.X.SX32 R3, R3, R245, 0x1, P3 ;  /* 0x000000f503037211 */ /* 0x000fe200018f0eff */
[----:B------:R4:W-:Y:S01]  /*64df0*/  STG.E.U16 desc[UR60][R6.64], R210 ;  /* 0x000000d206007986 */ /* 0x0009e2000c10153c */
[----:B---3--:R-:W-:-:S04]  /*64e00*/  IMAD R9, R16, 0x380, RZ ;  /* 0x0000038010097824 */ /* 0x008fc800078e02ff */
[----:B------:R-:W3:Y:S01]  /*64e10*/  LDC R13, c[0x0][0x278] ;  /* 0x00009e00ff0d7b82 */ /* 0x000ee20000000800 */
[-C--:B-1----:R-:W-:Y:S02]  /*64e20*/  IADD3 R4, P0, R27, R244.reuse, RZ ;  /* 0x000000f41b047210 */ /* 0x082fe40007f1e0ff */
[----:B----4-:R-:W-:Y:S01]  /*64e30*/  IADD3 R6, P3, R15, R244, RZ ;  /* 0x000000f40f067210 */ /* 0x010fe20007f7e0ff */
[----:B------:R-:W-:-:S04]  /*64e40*/  IMAD R7, R8, 0x1bf, RZ ;  /* 0x000001bf08077824 */ /* 0x000fc800078e02ff */
[----:B------:R-:W1:Y:S01]  /*64e50*/  LDC R15, c[0x0][0x278] ;  /* 0x00009e00ff0f7b82 */ /* 0x000e620000000800 */
[----:B------:R-:W-:Y:S02]  /*64e60*/  IADD3 R8, P4, R9, R244, RZ ;  /* 0x000000f409087210 */ /* 0x000fe40007f9e0ff */
[----:B------:R-:W-:Y:S02]  /*64e70*/  PRMT R26, R210, 0x7632, R26 ;  /* 0x00007632d21a7816 */ /* 0x000fe4000000001a */
[----:B------:R-:W-:-:S03]  /*64e80*/  LEA.HI.X.SX32 R5, R28, R245, 0x1, P0 ;  /* 0x000000f51c057211 */ /* 0x000fc600000f0eff */
[----:B------:R-:W4:Y:S01]  /*64e90*/  LDC R16, c[0x0][0x278] ;  /* 0x00009e00ff107b82 */ /* 0x000f220000000800 */
[-C--:B------:R-:W-:Y:S02]  /*64ea0*/  LEA.HI.X.SX32 R7, R7, R245.reuse, 0x1, P3 ;  /* 0x000000f507077211 */ /* 0x080fe400018f0eff */
[----:B------:R-:W-:Y:S01]  /*64eb0*/  PRMT R24, R211, 0x7632, R24 ;  /* 0x00007632d3187816 */ /* 0x000fe20000000018 */
[----:B0-----:R-:W-:Y:S01]  /*64ec0*/  IMAD R27, R17, 0x382, RZ ;  /* 0x00000382111b7824 */ /* 0x001fe200078e02ff */
[----:B------:R-:W-:Y:S01]  /*64ed0*/  LEA.HI.X.SX32 R9, R29, R245, 0x1, P4 ;  /* 0x000000f51d097211 */ /* 0x000fe200020f0eff */
[----:B------:R-:W-:Y:S01]  /*64ee0*/  IMAD R29, R14, 0x384, RZ ;  /* 0x000003840e1d7824 */ /* 0x000fe200078e02ff */
[----:B------:R-:W-:Y:S01]  /*64ef0*/  STG.E.U16 desc[UR60][R2.64], R26 ;  /* 0x0000001a02007986 */ /* 0x000fe2000c10153c */
[----:B------:R-:W0:Y:S03]  /*64f00*/  LDC R18, c[0x0][0x278] ;  /* 0x00009e00ff127b82 */ /* 0x000e260000000800 */
[----:B------:R2:W-:Y:S05]  /*64f10*/  STG.E.U16 desc[UR60][R4.64], R211 ;  /* 0x000000d304007986 */ /* 0x0005ea000c10153c */
[----:B------:R-:W0:Y:S01]  /*64f20*/  LDC R17, c[0x0][0x278] ;  /* 0x00009e00ff117b82 */ /* 0x000e220000000800 */
[----:B------:R-:W-:Y:S04]  /*64f30*/  STG.E.U16 desc[UR60][R6.64], R24 ;  /* 0x0000001806007986 */ /* 0x000fe8000c10153c */
[----:B------:R3:W-:Y:S03]  /*64f40*/  STG.E.U16 desc[UR60][R8.64], R212 ;  /* 0x000000d408007986 */ /* 0x0007e6000c10153c */
[----:B------:R-:W0:Y:S01]  /*64f50*/  LDC R14, c[0x0][0x278] ;  /* 0x00009e00ff0e7b82 */ /* 0x000e220000000800 */
[----:B------:R-:W-:Y:S01]  /*64f60*/  IMAD R19, R19, 0x386, RZ ;  /* 0x0000038613137824 */ /* 0x000fe200078e02ff */
[----:B--2---:R-:W-:-:S06]  /*64f70*/  IADD3 R4, P3, R29, R244, RZ ;  /* 0x000000f41d047210 */ /* 0x004fcc0007f7e0ff */
[----:B------:R-:W2:Y:S01]  /*64f80*/  LDC R10, c[0x0][0x278] ;  /* 0x00009e00ff0a7b82 */ /* 0x000ea20000000800 */
[----:B------:R-:W-:-:S07]  /*64f90*/  IMAD R3, R12, 0x1c1, RZ ;  /* 0x000001c10c037824 */ /* 0x000fce00078e02ff */
[----:B---3--:R-:W3:Y:S01]  /*64fa0*/  LDC R8, c[0x0][0x278] ;  /* 0x00009e00ff087b82 */ /* 0x008ee20000000800 */
[-C--:B------:R-:W-:Y:S01]  /*64fb0*/  IADD3 R2, P0, R27, R244.reuse, RZ ;  /* 0x000000f41b027210 */ /* 0x080fe20007f1e0ff */
[----:B------:R-:W-:Y:S01]  /*64fc0*/  IMAD R7, R13, 0x1c3, RZ ;  /* 0x000001c30d077824 */ /* 0x000fe200078e02ff */
[----:B------:R-:W-:Y:S02]  /*64fd0*/  IADD3 R6, P4, R19, R244, RZ ;  /* 0x000000f413067210 */ /* 0x000fe40007f9e0ff */
[-C--:B------:R-:W-:Y:S01]  /*64fe0*/  LEA.HI.X.SX32 R5, R11, R245.reuse, 0x1, P3 ;  /* 0x000000f50b057211 */ /* 0x080fe200018f0eff */
[----:B-1----:R-:W-:Y:S02]  /*64ff0*/  IMAD R11, R15, 0x388, RZ ;  /* 0x000003880f0b7824 */ /* 0x002fe400078e02ff */
[----:B------:R-:W1:Y:S01]  /*65000*/  LDC R19, c[0x0][0x278] ;  /* 0x00009e00ff137b82 */ /* 0x000e620000000800 */
[-C--:B------:R-:W-:Y:S02]  /*65010*/  LEA.HI.X.SX32 R3, R3, R245.reuse, 0x1, P0 ;  /* 0x000000f503037211 */ /* 0x080fe400000f0eff */
[----:B------:R-:W-:Y:S01]  /*65020*/  PRMT R212, R212, 0x7632, R212 ;  /* 0x00007632d4d47816 */ /* 0x000fe200000000d4 */
[----:B----4-:R-:W-:Y:S01]  /*65030*/  IMAD R27, R16, 0x38a, RZ ;  /* 0x0000038a101b7824 */ /* 0x010fe200078e02ff */
[----:B------:R-:W-:-:S03]  /*65040*/  LEA.HI.X.SX32 R7, R7, R245, 0x1, P4 ;  /* 0x000000f507077211 */ /* 0x000fc600020f0eff */
[----:B------:R-:W4:Y:S01]  /*65050*/  LDC R15, c[0x0][0x278] ;  /* 0x00009e00ff0f7b82 */ /* 0x000f220000000800 */
[----:B------:R-:W-:Y:S01]  /*65060*/  PRMT R26, R213, 0x7632, R26 ;  /* 0x00007632d51a7816 */ /* 0x000fe2000000001a */
[----:B------:R0:W-:Y:S06]  /*65070*/  STG.E.U16 desc[UR60][R2.64], R212 ;  /* 0x000000d402007986 */ /* 0x0001ec000c10153c */
[----:B------:R-:W4:Y:S01]  /*65080*/  LDC R13, c[0x0][0x278] ;  /* 0x00009e00ff0d7b82 */ /* 0x000f220000000800 */
[----:B------:R2:W-:Y:S07]  /*65090*/  STG.E.U16 desc[UR60][R4.64], R213 ;  /* 0x000000d504007986 */ /* 0x0005ee000c10153c */
[----:B------:R-:W4:Y:S01]  /*650a0*/  LDC R24, c[0x0][0x278] ;  /* 0x00009e00ff187b82 */ /* 0x000f220000000800 */
[-C--:B0-----:R-:W-:Y:S01]  /*650b0*/  IADD3 R2, P3, R11, R244.reuse, RZ ;  /* 0x000000f40b027210 */ /* 0x081fe20007f7e0ff */
[----:B------:R0:W-:Y:S06]  /*650c0*/  STG.E.U16 desc[UR60][R6.64], R26 ;  /* 0x0000001a06007986 */ /* 0x0001ec000c10153c */
[----:B------:R-:W4:Y:S01]  /*650d0*/  LDC R12, c[0x0][0x278] ;  /* 0x00009e00ff0c7b82 */ /* 0x000f220000000800 */
[----:B--2---:R-:W-:Y:S01]  /*650e0*/  IADD3 R4, P0, R27, R244, RZ ;  /* 0x000000f41b047210 */ /* 0x004fe20007f1e0ff */
[----:B------:R-:W-:Y:S01]  /*650f0*/  IMAD R17, R17, 0x38e, RZ ;  /* 0x0000038e11117824 */ /* 0x000fe200078e02ff */
[----:B------:R-:W-:Y:S01]  /*65100*/  LEA.HI.X.SX32 R3, R20, R245, 0x1, P3 ;  /* 0x000000f514037211 */ /* 0x000fe200018f0eff */
[----:B------:R-:W-:-:S02]  /*65110*/  IMAD R27, R14, 0x390, RZ ;  /* 0x000003900e1b7824 */ /* 0x000fc400078e02ff */
[----:B0-----:R-:W-:Y:S02]  /*65120*/  IMAD R7, R18, 0x38c, RZ ;  /* 0x0000038c12077824 */ /* 0x001fe400078e02ff */
[----:B------:R-:W0:Y:S01]  /*65130*/  LDC R16, c[0x0][0x278] ;  /* 0x00009e00ff107b82 */ /* 0x000e220000000800 */
[----:B------:R-:W-:Y:S02]  /*65140*/  IMAD R9, R10, 0x1c5, RZ ;  /* 0x000001c50a097824 */ /* 0x000fe400078e02ff */
[----:B---3--:R-:W-:Y:S01]  /*65150*/  IMAD R11, R8, 0x1c7, RZ ;  /* 0x000001c7080b7824 */ /* 0x008fe200078e02ff */
[----:B------:R-:W-:-:S04]  /*65160*/  IADD3 R6, P3, R7, R244, RZ ;  /* 0x000000f407067210 */ /* 0x000fc80007f7e0ff */
[----:B------:R-:W2:Y:S01]  /*65170*/  LDC R14, c[0x0][0x278] ;  /* 0x00009e00ff0e7b82 */ /* 0x000ea20000000800 */
[----:B------:R-:W-:Y:S01]  /*65180*/  IADD3 R8, P4, R17, R244, RZ ;  /* 0x000000f411087210 */ /* 0x000fe20007f9e0ff */
[----:B------:R3:W-:Y:S01]  /*65190*/  STG.E.U16 desc[UR60][R2.64], R214 ;  /* 0x000000d602007986 */ /* 0x0007e2000c10153c */
[-C--:B------:R-:W-:Y:S02]  /*651a0*/  LEA.HI.X.SX32 R5, R9, R245.reuse, 0x1, P0 ;  /* 0x000000f509057211 */ /* 0x080fe400000f0eff */
[----:B------:R-:W-:-:S03]  /*651b0*/  LEA.HI.X.SX32 R7, R31, R245, 0x1, P3 ;  /* 0x000000f51f077211 */ /* 0x000fc600018f0eff */
[----:B------:R-:W0:Y:S01]  /*651c0*/  LDC R17, c[0x0][0x278] ;  /* 0x00009e00ff117b82 */ /* 0x000e220000000800 */
[----:B------:R-:W-:Y:S02]  /*651d0*/  LEA.HI.X.SX32 R9, R11, R245, 0x1, P4 ;  /* 0x000000f50b097211 */ /* 0x000fe400020f0eff */
[----:B------:R-:W-:Y:S02]  /*651e0*/  PRMT R18, R215, 0x7632, R18 ;  /* 0x00007632d7127816 */ /* 0x000fe40000000012 */
[----:B---3--:R-:W-:Y:S01]  /*651f0*/  PRMT R3, R214, 0x7632, R3 ;  /* 0x00007632d6037816 */ /* 0x008fe20000000003 */
[----:B-1----:R-:W-:Y:S01]  /*65200*/  IMAD R19, R19, 0x392, RZ ;  /* 0x0000039213137824 */ /* 0x002fe200078e02ff */
[----:B------:R-:W-:Y:S01]  /*65210*/  IADD3 R2, P3, R27, R244, RZ ;  /* 0x000000f41b027210 */ /* 0x000fe20007f7e0ff */
[----:B----4-:R-:W-:Y:S01]  /*65220*/  IMAD R15, R15, 0x394, RZ ;  /* 0x000003940f0f7824 */ /* 0x010fe200078e02ff */
[----:B------:R-:W1:Y:S01]  /*65230*/  LDC R10, c[0x0][0x278] ;  /* 0x00009e00ff0a7b82 */ /* 0x000e620000000800 */
[----:B------:R3:W-:Y:S04]  /*65240*/  STG.E.U16 desc[UR60][R4.64], R3 ;  /* 0x0000000304007986 */ /* 0x0007e8000c10153c */
[----:B------:R-:W-:Y:S01]  /*65250*/  STG.E.U16 desc[UR60][R6.64], R215 ;  /* 0x000000d706007986 */ /* 0x000fe2000c10153c */
[----:B------:R-:W-:-:S03]  /*65260*/  IMAD R11, R12, 0x1c9, RZ ;  /* 0x000001c90c0b7824 */ /* 0x000fc600078e02ff */
[----:B------:R4:W-:Y:S01]  /*65270*/  STG.E.U16 desc[UR60][R8.64], R18 ;  /* 0x0000001208007986 */ /* 0x0009e2000c10153c */
[----:B---3--:R-:W-:Y:S01]  /*65280*/  IMAD R5, R24, 0x396, RZ ;  /* 0x0000039618057824 */ /* 0x008fe200078e02ff */
[-C--:B------:R-:W-:Y:S02]  /*65290*/  IADD3 R4, P0, R19, R244.reuse, RZ ;  /* 0x000000f413047210 */ /* 0x080fe40007f1e0ff */
[----:B------:R-:W-:Y:S01]  /*652a0*/  LEA.HI.X.SX32 R3, R30, R245, 0x1, P3 ;  /* 0x000000f51e037211 */ /* 0x000fe200018f0eff */
[----:B----4-:R-:W-:Y:S02]  /*652b0*/  IMAD R9, R13, 0x1cb, RZ ;  /* 0x000001cb0d097824 */ /* 0x010fe400078e02ff */
[----:B------:R-:W3:Y:S01]  /*652c0*/  LDC R13, c[0x0][0x278] ;  /* 0x00009e00ff0d7b82 */ /* 0x000ee20000000800 */
[-C--:B------:R-:W-:Y:S02]  /*652d0*/  IADD3 R6, P3, R15, R244.reuse, RZ ;  /* 0x000000f40f067210 */ /* 0x080fe40007f7e0ff */
[----:B------:R-:W-:-:S02]  /*652e0*/  IADD3 R8, P4, R5, R244, RZ ;  /* 0x000000f405087210 */ /* 0x000fc40007f9e0ff */
[-C--:B------:R-:W-:Y:S02]  /*652f0*/  LEA.HI.X.SX32 R5, R11, R245.reuse, 0x1, P0 ;  /* 0x000000f50b057211 */ /* 0x080fe400000f0eff */
[----:B------:R-:W-:Y:S01]  /*65300*/  PRMT R12, R216, 0x7632, R12 ;  /* 0x00007632d80c7816 */ /* 0x000fe2000000000c */
[----:B------:R0:W-:Y:S01]  /*65310*/  STG.E.U16 desc[UR60][R2.64], R216 ;  /* 0x000000d802007986 */ /* 0x0001e2000c10153c */
[-C--:B------:R-:W-:Y:S01]  /*65320*/  LEA.HI.X.SX32 R7, R32, R245.reuse, 0x1, P3 ;  /* 0x000000f520077211 */ /* 0x080fe200018f0eff */
[----:B------:R-:W4:Y:S01]  /*65330*/  LDC R11, c[0x0][0x278] ;  /* 0x00009e00ff0b7b82 */ /* 0x000f220000000800 */
[----:B------:R-:W-:Y:S01]  /*65340*/  LEA.HI.X.SX32 R9, R9, R245, 0x1, P4 ;  /* 0x000000f509097211 */ /* 0x000fe200020f0eff */
[----:B--2---:R-:W-:Y:S01]  /*65350*/  IMAD R19, R14, 0x39a, RZ ;  /* 0x0000039a0e137824 */ /* 0x004fe200078e02ff */
[----:B------:R-:W-:Y:S01]  /*65360*/  PRMT R18, R217, 0x7632, R18 ;  /* 0x00007632d9127816 */ /* 0x000fe20000000012 */
[----:B------:R-:W-:Y:S04]  /*65370*/  STG.E.U16 desc[UR60][R4.64], R12 ;  /* 0x0000000c04007986 */ /* 0x000fe8000c10153c */
[----:B------:R-:W2:Y:S01]  /*65380*/  LDC R15, c[0x0][0x278] ;  /* 0x00009e00ff0f7b82 */ /* 0x000ea20000000800 */
[----:B0-----:R-:W-:Y:S01]  /*65390*/  IMAD R3, R16, 0x398, RZ ;  /* 0x0000039810037824 */ /* 0x001fe200078e02ff */
[----:B------:R0:W-:Y:S06]  /*653a0*/  STG.E.U16 desc[UR60][R6.64], R217 ;  /* 0x000000d906007986 */ /* 0x0001ec000c10153c */
[----:B------:R-:W4:Y:S01]  /*653b0*/  LDC R16, c[0x0][0x278] ;  /* 0x00009e00ff107b82 */ /* 0x000f220000000800 */
[----:B------:R1:W-:Y:S01]  /*653c0*/  STG.E.U16 desc[UR60][R8.64], R18 ;  /* 0x0000001208007986 */ /* 0x0003e2000c10153c */
[----:B------:R-:W-:-:S06]  /*653d0*/  IMAD R17, R17, 0x39c, RZ ;  /* 0x0000039c11117824 */ /* 0x000fcc00078e02ff */
[----:B------:R-:W4:Y:S01]  /*653e0*/  LDC R14, c[0x0][0x278] ;  /* 0x00009e00ff0e7b82 */ /* 0x000f220000000800 */
[----:B0-----:R-:W-:-:S07]  /*653f0*/  IADD3 R6, P4, R17, R244, RZ ;  /* 0x000000f411067210 */ /* 0x001fce0007f9e0ff */
[----:B-1----:R-:W0:Y:S01]  /*65400*/  LDC R8, c[0x0][0x278] ;  /* 0x00009e00ff087b82 */ /* 0x002e220000000800 */
[-C--:B------:R-:W-:Y:S01]  /*65410*/  IADD3 R2, P0, R3, R244.reuse, RZ ;  /* 0x000000f403027210 */ /* 0x080fe20007f1e0ff */
[----:B------:R-:W-:Y:S01]  /*65420*/  IMAD R5, R10, 0x1cd, RZ ;  /* 0x000001cd0a057824 */ /* 0x000fe200078e02ff */
[----:B------:R-:W-:Y:S01]  /*65430*/  IADD3 R4, P3, R19, R244, RZ ;  /* 0x000000f413047210 */ /* 0x000fe20007f7e0ff */
[----:B---3--:R-:W-:-:S04]  /*65440*/  IMAD R9, R13, 0x39e, RZ ;  /* 0x0000039e0d097824 */ /* 0x008fc800078e02ff */
[----:B------:R-:W1:Y:S01]  /*65450*/  LDC R17, c[0x0][0x278] ;  /* 0x00009e00ff117b82 */ /* 0x000e620000000800 */
[-C--:B------:R-:W-:Y:S02]  /*65460*/  LEA.HI.X.SX32 R3, R21, R245.reuse, 0x1, P0 ;  /* 0x000000f515037211 */ /* 0x080fe400000f0eff */
[----:B------:R-:W-:Y:S02]  /*65470*/  LEA.HI.X.SX32 R5, R5, R245, 0x1, P3 ;  /* 0x000000f505057211 */ /* 0x000fe400018f0eff */
[----:B------:R-:W-:-:S03]  /*65480*/  PRMT R19, R218, 0x7632, R19 ;  /* 0x00007632da137816 */ /* 0x000fc60000000013 */
[----:B------:R-:W3:Y:S01]  /*65490*/  LDC R13, c[0x0][0x278] ;  /* 0x00009e00ff0d7b82 */ /* 0x000ee20000000800 */
[----:B------:R-:W-:Y:S01]  /*654a0*/  LEA.HI.X.SX32 R7, R35, R245, 0x1, P4 ;  /* 0x000000f523077211 */ /* 0x000fe200020f0eff */
[----:B------:R4:W-:Y:S06]  /*654b0*/  STG.E.U16 desc[UR60][R2.64], R218 ;  /* 0x000000da02007986 */ /* 0x0009ec000c10153c */
[----:B------:R-:W3:Y:S01]  /*654c0*/  LDC R18, c[0x0][0x278] ;  /* 0x00009e00ff127b82 */ /* 0x000ee20000000800 */
[----:B------:R0:W-:Y:S01]  /*654d0*/  STG.E.U16 desc[UR60][R4.64], R19 ;  /* 0x0000001304007986 */ /* 0x0001e2000c10153c */
[----:B--2---:R-:W-:-:S06]  /*654e0*/  IMAD R15, R15, 0x3a0, RZ ;  /* 0x000003a00f0f7824 */ /* 0x004fcc00078e02ff */
[----:B------:R-:W2:Y:S01]  /*654f0*/  LDC R10, c[0x0][0x278] ;  /* 0x00009e00ff0a7b82 */ /* 0x000ea20000000800 */
[----:B----4-:R-:W-:Y:S01]  /*65500*/  IMAD R3, R11, 0x1cf, RZ ;  /* 0x000001cf0b037824 */ /* 0x010fe200078e02ff */
[----:B------:R-:W-:Y:S01]  /*65510*/  IADD3 R2, P3, R9, R244, RZ ;  /* 0x000000f409027210 */ /* 0x000fe20007f7e0ff */
[----:B------:R-:W-:-:S05]  /*65520*/  IMAD R9, R14, 0x3a4, RZ ;  /* 0x000003a40e097824 */ /* 0x000fca00078e02ff */
[----:B------:R-:W4:Y:S01]  /*65530*/  LDC R12, c[0x0][0x278] ;  /* 0x00009e00ff0c7b82 */ /* 0x000f220000000800 */
[----:B0-----:R-:W-:Y:S01]  /*65540*/  IMAD R5, R16, 0x3a2, RZ ;  /* 0x000003a210057824 */ /* 0x001fe200078e02ff */
[----:B------:R0:W-:Y:S01]  /*65550*/  STG.E.U16 desc[UR60][R6.64], R219 ;  /* 0x000000db06007986 */ /* 0x0001e2000c10153c */
[----:B------:R-:W-:Y:S02]  /*65560*/  IADD3 R4, P0, R15, R244, RZ ;  /* 0x000000f40f047210 */ /* 0x000fe40007f1e0ff */
[----:B------:R-:W-:-:S03]  /*65570*/  LEA.HI.X.SX32 R3, R3, R245, 0x1, P3 ;  /* 0x000000f503037211 */ /* 0x000fc600018f0eff */
[----:B------:R-:W4:Y:S01]  /*65580*/  LDC R14, c[0x0][0x278] ;  /* 0x00009e00ff0e7b82 */ /* 0x000f220000000800 */
[----:B------:R-:W-:Y:S01]  /*65590*/  PRMT R20, R219, 0x7632, R20 ;  /* 0x00007632db147816 */ /* 0x000fe20000000014 */
[----:B0-----:R-:W-:Y:S01]  /*655a0*/  IMAD R7, R8, 0x1d1, RZ ;  /* 0x000001d108077824 */ /* 0x001fe200078e02ff */
[----:B------:R-:W-:-:S05]  /*655b0*/  IADD3 R6, P3, R5, R244, RZ ;  /* 0x000000f405067210 */ /* 0x000fca0007f7e0ff */
[----:B------:R-:W0:Y:S01]  /*655c0*/  LDC R15, c[0x0][0x278] ;  /* 0x00009e00ff0f7b82 */ /* 0x000e220000000800 */
[----:B------:R-:W-:Y:S02]  /*655d0*/  IADD3 R8, P4, R9, R244, RZ ;  /* 0x000000f409087210 */ /* 0x000fe40007f9e0ff */
[-C--:B------:R-:W-:Y:S02]  /*655e0*/  LEA.HI.X.SX32 R5, R33, R245.reuse, 0x1, P0 ;  /* 0x000000f521057211 */ /* 0x080fe400000f0eff */
[-C--:B------:R-:W-:Y:S02]  /*655f0*/  LEA.HI.X.SX32 R7, R7, R245.reuse, 0x1, P3 ;  /* 0x000000f507077211 */ /* 0x080fe400018f0eff */
[----:B------:R-:W-:Y:S01]  /*65600*/  PRMT R24, R220, 0x7632, R24 ;  /* 0x00007632dc187816 */ /* 0x000fe20000000018 */
[----:B------:R-:W0:Y:S01]  /*65610*/  LDC R16, c[0x0][0x278] ;  /* 0x00009e00ff107b82 */ /* 0x000e220000000800 */
[----:B------:R-:W-:Y:S01]  /*65620*/  LEA.HI.X.SX32 R9, R34, R245, 0x1, P4 ;  /* 0x000000f522097211 */ /* 0x000fe200020f0eff */
[----:B-1----:R-:W-:Y:S01]  /*65630*/  IMAD R19, R17, 0x3a6, RZ ;  /* 0x000003a611137824 */ /* 0x002fe200078e02ff */
[----:B------:R2:W-:Y:S01]  /*65640*/  STG.E.U16 desc[UR60][R2.64], R20 ;  /* 0x0000001402007986 */ /* 0x0005e2000c10153c */
[----:B---3--:R-:W-:-:S03]  /*65650*/  IMAD R13, R13, 0x3a8, RZ ;  /* 0x000003a80d0d7824 */ /* 0x008fc600078e02ff */
[----:B------:R1:W-:Y:S01]  /*65660*/  STG.E.U16 desc[UR60][R4.64], R220 ;  /* 0x000000dc04007986 */ /* 0x0003e2000c10153c */
[----:B------:R-:W3:Y:S01]  /*65670*/  LDC R17, c[0x0][0x278] ;  /* 0x00009e00ff117b82 */ /* 0x000ee20000000800 */
[----:B------:R-:W-:Y:S02]  /*65680*/  IMAD R21, R18, 0x3aa, RZ ;  /* 0x000003aa12157824 */ /* 0x000fe400078e02ff */
[----:B------:R4:W-:Y:S04]  /*65690*/  STG.E.U16 desc[UR60][R6.64], R24 ;  /* 0x0000001806007986 */ /* 0x0009e8000c10153c */
[----:B------:R4:W-:Y:S01]  /*656a0*/  STG.E.U16 desc[UR60][R8.64], R221 ;  /* 0x000000dd08007986 */ /* 0x0009e2000c10153c */
[----:B------:R-:W3:Y:S01]  /*656b0*/  LDC R11, c[0x0][0x278] ;  /* 0x00009e00ff0b7b82 */ /* 0x000ee20000000800 */
[----:B--2---:R-:W-:Y:S01]  /*656c0*/  IMAD R3, R10, 0x1d3, RZ ;  /* 0x000001d30a037824 */ /* 0x004fe200078e02ff */
[----:B------:R-:W-:-:S02]  /*656d0*/  IADD3 R2, P0, R19, R244, RZ ;  /* 0x000000f413027210 */ /* 0x000fc40007f1e0ff */
[----:B-1----:R-:W-:Y:S01]  /*656e0*/  IADD3 R4, P3, R13, R244, RZ ;  /* 0x000000f40d047210 */ /* 0x002fe20007f7e0ff */
[----:B----4-:R-:W-:-:S03]  /*656f0*/  IMAD R7, R12, 0x1d5, RZ ;  /* 0x000001d50c077824 */ /* 0x010fc600078e02ff */
[----:B------:R-:W1:Y:S01]  /*65700*/  LDC R18, c[0x0][0x278] ;  /* 0x00009e00ff127b82 */ /* 0x000e620000000800 */
[----:B------:R-:W-:-:S07]  /*65710*/  IADD3 R6, P4, R21, R244, RZ ;  /* 0x000000f415067210 */ /* 0x000fce0007f9e0ff */
[----:B------:R-:W2:Y:S01]  /*65720*/  LDC R8, c[0x0][0x278] ;  /* 0x00009e00ff087b82 */ /* 0x000ea20000000800 */
[-C--:B------:R-:W-:Y:S02]  /*65730*/  LEA.HI.X.SX32 R3, R3, R245.reuse, 0x1, P0 ;  /* 0x000000f503037211 */ /* 0x080fe400000f0eff */
[----:B------:R-:W-:Y:S01]  /*65740*/  PRMT R221, R221, 0x7632, R221 ;  /* 0x00007632dddd7816 */ /* 0x000fe200000000dd */
[----:B------:R-:W-:Y:S01]  /*65750*/  IMAD R13, R14, 0x3ac, RZ ;  /* 0x000003ac0e0d7824 */ /* 0x000fe200078e02ff */
[-C--:B------:R-:W-:Y:S02]  /*65760*/  LEA.HI.X.SX32 R5, R22, R245.reuse, 0x1, P3 ;  /* 0x000000f516057211 */ /* 0x080fe400018f0eff */
[----:B------:R-:W-:Y:S01]  /*65770*/  LEA.HI.X.SX32 R7, R7, R245, 0x1, P4 ;  /* 0x000000f507077211 */ /* 0x000fe200020f0eff */
[----:B------:R-:W4:Y:S01]  /*65780*/  LDC R19, c[0x0][0x278] ;  /* 0x00009e00ff137b82 */ /* 0x000f220000000800 */
[----:B------:R-:W-:Y:S01]  /*65790*/  PRMT R12, R222, 0x7632, R12 ;  /* 0x00007632de0c7816 */ /* 0x000fe2000000000c */
[----:B------:R3:W-:Y:S01]  /*657a0*/  STG.E.U16 desc[UR60][R2.64], R221 ;  /* 0x000000dd02007986 */ /* 0x0007e2000c10153c */
[----:B0-----:R-:W-:-:S05]  /*657b0*/  IMAD R15, R15, 0x3ae, RZ ;  /* 0x000003ae0f0f7824 */ /* 0x001fca00078e02ff */
[----:B------:R-:W0:Y:S01]  /*657c0*/  LDC R14, c[0x0][0x278] ;  /* 0x00009e00ff0e7b82 */ /* 0x000e220000000800 */
[----:B------:R3:W-:Y:S04]  /*657d0*/  STG.E.U16 desc[UR60][R4.64], R222 ;  /* 0x000000de04007986 */ /* 0x0007e8000c10153c */
[----:B------:R1:W-:Y:S03]  /*657e0*/  STG.E.U16 desc[UR60][R6.64], R12 ;  /* 0x0000000c06007986 */ /* 0x0003e6000c10153c */
[----:B------:R-:W0:Y:S01]  /*657f0*/  LDC R20, c[0x0][0x278] ;  /* 0x00009e00ff147b82 */ /* 0x000e220000000800 */
[----:B---3--:R-:W-:-:S07]  /*65800*/  IADD3 R2, P3, R13, R244, RZ ;  /* 0x000000f40d027210 */ /* 0x008fce0007f7e0ff */
[----:B------:R-:W3:Y:S01]  /*65810*/  LDC R10, c[0x0][0x278] ;  /* 0x00009e00ff0a7b82 */ /* 0x000ee20000000800 */
[----:B------:R-:W-:Y:S01]  /*65820*/  IADD3 R4, P0, R15, R244, RZ ;  /* 0x000000f40f047210 */ /* 0x000fe20007f1e0ff */
[----:B------:R-:W-:-:S06]  /*65830*/  IMAD R5, R16, 0x3b0, RZ ;  /* 0x000003b010057824 */ /* 0x000fcc00078e02ff */
[----:B-1----:R-:W1:Y:S01]  /*65840*/  LDC R12, c[0x0][0x278] ;  /* 0x00009e00ff0c7b82 */ /* 0x002e620000000800 */
[----:B------:R-:W-:Y:S01]  /*65850*/  IMAD R17, R17, 0x3b2, RZ ;  /* 0x000003b211117824 */ /* 0x000fe200078e02ff */
[----:B------:R-:W-:Y:S01]  /*65860*/  LEA.HI.X.SX32 R3, R37, R245, 0x1, P3 ;  /* 0x000000f525037211 */ /* 0x000fe200018f0eff */
[----:B------:R-:W-:-:S05]  /*65870*/  IMAD R9, R11, 0x1d7, RZ ;  /* 0x000001d70b097824 */ /* 0x000fca00078e02ff */
[----:B------:R-:W1:Y:S01]  /*65880*/  LDC R15, c[0x0][0x278] ;  /* 0x00009e00ff0f7b82 */ /* 0x000e620000000800 */
[----:B--2---:R-:W-:Y:S01]  /*65890*/  IMAD R11, R8, 0x1d9, RZ ;  /* 0x000001d9080b7824 */ /* 0x004fe200078e02ff */
[-C--:B------:R-:W-:Y:S01]  /*658a0*/  IADD3 R6, P3, R5, R244.reuse, RZ ;  /* 0x000000f405067210 */ /* 0x080fe20007f7e0ff */
[----:B------:R2:W-:Y:S01]  /*658b0*/  STG.E.U16 desc[UR60][R2.64], R223 ;  /* 0x000000df02007986 */ /* 0x0005e2000c10153c */
[----:B------:R-:W-:Y:S02]  /*658c0*/  IADD3 R8, P4, R17, R244, RZ ;  /* 0x000000f411087210 */ /* 0x000fe40007f9e0ff */
[-C--:B------:R-:W-:Y:S02]  /*658d0*/  LEA.HI.X.SX32 R5, R9, R245.reuse, 0x1, P0 ;  /* 0x000000f509057211 */ /* 0x080fe400000f0eff */
[----:B------:R-:W1:Y:S01]  /*658e0*/  LDC R16, c[0x0][0x278] ;  /* 0x00009e00ff107b82 */ /* 0x000e620000000800 */
[----:B------:R-:W-:Y:S02]  /*658f0*/  PRMT R21, R223, 0x7632, R21 ;  /* 0x00007632df157816 */ /* 0x000fe40000000015 */
[----:B------:R-:W-:-:S02]  /*65900*/  LEA.HI.X.SX32 R7, R23, R245, 0x1, P3 ;  /* 0x000000f517077211 */ /* 0x000fc400018f0eff */
[----:B------:R-:W-:Y:S01]  /*65910*/  LEA.HI.X.SX32 R9, R11, R245, 0x1, P4 ;  /* 0x000000f50b097211 */ /* 0x000fe200020f0eff */
[----:B--2---:R-:W-:Y:S02]  /*65920*/  IMAD R3, R18, 0x3b4, RZ ;  /* 0x000003b412037824 */ /* 0x004fe400078e02ff */
[----:B------:R-:W2:Y:S01]  /*65930*/  LDC R13, c[0x0][0x278] ;  /* 0x00009e00ff0d7b82 */ /* 0x000ea20000000800 */
[----:B------:R0:W-:Y:S01]  /*65940*/  STG.E.U16 desc[UR60][R4.64], R21 ;  /* 0x0000001504007986 */ /* 0x0001e2000c10153c */
[----:B------:R-:W-:-:S06]  /*65950*/  PRMT R22, R224, 0x7632, R22 ;  /* 0x00007632e0167816 */ /* 0x000fcc0000000016 */
[----:B------:R-:W2:Y:S01]  /*65960*/  LDC R17, c[0x0][0x278] ;  /* 0x00009e00ff117b82 */ /* 0x000ea20000000800 */
[----:B------:R3:W-:Y:S01]  /*65970*/  STG.E.U16 desc[UR60][R6.64], R224 ;  /* 0x000000e006007986 */ /* 0x0007e2000c10153c */
[----:B----4-:R-:W-:-:S06]  /*65980*/  IMAD R19, R19, 0x3b6, RZ ;  /* 0x000003b613137824 */ /* 0x010fcc00078e02ff */
[----:B------:R-:W4:Y:S01]  /*65990*/  LDC R18, c[0x0][0x278] ;  /* 0x00009e00ff127b82 */ /* 0x000f220000000800 */
[----:B------:R-:W-:Y:S01]  /*659a0*/  IADD3 R2, P3, R3, R244, RZ ;  /* 0x000000f403027210 */ /* 0x000fe20007f7e0ff */
[----:B0-----:R-:W-:-:S06]  /*659b0*/  IMAD R21, R20, 0x3ba, RZ ;  /* 0x000003ba14157824 */ /* 0x001fcc00078e02ff */
[----:B------:R-:W0:Y:S01]  /*659c0*/  LDC R11, c[0x0][0x278] ;  /* 0x00009e00ff0b7b82 */ /* 0x000e220000000800 */
[----:B---3--:R-:W-:Y:S01]  /*659d0*/  IMAD R7, R14, 0x3b8, RZ ;  /* 0x000003b80e077824 */ /* 0x008fe200078e02ff */
[----:B------:R1:W-:Y:S01]  /*659e0*/  STG.E.U16 desc[UR60][R8.64], R22 ;  /* 0x0000001608007986 */ /* 0x0003e2000c10153c */
[----:B------:R-:W-:Y:S01]  /*659f0*/  IMAD R5, R10, 0x1db, RZ ;  /* 0x000001db0a057824 */ /* 0x000fe200078e02ff */
[-C--:B------:R-:W-:Y:S02]  /*65a00*/  IADD3 R4, P0, R19, R244.reuse, RZ ;  /* 0x000000f413047210 */ /* 0x080fe40007f1e0ff */
[-C--:B------:R-:W-:Y:S02]  /*65a10*/  LEA.HI.X.SX32 R3, R36, R245.reuse, 0x1, P3 ;  /* 0x000000f524037211 */ /* 0x080fe400018f0eff */
[-C--:B------:R-:W-:Y:S01]  /*65a20*/  IADD3 R6, P3, R7, R244.reuse, RZ ;  /* 0x000000f407067210 */ /* 0x080fe20007f7e0ff */
[----:B------:R-:W3:Y:S01]  /*65a30*/  LDC R14, c[0x0][0x278] ;  /* 0x00009e00ff0e7b82 */ /* 0x000ee20000000800 */
[----:B------:R-:W-:Y:S01]  /*65a40*/  LEA.HI.X.SX32 R5, R5, R245, 0x1, P0 ;  /* 0x000000f505057211 */ /* 0x000fe200000f0eff */
[----:B-1----:R-:W-:Y:S01]  /*65a50*/  IMAD R9, R12, 0x1dd, RZ ;  /* 0x000001dd0c097824 */ /* 0x002fe200078e02ff */
[----:B------:R-:W-:Y:S01]  /*65a60*/  IADD3 R8, P4, R21, R244, RZ ;  /* 0x000000f415087210 */ /* 0x000fe20007f9e0ff */
[----:B------:R-:W-:Y:S01]  /*65a70*/  IMAD R19, R15, 0x3bc, RZ ;  /* 0x000003bc0f137824 */ /* 0x000fe200078e02ff */
[----:B------:R-:W-:-:S03]  /*65a80*/  PRMT R20, R225, 0x7632, R20 ;  /* 0x00007632e1147816 */ /* 0x000fc60000000014 */
[----:B------:R-:W1:Y:S01]  /*65a90*/  LDC R15, c[0x0][0x278] ;  /* 0x00009e00ff0f7b82 */ /* 0x000e620000000800 */
[-C--:B------:R-:W-:Y:S02]  /*65aa0*/  LEA.HI.X.SX32 R7, R40, R245.reuse, 0x1, P3 ;  /* 0x000000f528077211 */ /* 0x080fe400018f0eff */
[----:B------:R-:W-:Y:S02]  /*65ab0*/  LEA.HI.X.SX32 R9, R9, R245, 0x1, P4 ;  /* 0x000000f509097211 */ /* 0x000fe400020f0eff */
[----:B------:R-:W-:Y:S01]  /*65ac0*/  PRMT R21, R226, 0x7632, R21 ;  /* 0x00007632e2157816 */ /* 0x000fe20000000015 */
[----:B------:R4:W-:Y:S02]  /*65ad0*/  STG.E.U16 desc[UR60][R2.64], R225 ;  /* 0x000000e102007986 */ /* 0x0009e4000c10153c */
[----:B------:R-:W1:Y:S02]  /*65ae0*/  LDC R12, c[0x0][0x278] ;  /* 0x00009e00ff0c7b82 */ /* 0x000e640000000800 */
[----:B------:R4:W-:Y:S01]  /*65af0*/  STG.E.U16 desc[UR60][R4.64], R20 ;  /* 0x0000001404007986 */ /* 0x0009e2000c10153c */
[----:B--2---:R-:W-:-:S03]  /*65b00*/  IMAD R17, R17, 0x3c0, RZ ;  /* 0x000003c011117824 */ /* 0x004fc600078e02ff */
[----:B------:R-:W-:Y:S01]  /*65b10*/  STG.E.U16 desc[UR60][R6.64], R226 ;  /* 0x000000e206007986 */ /* 0x000fe2000c10153c */
[----:B0-----:R-:W-:Y:S01]  /*65b20*/  IMAD R11, R11, 0x1df, RZ ;  /* 0x000001df0b0b7824 */ /* 0x001fe200078e02ff */
[----:B------:R-:W0:Y:S02]  /*65b30*/  LDC R10, c[0x0][0x278] ;  /* 0x00009e00ff0a7b82 */ /* 0x000e240000000800 */
[----:B------:R2:W-:Y:S01]  /*65b40*/  STG.E.U16 desc[UR60][R8.64], R21 ;  /* 0x0000001508007986 */ /* 0x0005e2000c10153c */
[----:B----4-:R-:W-:Y:S01]  /*65b50*/  IMAD R3, R16, 0x3be, RZ ;  /* 0x000003be10037824 */ /* 0x010fe200078e02ff */
[----:B------:R-:W-:Y:S01]  /*65b60*/  IADD3 R2, P3, R19, R244, RZ ;  /* 0x000000f413027210 */ /* 0x000fe20007f7e0ff */
[----:B------:R-:W-:-:S03]  /*65b70*/  IMAD R5, R18, 0x3c2, RZ ;  /* 0x000003c212057824 */ /* 0x000fc600078e02ff */
[----:B------:R-:W-:Y:S01]  /*65b80*/  IADD3 R4, P0, R3, R244, RZ ;  /* 0x000000f403047210 */ /* 0x000fe20007f1e0ff */
[----:B------:R-:W4:Y:S01]  /*65b90*/  LDC R16, c[0x0][0x278] ;  /* 0x00009e00ff107b82 */ /* 0x000f220000000800 */
[----:B--2---:R-:W-:-:S07]  /*65ba0*/  IMAD R9, R13, 0x1e1, RZ ;  /* 0x000001e10d097824 */ /* 0x004fce00078e02ff */
[----:B------:R-:W2:Y:S01]  /*65bb0*/  LDC R13, c[0x0][0x278] ;  /* 0x00009e00ff0d7b82 */ /* 0x000ea20000000800 */
[-C--:B------:R-:W-:Y:S02]  /*65bc0*/  LEA.HI.X.SX32 R3, R39, R245.reuse, 0x1, P3 ;  /* 0x000000f527037211 */ /* 0x080fe400018f0eff */
[-C--:B------:R-:W-:Y:S02]  /*65bd0*/  IADD3 R6, P3, R17, R244.reuse, RZ ;  /* 0x000000f411067210 */ /* 0x080fe40007f7e0ff */
[----:B------:R-:W-:Y:S02]  /*65be0*/  IADD3 R8, P4, R5, R244, RZ ;  /* 0x000000f405087210 */ /* 0x000fe40007f9e0ff */
[-C--:B------:R-:W-:Y:S02]  /*65bf0*/  LEA.HI.X.SX32 R5, R11, R245.reuse, 0x1, P0 ;  /* 0x000000f50b057211 */ /* 0x080fe400000f0eff */
[----:B------:R-:W-:Y:S01]  /*65c00*/  PRMT R18, R227, 0x7632, R18 ;  /* 0x00007632e3127816 */ /* 0x000fe20000000012 */
[----:B------:R3:W-:Y:S01]  /*65c10*/  STG.E.U16 desc[UR60][R2.64], R227 ;  /* 0x000000e302007986 */ /* 0x0007e2000c10153c */
[-C--:B------:R-:W-:Y:S01]  /*65c20*/  LEA.HI.X.SX32 R7, R25, R245.reuse, 0x1, P3 ;  /* 0x000000f519077211 */ /* 0x080fe200018f0eff */
[----:B------:R-:W4:Y:S01]  /*65c30*/  LDC R11, c[0x0][0x278] ;  /* 0x00009e00ff0b7b82 */ /* 0x000f220000000800 */
[----:B------:R-:W-:-:S02]  /*65c40*/  LEA.HI.X.SX32 R9, R9, R245, 0x1, P4 ;  /* 0x000000f509097211 */ /* 0x000fc400020f0eff */
[----:B------:R-:W-:Y:S01]  /*65c50*/  PRMT R20, R228, 0x7632, R20 ;  /* 0x00007632e4147816 */ /* 0x000fe20000000014 */
[----:B------:R-:W-:Y:S04]  /*65c60*/  STG.E.U16 desc[UR60][R4.64], R18 ;  /* 0x0000001204007986 */ /* 0x000fe8000c10153c */
[----:B------:R-:W4:Y:S01]  /*65c70*/  LDC R17, c[0x0][0x278] ;  /* 0x00009e00ff117b82 */ /* 0x000f220000000800 */
[----:B---3--:R-:W-:Y:S01]  /*65c80*/  IMAD R3, R14, 0x3c6, RZ ;  /* 0x000003c60e037824 */ /* 0x008fe200078e02ff */
[----:B------:R3:W-:Y:S01]  /*65c90*/  STG.E.U16 desc[UR60][R6.64], R228 ;  /* 0x000000e406007986 */ /* 0x0007e2000c10153c */
[----:B-1----:R-:W-:-:S05]  /*65ca0*/  IMAD R15, R15, 0x3c8, RZ ;  /* 0x000003c80f0f7824 */ /* 0x002fca00078e02ff */
[----:B------:R-:W1:Y:S01]  /*65cb0*/  LDC R14, c[0x0][0x278] ;  /* 0x00009e00ff0e7b82 */ /* 0x000e620000000800 */
[----:B------:R2:W-:Y:S01]  /*65cc0*/  STG.E.U16 desc[UR60][R8.64], R20 ;  /* 0x0000001408007986 */ /* 0x0005e2000c10153c */
[----:B------:R-:W-:Y:S01]  /*65cd0*/  IMAD R19, R12, 0x3c4, RZ ;  /* 0x000003c40c137824 */ /* 0x000fe200078e02ff */
[----:B---3--:R-:W-:Y:S01]  /*65ce0*/  IADD3 R6, P4, R15, R244, RZ ;  /* 0x000000f40f067210 */ /* 0x008fe20007f9e0ff */
[----:B0-----:R-:W-:-:S04]  /*65cf0*/  IMAD R5, R10, 0x1e3, RZ ;  /* 0x000001e30a057824 */ /* 0x001fc800078e02ff */
[----:B------:R-:W0:Y:S08]  /*65d00*/  LDC R15, c[0x0][0x278] ;  /* 0x00009e00ff0f7b82 */ /* 0x000e300000000800 */
[----:B--2---:R-:W2:Y:S01]  /*65d10*/  LDC R8, c[0x0][0x278] ;  /* 0x00009e00ff087b82 */ /* 0x004ea20000000800 */
[----:B------:R-:W-:Y:S01]  /*65d20*/  IMAD R9, R13, 0x3ca, RZ ;  /* 0x000003ca0d097824 */ /* 0x000fe200078e02ff */
[----:B------:R-:W-:-:S02]  /*65d30*/  IADD3 R2, P0, R19, R244, RZ ;  /* 0x000000f413027210 */ /* 0x000fc40007f1e0ff */
[----:B------:R-:W-:-:S04]  /*65d40*/  IADD3 R4, P3, R3, R244, RZ ;  /* 0x000000f403047210 */ /* 0x000fc80007f7e0ff */
[----:B------:R-:W3:Y:S01]  /*65d50*/  LDC R13, c[0x0][0x278] ;  /* 0x00009e00ff0d7b82 */ /* 0x000ee20000000800 */
[-C--:B------:R-:W-:Y:S02]  /*65d60*/  LEA.HI.X.SX32 R3, R38, R245.reuse, 0x1, P0 ;  /* 0x000000f526037211 */ /* 0x080fe400000f0eff */
[-C--:B------:R-:W-:Y:S02]  /*65d70*/  LEA.HI.X.SX32 R5, R5, R245.reuse, 0x1, P3 ;  /* 0x000000f505057211 */ /* 0x080fe400018f0eff */
[----:B------:R-:W-:Y:S01]  /*65d80*/  PRMT R20, R229, 0x7632, R20 ;  /* 0x00007632e5147816 */ /* 0x000fe20000000014 */
[----:B------:R1:W-:Y:S01]  /*65d90*/  STG.E.U16 desc[UR60][R2.64], R229 ;  /* 0x000000e502007986 */ /* 0x0003e2000c10153c */
[-C--:B------:R-:W-:Y:S01]  /*65da0*/  LEA.HI.X.SX32 R7, R43, R245.reuse, 0x1, P4 ;  /* 0x000000f52b077211 */ /* 0x080fe200020f0eff */
[----:B------:R-:W3:Y:S01]  /*65db0*/  LDC R18, c[0x0][0x278] ;  /* 0x00009e00ff127b82 */ /* 0x000ee20000000800 */
[----:B----4-:R-:W-:Y:S02]  /*65dc0*/  IMAD R19, R16, 0x3cc, RZ ;  /* 0x000003cc10137824 */ /* 0x010fe400078e02ff */
[----:B------:R-:W-:Y:S01]  /*65dd0*/  IMAD R17, R17, 0x3ce, RZ ;  /* 0x000003ce11117824 */ /* 0x000fe200078e02ff */
[----:B------:R4:W-:Y:S04]  /*65de0*/  STG.E.U16 desc[UR60][R4.64], R20 ;  /* 0x0000001404007986 */ /* 0x0009e8000c10153c */
[----:B------:R-:W3:Y:S01]  /*65df0*/  LDC R10, c[0x0][0x278] ;  /* 0x00009e00ff0a7b82 */ /* 0x000ee20000000800 */
[----:B-1----:R-:W-:Y:S01]  /*65e00*/  IMAD R3, R11, 0x1e5, RZ ;  /* 0x000001e50b037824 */ /* 0x002fe200078e02ff */
[----:B------:R-:W-:Y:S01]  /*65e10*/  IADD3 R2, P3, R9, R244, RZ ;  /* 0x000000f409027210 */ /* 0x000fe20007f7e0ff */
[----:B------:R-:W-:Y:S01]  /*65e20*/  IMAD R9, R14, 0x3d0, RZ ;  /* 0x000003d00e097824 */ /* 0x000fe200078e02ff */
[----:B------:R2:W-:Y:S02]  /*65e30*/  STG.E.U16 desc[UR60][R6.64], R230 ;  /* 0x000000e606007986 */ /* 0x0005e4000c10153c */
[----:B------:R-:W-:-:S02]  /*65e40*/  LEA.HI.X.SX32 R3, R3, R245, 0x1, P3 ;  /* 0x000000f503037211 */ /* 0x000fc400018f0eff */
[----:B------:R-:W1:Y:S01]  /*65e50*/  LDC R12, c[0x0][0x278] ;  /* 0x00009e00ff0c7b82 */ /* 0x000e620000000800 */
[----:B----4-:R-:W-:Y:S02]  /*65e60*/  IADD3 R4, P0, R19, R244, RZ ;  /* 0x000000f413047210 */ /* 0x010fe40007f1e0ff */
[----:B------:R-:W-:Y:S02]  /*65e70*/  PRMT R21, R230, 0x7632, R21 ;  /* 0x00007632e6157816 */ /* 0x000fe40000000015 */
[----:B------:R-:W-:-:S03]  /*65e80*/  LEA.HI.X.SX32 R5, R41, R245, 0x1, P0 ;  /* 0x000000f529057211 */ /* 0x000fc600000f0eff */
[----:B------:R-:W4:Y:S01]  /*65e90*/  LDC R14, c[0x0][0x278] ;  /* 0x00009e00ff0e7b82 */ /* 0x000f220000000800 */
[----:B--2---:R-:W-:Y:S01]  /*65ea0*/  IMAD R7, R8, 0x1e7, RZ ;  /* 0x000001e708077824 */ /* 0x004fe200078e02ff */
[-C--:B------:R-:W-:Y:S02]  /*65eb0*/  IADD3 R6, P3, R17, R244.reuse, RZ ;  /* 0x000000f411067210 */ /* 0x080fe40007f7e0ff */
[----:B------:R-:W-:Y:S02]  /*65ec0*/  IADD3 R8, P4, R9, R244, RZ ;  /* 0x000000f409087210 */ /* 0x000fe40007f9e0ff */
[-C--:B------:R-:W-:Y:S02]  /*65ed0*/  LEA.HI.X.SX32 R7, R7, R245.reuse, 0x1, P3 ;  /* 0x000000f507077211 */ /* 0x080fe400018f0eff */
[----:B------:R-:W-:Y:S01]  /*65ee0*/  PRMT R20, R231, 0x7632, R20 ;  /* 0x00007632e7147816 */ /* 0x000fe20000000014 */
[----:B------:R-:W2:Y:S01]  /*65ef0*/  LDC R16, c[0x0][0x278] ;  /* 0x00009e00ff107b82 */ /* 0x000ea20000000800 */
[----:B------:R-:W-:Y:S01]  /*65f00*/  LEA.HI.X.SX32 R9, R42, R245, 0x1, P4 ;  /* 0x000000f52a097211 */ /* 0x000fe200020f0eff */
[----:B0-----:R-:W-:Y:S01]  /*65f10*/  IMAD R19, R15, 0x3d2, RZ ;  /* 0x000003d20f137824 */ /* 0x001fe200078e02ff */
[----:B------:R-:W-:Y:S01]  /*65f20*/  STG.E.U16 desc[UR60][R2.64], R21 ;  /* 0x0000001502007986 */ /* 0x000fe2000c10153c */
[----:B---3--:R-:W-:-:S04]  /*65f30*/  IMAD R13, R13, 0x3d4, RZ ;  /* 0x000003d40d0d7824 */ /* 0x008fc800078e02ff */
[----:B------:R-:W0:Y:S01]  /*65f40*/  LDC R17, c[0x0][0x278] ;  /* 0x00009e00ff117b82 */ /* 0x000e220000000800 */
[----:B------:R3:W-:Y:S04]  /*65f50*/  STG.E.U16 desc[UR60][R4.64], R231 ;  /* 0x000000e704007986 */ /* 0x0007e8000c10153c */
[----:B------:R-:W-:Y:S03]  /*65f60*/  STG.E.U16 desc[UR60][R6.64], R20 ;  /* 0x0000001406007986 */ /* 0x000fe6000c10153c */
[----:B------:R-:W0:Y:S01]  /*65f70*/  LDC R15, c[0x0][0x278] ;  /* 0x00009e00ff0f7b82 */ /* 0x000e220000000800 */
[----:B------:R1:W-:Y:S07]  /*65f80*/  STG.E.U16 desc[UR60][R8.64], R232 ;  /* 0x000000e808007986 */ /* 0x0003ee000c10153c */
[----:B------:R-:W0:Y:S01]  /*65f90*/  LDC R11, c[0x0][0x278] ;  /* 0x00009e00ff0b7b82 */ /* 0x000e220000000800 */
[----:B---3--:R-:W-:Y:S01]  /*65fa0*/  IADD3 R4, P3, R13, R244, RZ ;  /* 0x000000f40d047210 */ /* 0x008fe20007f7e0ff */
[----:B------:R-:W-:-:S06]  /*65fb0*/  IMAD R21, R18, 0x3d6, RZ ;  /* 0x000003d612157824 */ /* 0x000fcc00078e02ff */
[----:B-1----:R-:W1:Y:S01]  /*65fc0*/  LDC R8, c[0x0][0x278] ;  /* 0x00009e00ff087b82 */ /* 0x002e620000000800 */
[----:B------:R-:W-:Y:S01]  /*65fd0*/  IMAD R3, R10, 0x1e9, RZ ;  /* 0x000001e90a037824 */ /* 0x000fe200078e02ff */
[----:B------:R-:W-:-:S06]  /*65fe0*/  IADD3 R2, P0, R19, R244, RZ ;  /* 0x000000f413027210 */ /* 0x000fcc0007f1e0ff */
[----:B------:R-:W3:Y:S01]  /*65ff0*/  LDC R13, c[0x0][0x278] ;  /* 0x00009e00ff0d7b82 */ /* 0x000ee20000000800 */
[----:B------:R-:W-:-:S07]  /*66000*/  IMAD R7, R12, 0x1eb, RZ ;  /* 0x000001eb0c077824 */ /* 0x000fce00078e02ff */
[----:B------:R-:W3:Y:S01]  /*66010*/  LDC R18, c[0x0][0x278] ;  /* 0x00009e00ff127b82 */ /* 0x000ee20000000800 */
[----:B------:R-:W-:Y:S01]  /*66020*/  IADD3 R6, P4, R21, R244, RZ ;  /* 0x000000f415067210 */ /* 0x000fe20007f9e0ff */
[----:B----4-:R-:W-:Y:S01]  /*66030*/  IMAD R21, R14, 0x3d8, RZ ;  /* 0x000003d80e157824 */ /* 0x010fe200078e02ff */
[----:B------:R-:W-:Y:S02]  /*66040*/  LEA.HI.X.SX32 R3, R3, R245, 0x1, P0 ;  /* 0x000000f503037211 */ /* 0x000fe400000f0eff */
[----:B------:R-:W-:-:S03]  /*66050*/  PRMT R232, R232, 0x7632, R232 ;  /* 0x00007632e8e87816 */ /* 0x000fc600000000e8 */
[----:B------:R-:W4:Y:S01]  /*66060*/  LDC R20, c[0x0][0x278] ;  /* 0x00009e00ff147b82 */ /* 0x000f220000000800 */
[-C--:B------:R-:W-:Y:S01]  /*66070*/  LEA.HI.X.SX32 R5, R45, R245.reuse, 0x1, P3 ;  /* 0x000000f52d057211 */ /* 0x080fe200018f0eff */
[----:B--2---:R-:W-:Y:S01]  /*66080*/  IMAD R23, R16, 0x3da, RZ ;  /* 0x000003da10177824 */ /* 0x004fe200078e02ff */
[----:B------:R-:W-:Y:S01]  /*66090*/  LEA.HI.X.SX32 R7, R7, R245, 0x1, P4 ;  /* 0x000000f507077211 */ /* 0x000fe200020f0eff */
[----:B------:R2:W-:Y:S01]  /*660a0*/  STG.E.U16 desc[UR60][R2.64], R232 ;  /* 0x000000e802007986 */ /* 0x0005e2000c10153c */
[----:B------:R-:W-:-:S03]  /*660b0*/  PRMT R22, R233, 0x7632, R22 ;  /* 0x00007632e9167816 */ /* 0x000fc60000000016 */
[----:B------:R-:W4:Y:S01]  /*660c0*/  LDC R12, c[0x0][0x278] ;  /* 0x00009e00ff0c7b82 */ /* 0x000f220000000800 */
[----:B0-----:R-:W-:Y:S02]  /*660d0*/  IMAD R17, R17, 0x3dc, RZ ;  /* 0x000003dc11117824 */ /* 0x001fe400078e02ff */
[----:B------:R-:W-:-:S05]  /*660e0*/  IMAD R15, R15, 0x3de, RZ ;  /* 0x000003de0f0f7824 */ /* 0x000fca00078e02ff */
[----:B------:R-:W0:Y:S01]  /*660f0*/  LDC R19, c[0x0][0x278] ;  /* 0x00009e00ff137b82 */ /* 0x000e220000000800 */
[----:B--2---:R-:W-:Y:S01]  /*66100*/  IADD3 R2, P3, R21, R244, RZ ;  /* 0x000000f415027210 */ /* 0x004fe20007f7e0ff */
[----:B------:R2:W-:Y:S01]  /*66110*/  STG.E.U16 desc[UR60][R4.64], R233 ;  /* 0x000000e904007986 */ /* 0x0005e2000c10153c */
[----:B------:R-:W-:-:S05]  /*66120*/  IMAD R9, R11, 0x1ed, RZ ;  /* 0x000001ed0b097824 */ /* 0x000fca00078e02ff */
[----:B------:R-:W0:Y:S01]  /*66130*/  LDC R16, c[0x0][0x278] ;  /* 0x00009e00ff107b82 */ /* 0x000e220000000800 */
[----:B------:R3:W-:Y:S01]  /*66140*/  STG.E.U16 desc[UR60][R6.64], R22 ;  /* 0x0000001606007986 */ /* 0x0007e2000c10153c */
[----:B------:R-:W-:Y:S01]  /*66150*/  LEA.HI.X.SX32 R3, R55, R245, 0x1, P3 ;  /* 0x000000f537037211 */ /* 0x000fe200018f0eff */
[----:B-1----:R-:W-:-:S05]  /*66160*/  IMAD R11, R8, 0x1ef, RZ ;  /* 0x000001ef080b7824 */ /* 0x002fca00078e02ff */
[----:B------:R-:W1:Y:S01]  /*66170*/  LDC R10, c[0x0][0x278] ;  /* 0x00009e00ff0a7b82 */ /* 0x000e620000000800 */
[-C--:B--2---:R-:W-:Y:S02]  /*66180*/  IADD3 R4, P0, R23, R244.reuse, RZ ;  /* 0x000000f417047210 */ /* 0x084fe40007f1e0ff */
[-C--:B------:R-:W-:Y:S02]  /*66190*/  IADD3 R8, P4, R15, R244.reuse, RZ ;  /* 0x000000f40f087210 */ /* 0x080fe40007f9e0ff */
[----:B---3--:R-:W-:Y:S01]  /*661a0*/  IADD3 R6, P3, R17, R244, RZ ;  /* 0x000000f411067210 */ /* 0x008fe20007f7e0ff */
[----:B------:R-:W-:Y:S01]  /*661b0*/  IMAD R13, R13, 0x3e0, RZ ;  /* 0x000003e00d0d7824 */ /* 0x000fe200078e02ff */
[-C--:B------:R-:W-:Y:S01]  /*661c0*/  LEA.HI.X.SX32 R5, R9, R245.reuse, 0x1, P0 ;  /* 0x000000f509057211 */ /* 0x080fe200000f0eff */
[----:B------:R2:W-:Y:S01]  /*661d0*/  STG.E.U16 desc[UR60][R2.64], R234 ;  /* 0x000000ea02007986 */ /* 0x0005e2000c10153c */
[----:B------:R-:W-:Y:S01]  /*661e0*/  PRMT R15, R234, 0x7632, R15 ;  /* 0x00007632ea0f7816 */ /* 0x000fe2000000000f */
[----:B------:R-:W3:Y:S01]  /*661f0*/  LDC R17, c[0x0][0x278] ;  /* 0x00009e00ff117b82 */ /* 0x000ee20000000800 */
[----:B------:R-:W-:-:S02]  /*66200*/  LEA.HI.X.SX32 R7, R54, R245, 0x1, P3 ;  /* 0x000000f536077211 */ /* 0x000fc400018f0eff */
[----:B------:R-:W-:Y:S02]  /*66210*/  LEA.HI.X.SX32 R9, R11, R245, 0x1, P4 ;  /* 0x000000f50b097211 */ /* 0x000fe400020f0eff */
[----:B------:R-:W-:Y:S01]  /*66220*/  PRMT R22, R235, 0x7632, R22 ;  /* 0x00007632eb167816 */ /* 0x000fe20000000016 */
[----:B------:R0:W-:Y:S02]  /*66230*/  STG.E.U16 desc[UR60][R4.64], R15 ;  /* 0x0000000f04007986 */ /* 0x0001e4000c10153c */
[----:B------:R-:W3:Y:S01]  /*66240*/  LDC R21, c[0x0][0x278] ;  /* 0x00009e00ff157b82 */ /* 0x000ee20000000800 */
[----:B--2---:R-:W-:Y:S01]  /*66250*/  IMAD R3, R18, 0x3e2, RZ ;  /* 0x000003e212037824 */ /* 0x004fe200078e02ff */
[----:B------:R-:W-:Y:S01]  /*66260*/  IADD3 R2, P3, R13, R244, RZ ;  /* 0x000000f40d027210 */ /* 0x000fe20007f7e0ff */
[----:B------:R-:W-:Y:S01]  /*66270*/  STG.E.U16 desc[UR60][R6.64], R235 ;  /* 0x000000eb06007986 */ /* 0x000fe2000c10153c */
[----:B----4-:R-:W-:-:S03]  /*66280*/  IMAD R13, R20, 0x3e6, RZ ;  /* 0x000003e6140d7824 */ /* 0x010fc600078e02ff */
[----:B------:R2:W-:Y:S01]  /*66290*/  STG.E.U16 desc[UR60][R8.64], R22 ;  /* 0x0000001608007986 */ /* 0x0005e2000c10153c */
[----:B------:R-:W4:Y:S01]  /*662a0*/  LDC R14, c[0x0][0x278] ;  /* 0x00009e00ff0e7b82 */ /* 0x000f220000000800 */
[----:B0-----:R-:W-:Y:S01]  /*662b0*/  IMAD R5, R12, 0x1f3, RZ ;  /* 0x000001f30c057824 */ /* 0x001fe200078e02ff */
[----:B------:R-:W-:Y:S01]  /*662c0*/  IADD3 R12, P4, R13, R244, RZ ;  /* 0x000000f40d0c7210 */ /* 0x000fe20007f9e0ff */
[----:B------:R-:W-:-:S05]  /*662d0*/  IMAD R19, R19, 0x3e4, RZ ;  /* 0x000003e413137824 */ /* 0x000fca00078e02ff */
[----:B------:R-:W0:Y:S01]  /*662e0*/  LDC R18, c[0x0][0x278] ;  /* 0x00009e00ff127b82 */ /* 0x000e220000000800 */
[----:B--2---:R-:W-:Y:S02]  /*662f0*/  IADD3 R8, P0, R3, R244, RZ ;  /* 0x000000f403087210 */ /* 0x004fe40007f1e0ff */
[-C--:B------:R-:W-:Y:S01]  /*66300*/  LEA.HI.X.SX32 R3, R44, R245.reuse, 0x1, P3 ;  /* 0x000000f52c037211 */ /* 0x080fe200018f0eff */
[----:B-1----:R-:W-:Y:S01]  /*66310*/  IMAD R11, R10, 0x1f1, RZ ;  /* 0x000001f10a0b7824 */ /* 0x002fe200078e02ff */
[----:B------:R-:W-:-:S03]  /*66320*/  LEA.HI.X.SX32 R13, R5, R245, 0x1, P4 ;  /* 0x000000f5050d7211 */ /* 0x000fc600020f0eff */
[----:B------:R-:W1:Y:S01]  /*66330*/  LDC R15, c[0x0][0x278] ;  /* 0x00009e00ff0f7b82 */ /* 0x000e620000000800 */
[----:B------:R2:W-:Y:S01]  /*66340*/  STG.E.U16 desc[UR60][R2.64], R240 ;  /* 0x000000f002007986 */ /* 0x0005e2000c10153c */
[----:B------:R-:W-:-:S03]  /*66350*/  IADD3 R10, P3, R19, R244, RZ ;  /* 0x000000f4130a7210 */ /* 0x000fc60007f7e0ff */
[----:B------:R3:W1:Y:S01]  /*66360*/  LDS.128 R4, [R0] ;  /* 0x0000000000047984 */ /* 0x0006620000000c00 */
[----:B------:R-:W-:Y:S02]  /*66370*/  LEA.HI.X.SX32 R9, R11, R245, 0x1, P0 ;  /* 0x000000f50b097211 */ /* 0x000fe400000f0eff */
[----:B------:R-:W1:Y:S01]  /*66380*/  LDC R19, c[0x0][0x278] ;  /* 0x00009e00ff137b82 */ /* 0x000e620000000800 */
[----:B--2---:R-:W-:-:S07]  /*66390*/  IMAD R3, R16, 0x3e8, RZ ;  /* 0x000003e810037824 */ /* 0x004fce00078e02ff */
[----:B------:R-:W2:Y:S01]  /*663a0*/  LDC R16, c[0x0][0x278] ;  /* 0x00009e00ff107b82 */ /* 0x000ea20000000800 */
[----:B------:R-:W-:Y:S02]  /*663b0*/  PRMT R22, R240, 0x7632, R22 ;  /* 0x00007632f0167816 */ /* 0x000fe40000000016 */
[----:B------:R-:W-:Y:S02]  /*663c0*/  LEA.HI.X.SX32 R11, R58, R245, 0x1, P3 ;  /* 0x000000f53a0b7211 */ /* 0x000fe400018f0eff */
[----:B------:R-:W-:Y:S01]  /*663d0*/  PRMT R23, R241, 0x7632, R23 ;  /* 0x00007632f1177816 */ /* 0x000fe20000000017 */
[----:B------:R4:W-:Y:S02]  /*663e0*/  STG.E.U16 desc[UR60][R8.64], R22 ;  /* 0x0000001608007986 */ /* 0x0009e4000c10153c */
[----:B------:R-:W1:Y:S01]  /*663f0*/  LDC R20, c[0x0][0x278] ;  /* 0x00009e00ff147b82 */ /* 0x000e620000000800 */
[----:B---3--:R-:W-:Y:S01]  /*66400*/  IMAD R17, R17, 0x3ea, RZ ;  /* 0x000003ea11117824 */ /* 0x008fe200078e02ff */
[----:B------:R3:W-:Y:S01]  /*66410*/  STG.E.U16 desc[UR60][R10.64], R241 ;  /* 0x000000f10a007986 */ /* 0x0007e2000c10153c */
[----:B------:R-:W-:Y:S01]  /*66420*/  IADD3 R2, P0, R3, R244, RZ ;  /* 0x000000f403027210 */ /* 0x000fe20007f1e0ff */
[----:B------:R-:W-:-:S02]  /*66430*/  IMAD R21, R21, 0x3ec, RZ ;  /* 0x000003ec15157824 */ /* 0x000fc400078e02ff */
[----:B------:R0:W-:Y:S01]  /*66440*/  STG.E.U16 desc[UR60][R12.64], R23 ;  /* 0x000000170c007986 */ /* 0x0001e2000c10153c */
[----:B------:R-:W-:Y:S01]  /*66450*/  LEA.HI.X.SX32 R3, R57, R245, 0x1, P0 ;  /* 0x000000f539037211 */ /* 0x000fe200000f0eff */
[----:B------:R-:W1:Y:S01]  /*66460*/  LDC R0, c[0x0][0x278] ;  /* 0x00009e00ff007b82 */ /* 0x000e620000000800 */
[----:B----4-:R-:W-:Y:S01]  /*66470*/  IMAD R9, R14, 0x1f5, RZ ;  /* 0x000001f50e097824 */ /* 0x010fe200078e02ff */
[----:B------:R-:W-:-:S06]  /*66480*/  IADD3 R8, P3, R17, R244, RZ ;  /* 0x000000f411087210 */ /* 0x000fcc0007f7e0ff */
[----:B------:R-:W4:Y:S01]  /*66490*/  LDC R22, c[0x0][0x278] ;  /* 0x00009e00ff167b82 */ /* 0x000f220000000800 */
[----:B---3--:R-:W-:Y:S01]  /*664a0*/  IADD3 R10, P4, R21, R244, RZ ;  /* 0x000000f4150a7210 */ /* 0x008fe20007f9e0ff */
[----:B0-----:R-:W-:-:S06]  /*664b0*/  IMAD R13, R18, 0x3ee, RZ ;  /* 0x000003ee120d7824 */ /* 0x001fcc00078e02ff */
[----:B------:R-:W0:Y:S01]  /*664c0*/  LDC R12, c[0x0][0x278] ;  /* 0x00009e00ff0c7b82 */ /* 0x000e220000000800 */
[----:B------:R-:W-:Y:S01]  /*664d0*/  LEA.HI.X.SX32 R9, R9, R245, 0x1, P3 ;  /* 0x000000f509097211 */ /* 0x000fe200018f0eff */
[----:B------:R3:W-:Y:S06]  /*664e0*/  STG.E.U16 desc[UR60][R2.64], R242 ;  /* 0x000000f202007986 */ /* 0x0007ec000c10153c */
[----:B------:R-:W4:Y:S01]  /*664f0*/  LDC R17, c[0x0][0x278] ;  /* 0x00009e00ff117b82 */ /* 0x000f220000000800 */
[----:B------:R-:W-:-:S07]  /*66500*/  PRMT R23, R242, 0x7632, R23 ;  /* 0x00007632f2177816 */ /* 0x000fce0000000017 */
[----:B------:R-:W4:Y:S01]  /*66510*/  LDC R21, c[0x0][0x278] ;  /* 0x00009e00ff157b82 */ /* 0x000f220000000800 */
[----:B---3--:R-:W-:Y:S01]  /*66520*/  IADD3 R2, P3, R13, R244, RZ ;  /* 0x000000f40d027210 */ /* 0x008fe20007f7e0ff */
[----:B--2---:R-:W-:-:S06]  /*66530*/  IMAD R13, R16, 0x3f4, RZ ;  /* 0x000003f4100d7824 */ /* 0x004fcc00078e02ff */
[----:B------:R-:W2:Y:S01]  /*66540*/  LDC R18, c[0x0][0x278] ;  /* 0x00009e00ff127b82 */ /* 0x000ea20000000800 */
[----:B-1----:R-:W-:Y:S01]  /*66550*/  IMAD R3, R15, 0x1f7, RZ ;  /* 0x000001f70f037824 */ /* 0x002fe200078e02ff */
[----:B------:R-:W-:-:S06]  /*66560*/  LEA.HI.X.SX32 R11, R56, R245, 0x1, P4 ;  /* 0x000000f5380b7211 */ /* 0x000fcc00020f0eff */
[----:B------:R-:W1:Y:S01]  /*66570*/  LDC R16, c[0x0][0x278] ;  /* 0x00009e00ff107b82 */ /* 0x000e620000000800 */
[----:B------:R3:W-:Y:S01]  /*66580*/  STG.E.U16 desc[UR60][R8.64], R23 ;  /* 0x0000001708007986 */ /* 0x0007e2000c10153c */
[----:B------:R-:W-:-:S06]  /*66590*/  IMAD R19, R19, 0x3f0, RZ ;  /* 0x000003f013137824 */ /* 0x000fcc00078e02ff */
[----:B------:R-:W1:Y:S01]  /*665a0*/  LDC R14, c[0x0][0x278] ;  /* 0x00009e00ff0e7b82 */ /* 0x000e620000000800 */
[----:B------:R0:W-:Y:S01]  /*665b0*/  STG.E.U16 desc[UR60][R10.64], R243 ;  /* 0x000000f30a007986 */ /* 0x0001e2000c10153c */
[----:B---3--:R-:W-:-:S06]  /*665c0*/  IMAD R9, R20, 0x3f2, RZ ;  /* 0x000003f214097824 */ /* 0x008fcc00078e02ff */
[----:B------:R-:W3:Y:S01]  /*665d0*/  LDC R15, c[0x0][0x278] ;  /* 0x00009e00ff0f7b82 */ /* 0x000ee20000000800 */
[-C--:B------:R-:W-:Y:S02]  /*665e0*/  IADD3 R8, P0, R19, R244.reuse, RZ ;  /* 0x000000f413087210 */ /* 0x080fe40007f1e0ff */
[-C--:B------:R-:W-:Y:S01]  /*665f0*/  LEA.HI.X.SX32 R3, R3, R245.reuse, 0x1, P3 ;  /* 0x000000f503037211 */ /* 0x080fe200018f0eff */
[----:B0-----:R-:W-:Y:S01]  /*66600*/  IMAD R11, R12, 0x1f9, RZ ;  /* 0x000001f90c0b7824 */ /* 0x001fe200078e02ff */
[-C--:B------:R-:W-:Y:S02]  /*66610*/  IADD3 R10, P3, R9, R244.reuse, RZ ;  /* 0x000000f4090a7210 */ /* 0x080fe40007f7e0ff */
[----:B------:R-:W-:Y:S02]  /*66620*/  IADD3 R12, P4, R13, R244, RZ ;  /* 0x000000f40d0c7210 */ /* 0x000fe40007f9e0ff */
[----:B------:R-:W-:Y:S01]  /*66630*/  PRMT R24, R243, 0x7632, R24 ;  /* 0x00007632f3187816 */ /* 0x000fe20000000018 */
[----:B----4-:R-:W-:Y:S01]  /*66640*/  IMAD R17, R17, 0x3f6, RZ ;  /* 0x000003f611117824 */ /* 0x010fe200078e02ff */
[----:B------:R-:W-:-:S02]  /*66650*/  LEA.HI.X.SX32 R9, R59, R245, 0x1, P0 ;  /* 0x000000f53b097211 */ /* 0x000fc400000f0eff */
[-C--:B------:R-:W-:Y:S02]  /*66660*/  LEA.HI.X.SX32 R11, R11, R245.reuse, 0x1, P3 ;  /* 0x000000f50b0b7211 */ /* 0x080fe400018f0eff */
[----:B------:R-:W-:Y:S01]  /*66670*/  PRMT R19, R4, 0x7632, R19 ;  /* 0x0000763204137816 */ /* 0x000fe20000000013 */
[----:B------:R-:W-:Y:S01]  /*66680*/  IMAD R21, R21, 0x3f8, RZ ;  /* 0x000003f815157824 */ /* 0x000fe200078e02ff */
[----:B------:R-:W-:Y:S01]  /*66690*/  LEA.HI.X.SX32 R13, R60, R245, 0x1, P4 ;  /* 0x000000f53c0d7211 */ /* 0x000fe200020f0eff */
[----:B------:R0:W-:Y:S04]  /*666a0*/  STG.E.U16 desc[UR60][R2.64], R24 ;  /* 0x0000001802007986 */ /* 0x0001e8000c10153c */
[----:B------:R4:W-:Y:S04]  /*666b0*/  STG.E.U16 desc[UR60][R8.64], R4 ;  /* 0x0000000408007986 */ /* 0x0009e8000c10153c */
[----:B------:R1:W-:Y:S01]  /*666c0*/  STG.E.U16 desc[UR60][R10.64], R19 ;  /* 0x000000130a007986 */ /* 0x0003e2000c10153c */
[----:B0-----:R-:W-:Y:S01]  /*666d0*/  IMAD R3, R0, 0x1fb, RZ ;  /* 0x000001fb00037824 */ /* 0x001fe200078e02ff */
[----:B------:R-:W-:-:S02]  /*666e0*/  IADD3 R2, P3, R17, R244, RZ ;  /* 0x000000f411027210 */ /* 0x000fc40007f7e0ff */
[----:B------:R0:W-:Y:S01]  /*666f0*/  STG.E.U16 desc[UR60][R12.64], R5 ;  /* 0x000000050c007986 */ /* 0x0001e2000c10153c */
[----:B--2---:R-:W-:Y:S02]  /*66700*/  IMAD R17, R18, 0x3fa, RZ ;  /* 0x000003fa12117824 */ /* 0x004fe400078e02ff */
[----:B----4-:R-:W-:Y:S01]  /*66710*/  IMAD R9, R22, 0x3fc, RZ ;  /* 0x000003fc16097824 */ /* 0x010fe200078e02ff */
[-C--:B------:R-:W-:Y:S02]  /*66720*/  IADD3 R8, P0, R21, R244.reuse, RZ ;  /* 0x000000f415087210 */ /* 0x080fe40007f1e0ff */
[----:B-1----:R-:W-:Y:S02]  /*66730*/  PRMT R11, R5, 0x7632, R11 ;  /* 0x00007632050b7816 */ /* 0x002fe4000000000b */
[----:B------:R-:W-:Y:S01]  /*66740*/  LEA.HI.X.SX32 R3, R3, R245, 0x1, P3 ;  /* 0x000000f503037211 */ /* 0x000fe200018f0eff */
[----:B0-----:R-:W-:Y:S01]  /*66750*/  IMAD R13, R16, 0x3fe, RZ ;  /* 0x000003fe100d7824 */ /* 0x001fe200078e02ff */
[-C--:B------:R-:W-:Y:S01]  /*66760*/  IADD3 R10, P4, R9, R244.reuse, RZ ;  /* 0x000000f4090a7210 */ /* 0x080fe20007f9e0ff */
[----:B------:R-:W-:Y:S01]  /*66770*/  IMAD R5, R14, 0x1fd, RZ ;  /* 0x000001fd0e057824 */ /* 0x000fe200078e02ff */
[----:B------:R-:W-:-:S02]  /*66780*/  IADD3 R4, P3, R17, R244, RZ ;  /* 0x000000f411047210 */ /* 0x000fc40007f7e0ff */
[----:B------:R-:W-:Y:S02]  /*66790*/  LEA.HI.X.SX32 R9, R61, R245, 0x1, P0 ;  /* 0x000000f53d097211 */ /* 0x000fe400000f0eff */
[----:B------:R-:W-:Y:S02]  /*667a0*/  IADD3 R12, P0, R13, R244, RZ ;  /* 0x000000f40d0c7210 */ /* 0x000fe40007f1e0ff */
[----:B---3--:R-:W-:Y:S01]  /*667b0*/  LEA R13, R15, -R15, 0x9 ;  /* 0x8000000f0f0d7211 */ /* 0x008fe200078e48ff */
[----:B------:R0:W-:Y:S01]  /*667c0*/  STG.E.U16 desc[UR60][R2.64], R11 ;  /* 0x0000000b02007986 */ /* 0x0001e2000c10153c */
[----:B------:R-:W-:Y:S02]  /*667d0*/  LEA.HI.X.SX32 R5, R5, R245, 0x1, P3 ;  /* 0x000000f505057211 */ /* 0x000fe400018f0eff */
[----:B------:R-:W-:Y:S02]  /*667e0*/  PRMT R14, R6, 0x7632, R14 ;  /* 0x00007632060e7816 */ /* 0x000fe4000000000e */
[----:B------:R-:W-:-:S02]  /*667f0*/  PRMT R16, R7, 0x7632, R16 ;  /* 0x0000763207107816 */ /* 0x000fc40000000010 */
[-C--:B------:R-:W-:Y:S01]  /*66800*/  LEA.HI.X.SX32 R13, R13, R245.reuse, 0x1, P0 ;  /* 0x000000f50d0d7211 */ /* 0x080fe200000f0eff */
[----:B------:R1:W-:Y:S01]  /*66810*/  STG.E.U16 desc[UR60][R8.64], R6 ;  /* 0x0000000608007986 */ /* 0x0003e2000c10153c */
[----:B0-----:R-:W-:-:S03]  /*66820*/  LEA.HI.X.SX32 R11, R62, R245, 0x1, P4 ;  /* 0x000000f53e0b7211 */ /* 0x001fc600020f0eff */
[----:B------:R0:W-:Y:S04]  /*66830*/  STG.E.U16 desc[UR60][R4.64], R14 ;  /* 0x0000000e04007986 */ /* 0x0001e8000c10153c */
[----:B------:R2:W-:Y:S04]  /*66840*/  STG.E.U16 desc[UR60][R10.64], R7 ;  /* 0x000000070a007986 */ /* 0x0005e8000c10153c */
[----:B------:R-:W-:Y:S01]  /*66850*/  STG.E.U16 desc[UR60][R12.64], R16 ;  /* 0x000000100c007986 */ /* 0x000fe2000c10153c */
[----:B------:R-:W-:Y:S02]  /*66860*/  FSEL R3, R100, -INF , P1 ;  /* 0xff80000064037808 */ /* 0x000fe40000800000 */
[----:B------:R-:W-:-:S02]  /*66870*/  FSEL R2, R99, -INF , P2 ;  /* 0xff80000063027808 */ /* 0x000fc40001000000 */
[----:B------:R-:W-:Y:S02]  /*66880*/  FSEL R0, R98, -INF , P5 ;  /* 0xff80000062007808 */ /* 0x000fe40002800000 */
[----:B------:R-:W-:Y:S01]  /*66890*/  FSEL R15, R97, -INF , P6 ;  /* 0xff800000610f7808 */ /* 0x000fe20003000000 */
[----:B-1----:R-:W-:Y:S01]  /*668a0*/  FFMA R8, R3, 0.69314718246459960938, R96 ;  /* 0x3f31721803087823 */ /* 0x002fe20000000060 */
[----:B------:R-:W-:Y:S01]  /*668b0*/  FFMA R9, R2, 0.69314718246459960938, R95 ;  /* 0x3f31721802097823 */ /* 0x000fe2000000005f */
[----:B------:R-:W-:Y:S01]  /*668c0*/  BAR.SYNC.DEFER_BLOCKING 0x0 ;  /* 0x0000000000007b1d */ /* 0x000fe20000010000 */
[----:B0-----:R-:W-:Y:S01]  /*668d0*/  FFMA R14, R0, 0.69314718246459960938, R239 ;  /* 0x3f317218000e7823 */ /* 0x001fe200000000ef */
[----:B------:R-:W-:-:S06]  /*668e0*/  FFMA R15, R15, 0.69314718246459960938, R252 ;  /* 0x3f3172180f0f7823 */ /* 0x000fcc00000000fc */
[----:B------:R-:W0:Y:S01]  /*668f0*/  LDC R0, c[0x0][0x27c] ;  /* 0x00009f00ff007b82 */ /* 0x000e220000000800 */
[----:B------:R-:W1:Y:S07]  /*66900*/  S2R R239, SR_CTAID.X ;  /* 0x0000000000ef7919 */ /* 0x000e6e0000002500 */
[----:B--2---:R-:W2:Y:S01]  /*66910*/  LDC.64 R6, c[0x0][0x230] ;  /* 0x00008c00ff067b82 */ /* 0x004ea20000000a00 */
[----:B------:R-:W-:Y:S04]  /*66920*/  STS.64 [R238], R8 ;  /* 0x00000008ee007388 */ /* 0x000fe80000000a00 */
[----:B------:R3:W-:Y:S03]  /*66930*/  STS.64 [R238+0x100], R14 ;  /* 0x0001000eee007388 */ /* 0x0007e60000000a00 */
[----:B------:R-:W-:Y:S06]  /*66940*/  BAR.SYNC.DEFER_BLOCKING 0x0 ;  /* 0x0000000000007b1d */ /* 0x000fec0000010000 */
[----:B---3--:R-:W0:Y:S01]  /*66950*/  S2R R238, SR_CTAID.Y ;  /* 0x0000000000ee7919 */ /* 0x008e220000002600 */
[----:B------:R-:W3:Y:S01]  /*66960*/  S2R R95, SR_TID.X ;  /* 0x00000000005f7919 */ /* 0x000ee20000002100 */
[----:B------:R-:W4:Y:S01]  /*66970*/  LDS R5, [R94] ;  /* 0x000000005e057984 */ /* 0x000f220000000800 */
[----:B-1----:R-:W-:Y:S01]  /*66980*/  SHF.L.U32 R239, R239, 0x7, RZ ;  /* 0x00000007efef7819 */ /* 0x002fe200000006ff */
[----:B0-----:R-:W-:-:S03]  /*66990*/  IMAD R0, R238, R0, RZ ;  /* 0x00000000ee007224 */ /* 0x001fc600078e02ff */
[----:B---3--:R-:W-:Y:S02]  /*669a0*/  LOP3.LUT R239, R239, 0x7f, R95, 0xf8, !PT ;  /* 0x0000007fefef7812 */ /* 0x008fe400078ef85f */
[----:B------:R-:W-:Y:S02]  /*669b0*/  SHF.L.U32 R3, R0, 0x2, RZ ;  /* 0x0000000200037819 */ /* 0x000fe400000006ff */
[C---:B------:R-:W-:Y:S01]  /*669c0*/  SHF.L.U32 R2, R239.reuse, 0x2, RZ ;  /* 0x00000002ef027819 */ /* 0x040fe200000006ff */
[----:B------:R-:W-:-:S03]  /*669d0*/  IMAD.HI R4, R239, 0x4, RZ ;  /* 0x00000004ef047827 */ /* 0x000fc600078e02ff */
[----:B--2---:R-:W-:Y:S01]  /*669e0*/  IADD3 R2, P0, P1, R2, R6, R3 ;  /* 0x0000000602027210 */ /* 0x004fe2000791e003 */
[----:B------:R-:W-:-:S05]  /*669f0*/  IMAD.HI R0, R0, 0x4, RZ ;  /* 0x0000000400007827 */ /* 0x000fca00078e02ff */
[----:B------:R-:W-:-:S05]  /*66a00*/  IADD3.X R3, R4, R7, R0, P0, P1 ;  /* 0x0000000704037210 */ /* 0x000fca00007e2400 */
[----:B----4-:R-:W-:Y:S01]  /*66a10*/  STG.E desc[UR60][R2.64], R5 ;  /* 0x0000000502007986 */ /* 0x010fe2000c10193c */
[----:B------:R-:W-:Y:S05]  /*66a20*/  EXIT ;  /* 0x000000000000794d */ /* 0x000fea0003800000 */
.L_x_2:
[----:B------:R-:W-:-:S00]  /*66a30*/  BRA `(.L_x_2) ;  /* 0xfffffffc00fc7947 */ /* 0x000fc0000383ffff */
[----:B------:R-:W-:-:S00]  /*66a40*/  NOP ;  /* 0x0000000000007918 */ /* 0x000fc00000000000 */
        /* <DEDUP_REMOVED lines=11> */
.L_x_3:


//--------------------- .nv.global.init           --------------------------
	.section	.nv.global.init,"aw",@progbits
.nv.global.init:
	.type		_$_str,@object
	.size		_$_str,(.L_0 - _$_str)
_$_str:
        /*0000*/ 	.byte	0x5f, 0x5f, 0x43, 0x55, 0x44, 0x41, 0x5f, 0x46, 0x54, 0x5a, 0x00
.L_0:


//--------------------- .nv.shared.attn_fwd       --------------------------
	.section	.nv.shared.attn_fwd,"aw",@nobits
	.sectionflags	@""
	.align	16
	.zero		1024


//--------------------- .nv.shared.reserved.0     --------------------------
	.section	.nv.shared.reserved.0,"aw",@nobits
	.weak		__nv_reservedSMEM_offset_0_alias
	.size		__nv_reservedSMEM_offset_0_alias, 0, 0
	.other		__nv_reservedSMEM_offset_0_alias,@"STO_CUDA_RESERVED_SHARED STV_DEFAULT"
__nv_reservedSMEM_offset_0_alias:
	.zero		0


//--------------------- .nv.constant0.attn_fwd    --------------------------
	.section	.nv.constant0.attn_fwd,"a",@progbits
	.sectionflags	@""
	.align	4
.nv.constant0.attn_fwd:
	.zero		664


//--------------------- SYMBOLS --------------------------

	.type		.nv.reservedSmem.offset0,@object
	.size		.nv.reservedSmem.offset0,0x4
